def matmul_kernel(
    a_ptr,
    b_ptr,
    c_ptr,
    M,
    N,
    K,
    stride_am,
    stride_ak,
    stride_bk,
    stride_bn,
    stride_cm,
    stride_cn,
    BLOCK_M: tl.constexpr,
    BLOCK_N: tl.constexpr,
    BLOCK_K: tl.constexpr,
    GROUP_M: tl.constexpr,
):
    pid = tl.program_id(axis=0)
    num_pid_m = tl.cdiv(M, BLOCK_M)
    num_pid_n = tl.cdiv(N, BLOCK_N)
    num_pid_in_group = GROUP_M * num_pid_n
    group_id = pid // num_pid_in_group
    first_pid_m = group_id * GROUP_M
    group_size_m = min(num_pid_m - first_pid_m, GROUP_M)
    pid_m = first_pid_m + ((pid % num_pid_in_group) % group_size_m)
    pid_n = (pid % num_pid_in_group) // group_size_m

    offs_am = (pid_m * BLOCK_M + tl.arange(0, BLOCK_M)) % M
    offs_bn = (pid_n * BLOCK_N + tl.arange(0, BLOCK_N)) % N
    offs_k = tl.arange(0, BLOCK_K)
    a_ptrs = a_ptr + offs_am[:, None] * stride_am + offs_k[None, :] * stride_ak
    b_ptrs = b_ptr + offs_k[:, None] * stride_bk + offs_bn[None, :] * stride_bn

    acc = tl.zeros((BLOCK_M, BLOCK_N), dtype=tl.float32)
    for kk in range(0, tl.cdiv(K, BLOCK_K)):
        a = tl.load(a_ptrs, mask=offs_k[None, :] < K - kk * BLOCK_K, other=0.0)
        b = tl.load(b_ptrs, mask=offs_k[:, None] < K - kk * BLOCK_K, other=0.0)
        acc = tl.dot(a, b, acc)
        a_ptrs += BLOCK_K * stride_ak
        b_ptrs += BLOCK_K * stride_bk

    c = acc.to(c_ptr.dtype.element_ty)
    offs_cm = pid_m * BLOCK_M + tl.arange(0, BLOCK_M)
    offs_cn = pid_n * BLOCK_N + tl.arange(0, BLOCK_N)
    c_ptrs = c_ptr + offs_cm[:, None] * stride_cm + offs_cn[None, :] * stride_cn
    mask = (offs_cm[:, None] < M) & (offs_cn[None, :] < N)
    tl.store(c_ptrs, c, mask=mask)

# config = {"BLOCK_K": 128, "BLOCK_M": 256, "BLOCK_N": 128, "GROUP_M": 8, "arch": "sm_100", "dtype": "fp8e5m2", "num_ctas": 1, "num_stages": 3, "num_warps": 2}
# arch = sm_100


// ===== COMPILED SASS (sm_100a) =====

	.target	sm_100a

	.elftype	@"ET_EXEC"


//--------------------- .note.nv.tkinfo           --------------------------
	.section	.note.nv.tkinfo,"",@"SHT_NOTE"
	.sectionflags	@"SHF_NOTE_NV_TKINFO"
	.tkinfo
        /*0018*/ 	.word	0x00000081
        /*0030*/ 	.string	""
        /*0030*/ 	.string	"ptxas-blackwell"
        /*0030*/ 	.string	"Cuda compilation tools, release 12.9, V12.9.86"
        /*0030*/ 	.string	"Build cuda_12.9.r12.9/compiler.36037853_0"
        /*0030*/ 	.string	"-v  -suppress-debug-info  -lineinfo  -arch sm_100a "



//--------------------- .note.nv.cuver            --------------------------
	.section	.note.nv.cuver,"",@"SHT_NOTE"
	.sectionflags	@"SHF_NOTE_NV_CUVER"
        /*0018*/ 	.short	0x0001
        /*001a*/ 	.short	0x0064
        /*001c*/ 	.short	0x0001
        /*001e*/ 	.short	0x0000
        /*0020*/ 	.short	0x0001
        /*0022*/ 	.short	0x0000


//--------------------- .nv.info                  --------------------------
	.section	.nv.info,"",@"SHT_CUDA_INFO"
	.align	4


	//----- nvinfo : EIATTR_REGCOUNT
	.align		4
        /*0000*/ 	.byte	0x04, 0x2f
        /*0002*/ 	.short	(.L_1 - .L_0)
	.align		4
.L_0:
        /*0004*/ 	.word	index@(matmul_kernel)
        /*0008*/ 	.word	0x00000020


	//----- nvinfo : EIATTR_FRAME_SIZE
	.align		4
.L_1:
        /*000c*/ 	.byte	0x04, 0x11
        /*000e*/ 	.short	(.L_3 - .L_2)
	.align		4
.L_2:
        /*0010*/ 	.word	index@(matmul_kernel)
        /*0014*/ 	.word	0x000067a0


	//----- nvinfo : EIATTR_MIN_STACK_SIZE
	.align		4
.L_3:
        /*0018*/ 	.byte	0x04, 0x12
        /*001a*/ 	.short	(.L_5 - .L_4)
	.align		4
.L_4:
        /*001c*/ 	.word	index@(matmul_kernel)
        /*0020*/ 	.word	0x000067a0
.L_5:


//--------------------- .nv.info.matmul_kernel    --------------------------
	.section	.nv.info.matmul_kernel,"",@"SHT_CUDA_INFO"
	.sectionflags	@""
	.align	4


	//----- nvinfo : EIATTR_CUDA_API_VERSION
	.align		4
        /*0000*/ 	.byte	0x04, 0x37
        /*0002*/ 	.short	(.L_7 - .L_6)
.L_6:
        /*0004*/ 	.word	0x00000081


	//----- nvinfo : EIATTR_KPARAM_INFO
	.align		4
.L_7:
        /*0008*/ 	.byte	0x04, 0x17
        /*000a*/ 	.short	(.L_9 - .L_8)
.L_8:
        /*000c*/ 	.word	0x00000000
        /*0010*/ 	.short	0x000d
        /*0012*/ 	.short	0x0048
        /*0014*/ 	.byte	0x00, 0xf4, 0x21, 0x00


	//----- nvinfo : EIATTR_KPARAM_INFO
	.align		4
.L_9:
        /*0018*/ 	.byte	0x04, 0x17
        /*001a*/ 	.short	(.L_11 - .L_10)
.L_10:
        /*001c*/ 	.word	0x00000000
        /*0020*/ 	.short	0x000c
        /*0022*/ 	.short	0x0040
        /*0024*/ 	.byte	0x00, 0xf4, 0x21, 0x00


	//----- nvinfo : EIATTR_KPARAM_INFO
	.align		4
.L_11:
        /*0028*/ 	.byte	0x04, 0x17
        /*002a*/ 	.short	(.L_13 - .L_12)
.L_12:
        /*002c*/ 	.word	0x00000000
        /*0030*/ 	.short	0x000b
        /*0032*/ 	.short	0x0038
        /*0034*/ 	.byte	0x00, 0xf0, 0x11, 0x00


	//----- nvinfo : EIATTR_KPARAM_INFO
	.align		4
.L_13:
        /*0038*/ 	.byte	0x04, 0x17
        /*003a*/ 	.short	(.L_15 - .L_14)
.L_14:
        /*003c*/ 	.word	0x00000000
        /*0040*/ 	.short	0x000a
        /*0042*/ 	.short	0x0034
        /*0044*/ 	.byte	0x00, 0xf0, 0x11, 0x00


	//----- nvinfo : EIATTR_KPARAM_INFO
	.align		4
.L_15:
        /*0048*/ 	.byte	0x04, 0x17
        /*004a*/ 	.short	(.L_17 - .L_16)
.L_16:
        /*004c*/ 	.word	0x00000000
        /*0050*/ 	.short	0x0009
        /*0052*/ 	.short	0x0030
        /*0054*/ 	.byte	0x00, 0xf0, 0x11, 0x00


	//----- nvinfo : EIATTR_KPARAM_INFO
	.align		4
.L_17:
        /*0058*/ 	.byte	0x04, 0x17
        /*005a*/ 	.short	(.L_19 - .L_18)
.L_18:
        /*005c*/ 	.word	0x00000000
        /*0060*/ 	.short	0x0008
        /*0062*/ 	.short	0x002c
        /*0064*/ 	.byte	0x00, 0xf0, 0x11, 0x00


	//----- nvinfo : EIATTR_KPARAM_INFO
	.align		4
.L_19:
        /*0068*/ 	.byte	0x04, 0x17
        /*006a*/ 	.short	(.L_21 - .L_20)
.L_20:
        /*006c*/ 	.word	0x00000000
        /*0070*/ 	.short	0x0007
        /*0072*/ 	.short	0x0028
        /*0074*/ 	.byte	0x00, 0xf0, 0x11, 0x00


	//----- nvinfo : EIATTR_KPARAM_INFO
	.align		4
.L_21:
        /*0078*/ 	.byte	0x04, 0x17
        /*007a*/ 	.short	(.L_23 - .L_22)
.L_22:
        /*007c*/ 	.word	0x00000000
        /*0080*/ 	.short	0x0006
        /*0082*/ 	.short	0x0024
        /*0084*/ 	.byte	0x00, 0xf0, 0x11, 0x00


	//----- nvinfo : EIATTR_KPARAM_INFO
	.align		4
.L_23:
        /*0088*/ 	.byte	0x04, 0x17
        /*008a*/ 	.short	(.L_25 - .L_24)
.L_24:
        /*008c*/ 	.word	0x00000000
        /*0090*/ 	.short	0x0005
        /*0092*/ 	.short	0x0020
        /*0094*/ 	.byte	0x00, 0xf0, 0x11, 0x00


	//----- nvinfo : EIATTR_KPARAM_INFO
	.align		4
.L_25:
        /*0098*/ 	.byte	0x04, 0x17
        /*009a*/ 	.short	(.L_27 - .L_26)
.L_26:
        /*009c*/ 	.word	0x00000000
        /*00a0*/ 	.short	0x0004
        /*00a2*/ 	.short	0x001c
        /*00a4*/ 	.byte	0x00, 0xf0, 0x11, 0x00


	//----- nvinfo : EIATTR_KPARAM_INFO
	.align		4
.L_27:
        /*00a8*/ 	.byte	0x04, 0x17
        /*00aa*/ 	.short	(.L_29 - .L_28)
.L_28:
        /*00ac*/ 	.word	0x00000000
        /*00b0*/ 	.short	0x0003
        /*00b2*/ 	.short	0x0018
        /*00b4*/ 	.byte	0x00, 0xf0, 0x11, 0x00


	//----- nvinfo : EIATTR_KPARAM_INFO
	.align		4
.L_29:
        /*00b8*/ 	.byte	0x04, 0x17
        /*00ba*/ 	.short	(.L_31 - .L_30)
.L_30:
        /*00bc*/ 	.word	0x00000000
        /*00c0*/ 	.short	0x0002
        /*00c2*/ 	.short	0x0010
        /*00c4*/ 	.byte	0x00, 0xf4, 0x21, 0x00


	//----- nvinfo : EIATTR_KPARAM_INFO
	.align		4
.L_31:
        /*00c8*/ 	.byte	0x04, 0x17
        /*00ca*/ 	.short	(.L_33 - .L_32)
.L_32:
        /*00cc*/ 	.word	0x00000000
        /*00d0*/ 	.short	0x0001
        /*00d2*/ 	.short	0x0008
        /*00d4*/ 	.byte	0x00, 0xf4, 0x21, 0x00


	//----- nvinfo : EIATTR_KPARAM_INFO
	.align		4
.L_33:
        /*00d8*/ 	.byte	0x04, 0x17
        /*00da*/ 	.short	(.L_35 - .L_34)
.L_34:
        /*00dc*/ 	.word	0x00000000
        /*00e0*/ 	.short	0x0000
        /*00e2*/ 	.short	0x0000
        /*00e4*/ 	.byte	0x00, 0xf4, 0x21, 0x00


	//----- nvinfo : EIATTR_SPARSE_MMA_MASK
	.align		4
.L_35:
        /*00e8*/ 	.byte	0x03, 0x50
        /*00ea*/ 	.short	0x0000


	//----- nvinfo : EIATTR_MAXREG_COUNT
	.align		4
        /*00ec*/ 	.byte	0x03, 0x1b
        /*00ee*/ 	.short	0x00ff


	//----- nvinfo : EIATTR_NUM_BARRIERS
	.align		4
        /*00f0*/ 	.byte	0x02, 0x4c
        /*00f2*/ 	.byte	0x01
	.zero		1


	//----- nvinfo : EIATTR_ANNOTATIONS
	.align		4
        /*00f4*/ 	.byte	0x04, 0x55
        /*00f6*/ 	.short	(.L_37 - .L_36)


	//   ....[0]....
.L_36:
        /*00f8*/ 	.word	0x00000001
        /*00fc*/ 	.byte	0x50, 0x00, 0x00, 0x00, 0x01, 0x00, 0x00, 0x00, 0x90, 0x00, 0x00, 0x00, 0x01, 0x00, 0x00, 0x00
        /* <DEDUP_REMOVED lines=1124> */
        /*474c*/ 	.byte	0xb0, 0x41, 0x01, 0x00


	//----- nvinfo : EIATTR_VRC_CTA_INIT_COUNT
	.align		4
.L_37:
        /*4750*/ 	.byte	0x02, 0x4a
	.zero		1
	.zero		1


	//----- nvinfo : EIATTR_EXIT_INSTR_OFFSETS
	.align		4
        /*4754*/ 	.byte	0x04, 0x1c
        /*4756*/ 	.short	(.L_39 - .L_38)


	//   ....[0]....
.L_38:
        /*4758*/ 	.word	0x000bf530


	//   ....[1]....
        /*475c*/ 	.word	0x000bf560


	//----- nvinfo : EIATTR_REQNTID
	.align		4
.L_39:
        /*4760*/ 	.byte	0x04, 0x10
        /*4762*/ 	.short	(.L_41 - .L_40)
.L_40:
        /*4764*/ 	.word	0x00000040
        /*4768*/ 	.word	0x00000001
        /*476c*/ 	.word	0x00000001


	//----- nvinfo : EIATTR_CBANK_PARAM_SIZE
	.align		4
.L_41:
        /*4770*/ 	.byte	0x03, 0x19
        /*4772*/ 	.short	0x0050


	//----- nvinfo : EIATTR_PARAM_CBANK
	.align		4
        /*4774*/ 	.byte	0x04, 0x0a
        /*4776*/ 	.short	(.L_43 - .L_42)
	.align		4
.L_42:
        /*4778*/ 	.word	index@(.nv.constant0.matmul_kernel)
        /*477c*/ 	.short	0x0380
        /*477e*/ 	.short	0x0050


	//----- nvinfo : EIATTR_SW_WAR
	.align		4
.L_43:
        /*4780*/ 	.byte	0x04, 0x36
        /*4782*/ 	.short	(.L_45 - .L_44)
.L_44:
        /*4784*/ 	.word	0x00000008
.L_45:


//--------------------- .nv.compat                --------------------------
	.section	.nv.compat,"",@"SHT_CUDA_COMPAT_INFO"
	.align	4
        /*0000*/ 	.byte	0x02, 0x02, 0x02, 0x00, 0x02, 0x05, 0x05, 0x00, 0x02, 0x03, 0x00, 0x00, 0x02, 0x06, 0x01, 0x00


//--------------------- .nv.callgraph             --------------------------
	.section	.nv.callgraph,"",@"SHT_CUDA_CALLGRAPH"
	.align	4
	.sectionentsize	8
	.align		4
        /*0000*/ 	.word	0x00000000
	.align		4
        /*0004*/ 	.word	0xffffffff
	.align		4
        /*0008*/ 	.word	0x00000000
	.align		4
        /*000c*/ 	.word	0xfffffffe
	.align		4
        /*0010*/ 	.word	0x00000000
	.align		4
        /*0014*/ 	.word	0xfffffffd
	.align		4
        /*0018*/ 	.word	0x00000000
	.align		4
        /*001c*/ 	.word	0xfffffffc


//--------------------- .text.matmul_kernel       --------------------------
	.section	.text.matmul_kernel,"ax",@progbits
	.align	128
        .global         matmul_kernel
        .type           matmul_kernel,@function
        .size           matmul_kernel,(.L_x_3 - matmul_kernel)
        .other          matmul_kernel,@"STO_CUDA_ENTRY STV_DEFAULT"
matmul_kernel:
.text.matmul_kernel:
[----:B------:R-:W0:Y:S02]  /*0000*/  LDC R1, c[0x0][0x37c] ;  /* 0x0000df00ff017b82 */ /* 0x000e240000000800 */
[----:B0-----:R-:W-:-:S06]  /*0010*/  VIADD R1, R1, 0xffff9860 ;  /* 0xffff986001017836 */ /* 0x001fcc0000000000 */
[----:B------:R-:W0:Y:S01]  /*0020*/  LDC.64 R2, c[0x0][0x398] ;  /* 0x0000e600ff027b82 */ /* 0x000e220000000a00 */
[----:B------:R-:W1:Y:S01]  /*0030*/  S2R R14, SR_TID.X ;  /* 0x00000000000e7919 */ /* 0x000e620000002100 */
[----:B------:R-:W2:Y:S01]  /*0040*/  LDCU UR44, c[0x0][0x3a0] ;  /* 0x00007400ff2c77ac */ /* 0x000ea20008000800 */
[----:B------:R-:W-:Y:S01]  /*0050*/  STL [R1+0x840], RZ ;  /* 0x000840ff01007387 */ /* 0x000fe20000100800 */
[----:B------:R-:W-:Y:S01]  /*0060*/  UMOV UR4, 0x400 ;  /* 0x0000040000047882 */ /* 0x000fe20000000000 */
[----:B------:R-:W3:Y:S03]  /*0070*/  LDCU.64 UR40, c[0x0][0x358] ;  /* 0x00006b00ff2877ac */ /* 0x000ee60008000a00 */
[----:B------:R-:W4:Y:S01]  /*0080*/  S2UR UR5, SR_CgaCtaId ;  /* 0x00000000000579c3 */ /* 0x000f220000008800 */
[----:B------:R-:W-:Y:S04]  /*0090*/  STL [R1+0x844], RZ ;  /* 0x000844ff01007387 */ /* 0x000fe80000100800 */
[----:B------:R-:W-:Y:S04]  /*00a0*/  STL [R1+0x848], RZ ;  /* 0x000848ff01007387 */ /* 0x000fe80000100800 */
[----:B------:R-:W-:Y:S01]  /*00b0*/  STL [R1+0x84c], RZ ;  /* 0x00084cff01007387 */ /* 0x000fe20000100800 */
[----:B--2---:R-:W-:-:S03]  /*00c0*/  UIADD3 UR44, UPT, UPT, UR44, 0x7f, URZ ;  /* 0x0000007f2c2c7890 */ /* 0x004fc6000fffe0ff */
[----:B------:R-:W-:Y:S01]  /*00d0*/  STL [R1+0x850], RZ ;  /* 0x000850ff01007387 */ /* 0x000fe20000100800 */
[----:B0-----:R-:W-:-:S03]  /*00e0*/  VIADD R0, R3, 0x7f ;  /* 0x0000007f03007836 */ /* 0x001fc60000000000 */
[----:B------:R-:W-:Y:S01]  /*00f0*/  STL [R1+0x854], RZ ;  /* 0x000854ff01007387 */ /* 0x000fe20000100800 */
[----:B------:R-:W-:-:S03]  /*0100*/  UISETP.GE.AND UP0, UPT, UR44, 0x80, UPT ;  /* 0x000000802c00788c */ /* 0x000fc6000bf06270 */
[----:B------:R-:W-:Y:S01]  /*0110*/  STL [R1+0x858], RZ ;  /* 0x000858ff01007387 */ /* 0x000fe20000100800 */
[----:B------:R-:W-:Y:S01]  /*0120*/  SHF.R.S32.HI R5, RZ, 0x1f, R0 ;  /* 0x0000001fff057819 */ /* 0x000fe20000011400 */
[----:B----4-:R-:W-:Y:S02]  /*0130*/  ULEA UR4, UR5, UR4, 0x18 ;  /* 0x0000000405047291 */ /* 0x010fe4000f8ec0ff */
[----:B------:R-:W-:Y:S01]  /*0140*/  STL [R1+0x85c], RZ ;  /* 0x00085cff01007387 */ /* 0x000fe20000100800 */
[----:B------:R-:W-:-:S03]  /*0150*/  LEA.HI R5, R5, R0, RZ, 0x7 ;  /* 0x0000000005057211 */ /* 0x000fc600078f38ff */
[----:B------:R-:W-:Y:S01]  /*0160*/  STL [R1+0x860], RZ ;  /* 0x000860ff01007387 */ /* 0x000fe20000100800 */
[----:B------:R-:W-:-:S03]  /*0170*/  SHF.R.S32.HI R0, RZ, 0x7, R5 ;  /* 0x00000007ff007819 */ /* 0x000fc60000011405 */
[----:B------:R-:W-:Y:S02]  /*0180*/  STL [R1+0x864], RZ ;  /* 0x000864ff01007387 */ /* 0x000fe40000100800 */
[----:B------:R-:W-:Y:S02]  /*0190*/  IMAD.SHL.U32 R0, R0, 0x8, RZ ;  /* 0x0000000800007824 */ /* 0x000fe400078e00ff */
[----:B------:R-:W-:Y:S03]  /*01a0*/  STL [R1+0x868], RZ ;  /* 0x000868ff01007387 */ /* 0x000fe60000100800 */
[-C--:B------:R-:W-:Y:S01]  /*01b0*/  IABS R9, R0.reuse ;  /* 0x0000000000097213 */ /* 0x080fe20000000000 */
[----:B------:R-:W-:Y:S01]  /*01c0*/  STL [R1+0x86c], RZ ;  /* 0x00086cff01007387 */ /* 0x000fe20000100800 */
[----:B------:R-:W-:Y:S02]  /*01d0*/  IABS R12, R0 ;  /* 0x00000000000c7213 */ /* 0x000fe40000000000 */
[----:B------:R-:W0:Y:S01]  /*01e0*/  I2F.RP R4, R9 ;  /* 0x0000000900047306 */ /* 0x000e220000209400 */
[----:B------:R-:W-:Y:S04]  /*01f0*/  STL [R1+0x960], RZ ;  /* 0x000960ff01007387 */ /* 0x000fe80000100800 */
[----:B------:R-:W-:Y:S04]  /*0200*/  STL [R1+0x964], RZ ;  /* 0x000964ff01007387 */ /* 0x000fe80000100800 */
[----:B------:R-:W-:Y:S04]  /*0210*/  STL [R1+0x968], RZ ;  /* 0x000968ff01007387 */ /* 0x000fe80000100800 */
[----:B------:R-:W-:Y:S01]  /*0220*/  STL [R1+0x96c], RZ ;  /* 0x00096cff01007387 */ /* 0x000fe20000100800 */
[----:B0-----:R-:W0:Y:S03]  /*0230*/  MUFU.RCP R4, R4 ;  /* 0x0000000400047308 */ /* 0x001e260000001000 */
[----:B------:R-:W-:Y:S04]  /*0240*/  STL [R1+0x970], RZ ;  /* 0x000970ff01007387 */ /* 0x000fe80000100800 */
[----:B------:R-:W-:Y:S04]  /*0250*/  STL [R1+0x974], RZ ;  /* 0x000974ff01007387 */ /* 0x000fe80000100800 */
[----:B------:R-:W-:Y:S04]  /*0260*/  STL [R1+0x978], RZ ;  /* 0x000978ff01007387 */ /* 0x000fe80000100800 */
[----:B------:R-:W-:Y:S01]  /*0270*/  STL [R1+0x97c], RZ ;  /* 0x00097cff01007387 */ /* 0x000fe20000100800 */
[----:B0-----:R-:W-:-:S03]  /*0280*/  VIADD R6, R4, 0xffffffe ;  /* 0x0ffffffe04067836 */ /* 0x001fc60000000000 */
[----:B------:R-:W-:Y:S01]  /*0290*/  STL [R1+0x980], RZ ;  /* 0x000980ff01007387 */ /* 0x000fe20000100800 */
[----:B------:R-:W-:Y:S01]  /*02a0*/  IMAD.MOV R4, RZ, RZ, -R12 ;  /* 0x000000ffff047224 */ /* 0x000fe200078e0a0c */
[----:B------:R0:W2:Y:S02]  /*02b0*/  F2I.FTZ.U32.TRUNC.NTZ R7, R6 ;  /* 0x0000000600077305 */ /* 0x0000a4000021f000 */
[----:B------:R-:W-:Y:S04]  /*02c0*/  STL [R1+0x984], RZ ;  /* 0x000984ff01007387 */ /* 0x000fe80000100800 */
[----:B------:R-:W-:Y:S04]  /*02d0*/  STL [R1+0x988], RZ ;  /* 0x000988ff01007387 */ /* 0x000fe80000100800 */
[----:B------:R-:W-:Y:S01]  /*02e0*/  STL [R1+0x98c], RZ ;  /* 0x00098cff01007387 */ /* 0x000fe20000100800 */
[----:B0-----:R-:W-:-:S03]  /*02f0*/  IMAD.MOV.U32 R6, RZ, RZ, RZ ;  /* 0x000000ffff067224 */ /* 0x001fc600078e00ff */
[----:B------:R-:W-:Y:S01]  /*0300*/  STL [R1+0x9a0], RZ ;  /* 0x0009a0ff01007387 */ /* 0x000fe20000100800 */
[----:B--2---:R-:W-:-:S03]  /*0310*/  IMAD.MOV R8, RZ, RZ, -R7 ;  /* 0x000000ffff087224 */ /* 0x004fc600078e0a07 */
[----:B------:R-:W-:Y:S01]  /*0320*/  STL [R1+0x9a4], RZ ;  /* 0x0009a4ff01007387 */ /* 0x000fe20000100800 */
[----:B------:R-:W-:-:S03]  /*0330*/  IMAD R11, R8, R9, RZ ;  /* 0x00000009080b7224 */ /* 0x000fc600078e02ff */
[----:B------:R-:W-:Y:S01]  /*0340*/  STL [R1+0x9a8], RZ ;  /* 0x0009a8ff01007387 */ /* 0x000fe20000100800 */
[----:B------:R-:W-:-:S03]  /*0350*/  IMAD.HI.U32 R7, R7, R11, R6 ;  /* 0x0000000b07077227 */ /* 0x000fc600078e0006 */
[----:B------:R-:W-:Y:S04]  /*0360*/  STL [R1+0x9ac], RZ ;  /* 0x0009acff01007387 */ /* 0x000fe80000100800 */
        /* <DEDUP_REMOVED lines=241> */
[----:B------:R-:W-:Y:S01]  /*1280*/  STL [R1+0x454], RZ ;  /* 0x000454ff01007387 */ /* 0x000fe20000100800 */
[----:B------:R-:W0:Y:S03]  /*1290*/  S2R R5, SR_CTAID.X ;  /* 0x0000000000057919 */ /* 0x000e260000002500 */
        /* <DEDUP_REMOVED lines=8> */
[----:B0-----:R-:W-:-:S03]  /*1320*/  IABS R10, R5 ;  /* 0x00000005000a7213 */ /* 0x001fc60000000000 */
[----:B------:R-:W-:Y:S02]  /*1330*/  STL [R1+0x478], RZ ;  /* 0x000478ff01007387 */ /* 0x000fe40000100800 */
[----:B------:R-:W-:Y:S02]  /*1340*/  IMAD.MOV.U32 R8, RZ, RZ, R10 ;  /* 0x000000ffff087224 */ /* 0x000fe400078e000a */
[----:B------:R-:W-:Y:S02]  /*1350*/  STL [R1+0x47c], RZ ;  /* 0x00047cff01007387 */ /* 0x000fe40000100800 */
[----:B------:R-:W-:Y:S02]  /*1360*/  IMAD.HI.U32 R7, R7, R8, RZ ;  /* 0x0000000807077227 */ /* 0x000fe400078e00ff */
[----:B------:R-:W-:Y:S02]  /*1370*/  STL [R1+0x480], RZ ;  /* 0x000480ff01007387 */ /* 0x000fe40000100800 */
[----:B------:R-:W-:-:S02]  /*1380*/  IMAD R4, R7, R4, R8 ;  /* 0x0000000407047224 */ /* 0x000fc400078e0208 */
[----:B------:R-:W-:Y:S03]  /*1390*/  STL [R1+0x484], RZ ;  /* 0x000484ff01007387 */ /* 0x000fe60000100800 */
[----:B------:R-:W-:Y:S01]  /*13a0*/  ISETP.GT.U32.AND P1, PT, R9, R4, PT ;  /* 0x000000040900720c */ /* 0x000fe20003f24070 */
[----:B------:R-:W-:Y:S04]  /*13b0*/  STL [R1+0x488], RZ ;  /* 0x000488ff01007387 */ /* 0x000fe80000100800 */
[----:B------:R-:W-:Y:S04]  /*13c0*/  STL [R1+0x48c], RZ ;  /* 0x00048cff01007387 */ /* 0x000fe80000100800 */
[----:B------:R-:W-:Y:S04]  /*13d0*/  STL [R1+0x490], RZ ;  /* 0x000490ff01007387 */ /* 0x000fe80000100800 */
[----:B------:R-:W-:Y:S01]  /*13e0*/  STL [R1+0x494], RZ ;  /* 0x000494ff01007387 */ /* 0x000fe20000100800 */
[----:B------:R-:W-:-:S02]  /*13f0*/  @!P1 IMAD.IADD R4, R4, 0x1, -R9 ;  /* 0x0000000104049824 */ /* 0x000fc400078e0a09 */
[----:B------:R-:W-:Y:S01]  /*1400*/  @!P1 VIADD R7, R7, 0x1 ;  /* 0x0000000107079836 */ /* 0x000fe20000000000 */
[----:B------:R-:W-:Y:S01]  /*1410*/  STL [R1+0x498], RZ ;  /* 0x000498ff01007387 */ /* 0x000fe20000100800 */
[----:B------:R-:W-:Y:S02]  /*1420*/  ISETP.NE.AND P1, PT, R0, RZ, PT ;  /* 0x000000ff0000720c */ /* 0x000fe40003f25270 */
[----:B------:R-:W-:Y:S01]  /*1430*/  ISETP.GE.U32.AND P0, PT, R4, R9, PT ;  /* 0x000000090400720c */ /* 0x000fe20003f06070 */
[----:B------:R-:W-:Y:S01]  /*1440*/  STL [R1+0x49c], RZ ;  /* 0x00049cff01007387 */ /* 0x000fe20000100800 */
[----:B------:R-:W-:-:S03]  /*1450*/  LOP3.LUT R4, R5, R0, RZ, 0x3c, !PT ;  /* 0x0000000005047212 */ /* 0x000fc600078e3cff */
[----:B------:R-:W-:Y:S01]  /*1460*/  STL [R1+0x4a0], RZ ;  /* 0x0004a0ff01007387 */ /* 0x000fe20000100800 */
[----:B------:R-:W-:Y:S01]  /*1470*/  ISETP.GE.AND P2, PT, R4, RZ, PT ;  /* 0x000000ff0400720c */ /* 0x000fe20003f46270 */
[----:B------:R-:W-:Y:S02]  /*1480*/  VIADD R4, R2, 0xff ;  /* 0x000000ff02047836 */ /* 0x000fe40000000000 */
[----:B------:R-:W-:Y:S04]  /*1490*/  STL [R1+0x4a4], RZ ;  /* 0x0004a4ff01007387 */ /* 0x000fe80000100800 */
[----:B------:R-:W-:Y:S01]  /*14a0*/  STL [R1+0x4a8], RZ ;  /* 0x0004a8ff01007387 */ /* 0x000fe20000100800 */
[----:B------:R-:W-:-:S03]  /*14b0*/  @P0 VIADD R7, R7, 0x1 ;  /* 0x0000000107070836 */ /* 0x000fc60000000000 */
[----:B------:R-:W-:Y:S01]  /*14c0*/  STL [R1+0x4ac], RZ ;  /* 0x0004acff01007387 */ /* 0x000fe20000100800 */
[----:B------:R-:W-:Y:S01]  /*14d0*/  IMAD.MOV.U32 R6, RZ, RZ, R7 ;  /* 0x000000ffff067224 */ /* 0x000fe200078e0007 */
[----:B------:R-:W-:Y:S02]  /*14e0*/  SHF.R.S32.HI R7, RZ, 0x1f, R4 ;  /* 0x0000001fff077819 */ /* 0x000fe40000011404 */
[----:B------:R-:W-:Y:S01]  /*14f0*/  STL [R1+0x4b0], RZ ;  /* 0x0004b0ff01007387 */ /* 0x000fe20000100800 */
[----:B------:R-:W-:Y:S01]  /*1500*/  @!P2 IMAD.MOV R6, RZ, RZ, -R6 ;  /* 0x000000ffff06a224 */ /* 0x000fe200078e0a06 */
[----:B------:R-:W-:Y:S02]  /*1510*/  @!P1 LOP3.LUT R6, RZ, R0, RZ, 0x33, !PT ;  /* 0x00000000ff069212 */ /* 0x000fe400078e33ff */
[----:B------:R-:W-:Y:S01]  /*1520*/  STL [R1+0x4b4], RZ ;  /* 0x0004b4ff01007387 */ /* 0x000fe20000100800 */
[----:B------:R-:W-:Y:S02]  /*1530*/  LEA.HI R7, R7, R4, RZ, 0x8 ;  /* 0x0000000407077211 */ /* 0x000fe400078f40ff */
[----:B------:R-:W-:Y:S01]  /*1540*/  IMAD.SHL.U32 R4, R6, 0x8, RZ ;  /* 0x0000000806047824 */ /* 0x000fe200078e00ff */
[----:B------:R-:W-:Y:S01]  /*1550*/  STL [R1+0x4b8], RZ ;  /* 0x0004b8ff01007387 */ /* 0x000fe20000100800 */
[----:B------:R-:W-:-:S03]  /*1560*/  IMAD.MOV R6, RZ, RZ, -R6 ;  /* 0x000000ffff067224 */ /* 0x000fc600078e0a06 */
[----:B------:R-:W-:Y:S01]  /*1570*/  STL [R1+0x4bc], RZ ;  /* 0x0004bcff01007387 */ /* 0x000fe20000100800 */
[----:B------:R-:W-:Y:S01]  /*1580*/  LEA.HI.SX32 R7, R7, -R4, 0x18 ;  /* 0x8000000407077211 */ /* 0x000fe200078fc2ff */
[----:B------:R-:W-:Y:S02]  /*1590*/  IMAD R13, R0, R6, R5 ;  /* 0x00000006000d7224 */ /* 0x000fe400078e0205 */
[----:B------:R-:W-:Y:S01]  /*15a0*/  STL [R1+0x4c0], RZ ;  /* 0x0004c0ff01007387 */ /* 0x000fe20000100800 */
[----:B------:R-:W-:Y:S01]  /*15b0*/  VIMNMX R8, PT, PT, R7, 0x8, PT ;  /* 0x0000000807087848 */ /* 0x000fe20003fe0100 */
[----:B------:R-:W-:Y:S02]  /*15c0*/  IMAD.MOV.U32 R6, RZ, RZ, RZ ;  /* 0x000000ffff067224 */ /* 0x000fe400078e00ff */
[----:B------:R-:W-:Y:S01]  /*15d0*/  STL [R1+0x4c4], RZ ;  /* 0x0004c4ff01007387 */ /* 0x000fe20000100800 */
[-C--:B------:R-:W-:Y:S02]  /*15e0*/  IABS R10, R8.reuse ;  /* 0x00000008000a7213 */ /* 0x080fe40000000000 */
[----:B------:R-:W-:Y:S01]  /*15f0*/  IABS R0, R8 ;  /* 0x0000000800007213 */ /* 0x000fe20000000000 */
[----:B------:R-:W-:Y:S01]  /*1600*/  STL [R1+0x4c8], RZ ;  /* 0x0004c8ff01007387 */ /* 0x000fe20000100800 */
[----:B------:R-:W0:Y:S03]  /*1610*/  I2F.RP R9, R10 ;  /* 0x0000000a00097306 */ /* 0x000e260000209400 */
        /* <DEDUP_REMOVED lines=10> */
[----:B------:R-:W-:Y:S04]  /*16c0*/  STL [R1+0x4ec], RZ ;  /* 0x0004ecff01007387 */ /* 0x000fe80000100800 */
[----:B------:R-:W-:Y:S01]  /*16d0*/  STL [R1+0x4f0], RZ ;  /* 0x0004f0ff01007387 */ /* 0x000fe20000100800 */
[----:B------:R-:W0:Y:S03]  /*16e0*/  F2I.FTZ.U32.TRUNC.NTZ R7, R7 ;  /* 0x0000000700077305 */ /* 0x000e26000021f000 */
[----:B------:R-:W-:Y:S04]  /*16f0*/  STL [R1+0x4f4], RZ ;  /* 0x0004f4ff01007387 */ /* 0x000fe80000100800 */
[----:B------:R-:W-:Y:S04]  /*1700*/  STL [R1+0x4f8], RZ ;  /* 0x0004f8ff01007387 */ /* 0x000fe80000100800 */
[----:B------:R-:W-:Y:S04]  /*1710*/  STL [R1+0x4fc], RZ ;  /* 0x0004fcff01007387 */ /* 0x000fe80000100800 */
[----:B------:R-:W-:Y:S01]  /*1720*/  STL [R1+0x510], RZ ;  /* 0x000510ff01007387 */ /* 0x000fe20000100800 */
[----:B0-----:R-:W-:-:S03]  /*1730*/  IMAD.MOV R11, RZ, RZ, -R7 ;  /* 0x000000ffff0b7224 */ /* 0x001fc600078e0a07 */
[----:B------:R-:W-:Y:S01]  /*1740*/  STL [R1+0x514], RZ ;  /* 0x000514ff01007387 */ /* 0x000fe20000100800 */
[----:B------:R-:W-:Y:S01]  /*1750*/  IMAD.MOV.U32 R5, RZ, RZ, R11 ;  /* 0x000000ffff057224 */ /* 0x000fe200078e000b */
[----:B------:R-:W-:Y:S02]  /*1760*/  IABS R11, R13 ;  /* 0x0000000d000b7213 */ /* 0x000fe40000000000 */
[----:B------:R-:W-:Y:S01]  /*1770*/  STL [R1+0x518], RZ ;  /* 0x000518ff01007387 */ /* 0x000fe20000100800 */
[----:B------:R-:W-:-:S03]  /*1780*/  IMAD R5, R5, R10, RZ ;  /* 0x0000000a05057224 */ /* 0x000fc600078e02ff */
[----:B------:R-:W-:Y:S01]  /*1790*/  STL [R1+0x51c], RZ ;  /* 0x00051cff01007387 */ /* 0x000fe20000100800 */
[----:B------:R-:W-:-:S03]  /*17a0*/  IMAD.HI.U32 R6, R7, R5, R6 ;  /* 0x0000000507067227 */ /* 0x000fc600078e0006 */
[----:B------:R-:W-:Y:S01]  /*17b0*/  STL [R1+0x500], RZ ;  /* 0x000500ff01007387 */ /* 0x000fe20000100800 */
[----:B------:R-:W-:Y:S02]  /*17c0*/  IMAD.MOV R5, RZ, RZ, -R0 ;  /* 0x000000ffff057224 */ /* 0x000fe400078e0a00 */
[----:B------:R-:W-:Y:S01]  /*17d0*/  IMAD.HI.U32 R0, R6, R11, RZ ;  /* 0x0000000b06007227 */ /* 0x000fe200078e00ff */
[----:B------:R-:W-:Y:S03]  /*17e0*/  STL [R1+0x504], RZ ;  /* 0x000504ff01007387 */ /* 0x000fe60000100800 */
[----:B------:R-:W-:Y:S01]  /*17f0*/  IMAD R5, R0, R5, R11 ;  /* 0x0000000500057224 */ /* 0x000fe200078e020b */
[----:B------:R-:W-:Y:S04]  /*1800*/  STL [R1+0x508], RZ ;  /* 0x000508ff01007387 */ /* 0x000fe80000100800 */
[----:B------:R-:W-:Y:S01]  /*1810*/  STL [R1+0x50c], RZ ;  /* 0x00050cff01007387 */ /* 0x000fe20000100800 */
[----:B------:R-:W-:-:S03]  /*1820*/  ISETP.GT.U32.AND P1, PT, R10, R5, PT ;  /* 0x000000050a00720c */ /* 0x000fc60003f24070 */
[----:B------:R-:W-:Y:S04]  /*1830*/  STL [R1+0x520], RZ ;  /* 0x000520ff01007387 */ /* 0x000fe80000100800 */
[----:B------:R-:W-:Y:S04]  /*1840*/  STL [R1+0x524], RZ ;  /* 0x000524ff01007387 */ /* 0x000fe80000100800 */
[----:B------:R-:W-:Y:S02]  /*1850*/  STL [R1+0x528], RZ ;  /* 0x000528ff01007387 */ /* 0x000fe40000100800 */
[----:B------:R-:W-:-:S02]  /*1860*/  @!P1 IMAD.IADD R5, R5, 0x1, -R10 ;  /* 0x0000000105059824 */ /* 0x000fc400078e0a0a */
[----:B------:R-:W-:Y:S01]  /*1870*/  STL [R1+0x52c], RZ ;  /* 0x00052cff01007387 */ /* 0x000fe20000100800 */
[----:B------:R-:W-:Y:S01]  /*1880*/  @!P1 VIADD R0, R0, 0x1 ;  /* 0x0000000100009836 */ /* 0x000fe20000000000 */
[----:B------:R-:W-:Y:S02]  /*1890*/  ISETP.NE.AND P1, PT, R8, RZ, PT ;  /* 0x000000ff0800720c */ /* 0x000fe40003f25270 */
[----:B------:R-:W-:Y:S01]  /*18a0*/  STL [R1+0x530], RZ ;  /* 0x000530ff01007387 */ /* 0x000fe20000100800 */
[----:B------:R-:W-:Y:S02]  /*18b0*/  ISETP.GE.U32.AND P0, PT, R5, R10, PT ;  /* 0x0000000a0500720c */ /* 0x000fe40003f06070 */
[----:B------:R-:W-:Y:S01]  /*18c0*/  LOP3.LUT R5, R13, R8, RZ, 0x3c, !PT ;  /* 0x000000080d057212 */ /* 0x000fe200078e3cff */
[----:B------:R-:W-:Y:S03]  /*18d0*/  STL [R1+0x534], RZ ;  /* 0x000534ff01007387 */ /* 0x000fe60000100800 */
[----:B------:R-:W-:Y:S01]  /*18e0*/  ISETP.GE.AND P2, PT, R5, RZ, PT ;  /* 0x000000ff0500720c */ /* 0x000fe20003f46270 */
[----:B------:R-:W-:Y:S04]  /*18f0*/  STL [R1+0x538], RZ ;  /* 0x000538ff01007387 */ /* 0x000fe80000100800 */
[----:B------:R-:W-:Y:S02]  /*1900*/  STL [R1+0x53c], RZ ;  /* 0x00053cff01007387 */ /* 0x000fe40000100800 */
[----:B------:R-:W-:-:S02]  /*1910*/  @P0 VIADD R0, R0, 0x1 ;  /* 0x0000000100000836 */ /* 0x000fc40000000000 */
[----:B------:R-:W-:Y:S04]  /*1920*/  STL [R1+0x540], RZ ;  /* 0x000540ff01007387 */ /* 0x000fe80000100800 */
[----:B------:R-:W-:Y:S01]  /*1930*/  STL [R1+0x544], RZ ;  /* 0x000544ff01007387 */ /* 0x000fe20000100800 */
[----:B------:R-:W-:Y:S01]  /*1940*/  @!P2 IMAD.MOV R0, RZ, RZ, -R0 ;  /* 0x000000ffff00a224 */ /* 0x000fe200078e0a00 */
[----:B------:R-:W-:Y:S02]  /*1950*/  @!P1 LOP3.LUT R0, RZ, R8, RZ, 0x33, !PT ;  /* 0x00000008ff009212 */ /* 0x000fe400078e33ff */
[----:B------:R-:W-:Y:S03]  /*1960*/  STL [R1+0x548], RZ ;  /* 0x000548ff01007387 */ /* 0x000fe60000100800 */
[----:B------:R-:W-:Y:S01]  /*1970*/  IMAD.SHL.U32 R11, R0, 0x80, RZ ;  /* 0x00000080000b7824 */ /* 0x000fe200078e00ff */
[----:B------:R-:W-:Y:S01]  /*1980*/  STL [R1+0x54c], RZ ;  /* 0x00054cff01007387 */ /* 0x000fe20000100800 */
[----:B------:R-:W-:-:S02]  /*1990*/  IMAD.MOV R5, RZ, RZ, -R0 ;  /* 0x000000ffff057224 */ /* 0x000fc400078e0a00 */
[C---:B------:R-:W-:Y:S01]  /*19a0*/  VIADD R7, R11.reuse, 0x1 ;  /* 0x000000010b077836 */ /* 0x040fe20000000000 */
[----:B------:R-:W-:Y:S01]  /*19b0*/  STL [R1+0x550], RZ ;  /* 0x000550ff01007387 */ /* 0x000fe20000100800 */
[C---:B------:R-:W-:Y:S02]  /*19c0*/  VIADD R6, R11.reuse, 0x2 ;  /* 0x000000020b067836 */ /* 0x040fe40000000000 */
[C---:B------:R-:W-:Y:S01]  /*19d0*/  VIADD R0, R11.reuse, 0x3 ;  /* 0x000000030b007836 */ /* 0x040fe20000000000 */
[----:B------:R-:W-:Y:S01]  /*19e0*/  STL [R1+0x554], RZ ;  /* 0x000554ff01007387 */ /* 0x000fe20000100800 */
[----:B------:R-:W-:Y:S02]  /*19f0*/  IMAD R5, R8, R5, R13 ;  /* 0x0000000508057224 */ /* 0x000fe400078e020d */
[C---:B------:R-:W-:Y:S01]  /*1a00*/  VIADD R9, R11.reuse, 0x5d ;  /* 0x0000005d0b097836 */ /* 0x040fe20000000000 */
[----:B------:R-:W-:Y:S01]  /*1a10*/  STL [R1+0x558], RZ ;  /* 0x000558ff01007387 */ /* 0x000fe20000100800 */
[----:B------:R-:W-:Y:S01]  /*1a20*/  IMAD.IADD R4, R4, 0x1, R5 ;  /* 0x0000000104047824 */ /* 0x000fe200078e0205 */
[----:B-1----:R-:W-:Y:S01]  /*1a30*/  LOP3.LUT R5, R14, 0x3f, RZ, 0xc0, !PT ;  /* 0x0000003f0e057812 */ /* 0x002fe200078ec0ff */
[C---:B------:R-:W-:Y:S01]  /*1a40*/  VIADD R10, R11.reuse, 0x65 ;  /* 0x000000650b0a7836 */ /* 0x040fe20000000000 */
[----:B------:R-:W-:Y:S01]  /*1a50*/  STL [R1+0x55c], RZ ;  /* 0x00055cff01007387 */ /* 0x000fe20000100800 */
[----:B------:R-:W-:Y:S01]  /*1a60*/  VIADD R29, R11, 0x71 ;  /* 0x000000710b1d7836 */ /* 0x000fe20000000000 */
[----:B------:R-:W-:Y:S01]  /*1a70*/  PRMT R8, R5, 0x6540, R4 ;  /* 0x0000654005087816 */ /* 0x000fe20000000004 */
[C---:B------:R-:W-:Y:S01]  /*1a80*/  VIADD R28, R11.reuse, 0x72 ;  /* 0x000000720b1c7836 */ /* 0x040fe20000000000 */
[----:B------:R-:W-:Y:S01]  /*1a90*/  STL [R1+0x560], RZ ;  /* 0x000560ff01007387 */ /* 0x000fe20000100800 */
[----:B------:R-:W-:-:S02]  /*1aa0*/  VIADD R27, R11, 0x73 ;  /* 0x000000730b1b7836 */ /* 0x000fc40000000000 */
[C---:B------:R-:W-:Y:S01]  /*1ab0*/  VIADD R26, R11.reuse, 0x74 ;  /* 0x000000740b1a7836 */ /* 0x040fe20000000000 */
[----:B------:R-:W-:Y:S01]  /*1ac0*/  STL [R1+0x564], RZ ;  /* 0x000564ff01007387 */ /* 0x000fe20000100800 */
[C---:B------:R-:W-:Y:S02]  /*1ad0*/  VIADD R25, R11.reuse, 0x75 ;  /* 0x000000750b197836 */ /* 0x040fe40000000000 */
[C---:B------:R-:W-:Y:S01]  /*1ae0*/  VIADD R24, R11.reuse, 0x76 ;  /* 0x000000760b187836 */ /* 0x040fe20000000000 */
[----:B------:R-:W-:Y:S01]  /*1af0*/  STL [R1+0x568], RZ ;  /* 0x000568ff01007387 */ /* 0x000fe20000100800 */
[C---:B------:R-:W-:Y:S02]  /*1b00*/  VIADD R16, R11.reuse, 0x77 ;  /* 0x000000770b107836 */ /* 0x040fe40000000000 */
[C---:B------:R-:W-:Y:S01]  /*1b10*/  VIADD R15, R11.reuse, 0x78 ;  /* 0x000000780b0f7836 */ /* 0x040fe20000000000 */
[----:B------:R-:W-:Y:S01]  /*1b20*/  STL [R1+0x56c], RZ ;  /* 0x00056cff01007387 */ /* 0x000fe20000100800 */
[----:B------:R-:W-:-:S02]  /*1b30*/  VIADD R14, R11, 0x79 ;  /* 0x000000790b0e7836 */ /* 0x000fc40000000000 */
[C---:B------:R-:W-:Y:S01]  /*1b40*/  VIADD R13, R11.reuse, 0x7a ;  /* 0x0000007a0b0d7836 */ /* 0x040fe20000000000 */
[----:B------:R-:W-:Y:S01]  /*1b50*/  STL [R1+0x570], RZ ;  /* 0x000570ff01007387 */ /* 0x000fe20000100800 */
[----:B------:R-:W-:-:S03]  /*1b60*/  VIADD R12, R11, 0x7b ;  /* 0x0000007b0b0c7836 */ /* 0x000fc60000000000 */
        /* <DEDUP_REMOVED lines=171> */
[----:B------:R-:W-:Y:S04]  /*2620*/  STL [R1+0xeac], R11 ;  /* 0x000eac0b01007387 */ /* 0x000fe80000100800 */
[----:B------:R0:W-:Y:S04]  /*2630*/  STL [R1+0x29c], R7 ;  /* 0x00029c0701007387 */ /* 0x0001e80000100800 */
[----:B------:R1:W-:Y:S04]  /*2640*/  STL [R1+0x298], R6 ;  /* 0x0002980601007387 */ /* 0x0003e80000100800 */
[----:B------:R2:W-:Y:S01]  /*2650*/  STL [R1+0x294], R0 ;  /* 0x0002940001007387 */ /* 0x0005e20000100800 */
[----:B0-----:R-:W-:-:S02]  /*2660*/  VIADD R7, R11, 0x4 ;  /* 0x000000040b077836 */ /* 0x001fc40000000000 */
[----:B-1----:R-:W-:-:S03]  /*2670*/  VIADD R6, R11, 0x5 ;  /* 0x000000050b067836 */ /* 0x002fc60000000000 */
[----:B------:R0:W-:Y:S01]  /*2680*/  STL [R1+0x290], R7 ;  /* 0x0002900701007387 */ /* 0x0001e20000100800 */
[----:B--2---:R-:W-:-:S03]  /*2690*/  VIADD R0, R11, 0x6 ;  /* 0x000000060b007836 */ /* 0x004fc60000000000 */
[----:B------:R1:W-:Y:S04]  /*26a0*/  STL [R1+0x28c], R6 ;  /* 0x00028c0601007387 */ /* 0x0003e80000100800 */
[----:B------:R2:W-:Y:S01]  /*26b0*/  STL [R1+0x288], R0 ;  /* 0x0002880001007387 */ /* 0x0005e20000100800 */
[C---:B0-----:R-:W-:Y:S02]  /*26c0*/  VIADD R7, R11.reuse, 0x7 ;  /* 0x000000070b077836 */ /* 0x041fe40000000000 */
        /* <DEDUP_REMOVED lines=164> */
[----:B--2---:R-:W-:-:S03]  /*3110*/  IMAD.SHL.U32 R0, R4, 0x100, RZ ;  /* 0x0000010004007824 */ /* 0x004fc600078e00ff */
[----:B------:R1:W-:Y:S02]  /*3120*/  STL [R1+0x74], R6 ;  /* 0x0000740601007387 */ /* 0x0003e40000100800 */
[----:B------:R-:W-:Y:S01]  /*3130*/  LOP3.LUT R4, R0, 0x40, R5, 0xfe, !PT ;  /* 0x0000004000047812 */ /* 0x000fe200078efe05 */
[C---:B------:R-:W-:Y:S02]  /*3140*/  VIADD R0, R11.reuse, 0x5c ;  /* 0x0000005c0b007836 */ /* 0x040fe40000000000 */
[C---:B0-----:R-:W-:Y:S02]  /*3150*/  VIADD R7, R11.reuse, 0x5a ;  /* 0x0000005a0b077836 */ /* 0x041fe40000000000 */
[C---:B------:R-:W-:Y:S02]  /*3160*/  VIADD R5, R11.reuse, 0x5e ;  /* 0x0000005e0b057836 */ /* 0x040fe40000000000 */
[C---:B-1----:R-:W-:Y:S01]  /*3170*/  VIADD R6, R11.reuse, 0x5b ;  /* 0x0000005b0b067836 */ /* 0x042fe20000000000 */
[----:B------:R0:W-:Y:S04]  /*3180*/  STL [R1+0x70], R7 ;  /* 0x0000700701007387 */ /* 0x0001e80000100800 */
[----:B------:R1:W-:Y:S04]  /*3190*/  STL [R1+0x6c], R6 ;  /* 0x00006c0601007387 */ /* 0x0003e80000100800 */
[----:B------:R2:W-:Y:S01]  /*31a0*/  STL [R1+0xfdc], R4 ;  /* 0x000fdc0401007387 */ /* 0x0005e20000100800 */
[----:B0-----:R-:W-:-:S03]  /*31b0*/  VIADD R7, R11, 0x7c ;  /* 0x0000007c0b077836 */ /* 0x001fc60000000000 */
[----:B------:R-:W-:Y:S01]  /*31c0*/  STL [R1+0xfd8], R8 ;  /* 0x000fd80801007387 */ /* 0x000fe20000100800 */
[----:B-1----:R-:W-:-:S03]  /*31d0*/  VIADD R6, R11, 0x7d ;  /* 0x0000007d0b067836 */ /* 0x002fc60000000000 */
[----:B------:R0:W-:Y:S01]  /*31e0*/  STL [R1+0x68], R0 ;  /* 0x0000680001007387 */ /* 0x0001e20000100800 */
[----:B--2---:R-:W-:-:S03]  /*31f0*/  VIADD R4, R11, 0x60 ;  /* 0x000000600b047836 */ /* 0x004fc60000000000 */
[----:B------:R1:W-:Y:S01]  /*3200*/  STL [R1+0x60], R5 ;  /* 0x0000600501007387 */ /* 0x0003e20000100800 */
[C---:B0-----:R-:W-:Y:S02]  /*3210*/  VIADD R0, R11.reuse, 0x5f ;  /* 0x0000005f0b007836 */ /* 0x041fe40000000000 */
[----:B-1----:R-:W-:-:S03]  /*3220*/  VIADD R5, R11, 0x62 ;  /* 0x000000620b057836 */ /* 0x002fc60000000000 */
[----:B------:R0:W-:Y:S04]  /*3230*/  STL [R1+0x5c], R0 ;  /* 0x00005c0001007387 */ /* 0x0001e80000100800 */
[----:B------:R1:W-:Y:S01]  /*3240*/  STL [R1+0x58], R4 ;  /* 0x0000580401007387 */ /* 0x0003e20000100800 */
[C---:B0-----:R-:W-:Y:S02]  /*3250*/  VIADD R0, R11.reuse, 0x61 ;  /* 0x000000610b007836 */ /* 0x041fe40000000000 */
[----:B-1----:R-:W-:-:S03]  /*3260*/  VIADD R4, R11, 0x63 ;  /* 0x000000630b047836 */ /* 0x002fc60000000000 */
[----:B------:R0:W-:Y:S04]  /*3270*/  STL [R1+0x54], R0 ;  /* 0x0000540001007387 */ /* 0x0001e80000100800 */
        /* <DEDUP_REMOVED lines=11> */
[----:B--2---:R-:W-:-:S05]  /*3330*/  VIADD R4, R11, 0x69 ;  /* 0x000000690b047836 */ /* 0x004fca0000000000 */
[----:B------:R1:W-:Y:S01]  /*3340*/  STL [R1+0x30], R4 ;  /* 0x0000300401007387 */ /* 0x0003e20000100800 */
[----:B0-----:R-:W-:-:S05]  /*3350*/  VIADD R0, R11, 0x6a ;  /* 0x0000006a0b007836 */ /* 0x001fca0000000000 */
[----:B------:R0:W-:Y:S01]  /*3360*/  STL [R1+0x2c], R0 ;  /* 0x00002c0001007387 */ /* 0x0001e20000100800 */
[----:B-1----:R-:W-:-:S03]  /*3370*/  VIADD R4, R11, 0x6c ;  /* 0x0000006c0b047836 */ /* 0x002fc60000000000 */
        /* <DEDUP_REMOVED lines=11> */
[----:B--2---:R-:W-:Y:S01]  /*3430*/  VIADD R4, R11, 0x7f ;  /* 0x0000007f0b047836 */ /* 0x004fe20000000000 */
[C---:B------:R-:W-:Y:S02]  /*3440*/  LOP3.LUT R11, R8.reuse, 0x80, RZ, 0xfc, !PT ;  /* 0x00000080080b7812 */ /* 0x040fe400078efcff */
[----:B0-----:R-:W-:-:S05]  /*3450*/  LOP3.LUT R0, R8, 0xc0, RZ, 0xfc, !PT ;  /* 0x000000c008007812 */ /* 0x001fca00078efcff */
[----:B------:R0:W-:Y:S04]  /*3460*/  STL [R1+0xfe0], R0 ;  /* 0x000fe00001007387 */ /* 0x0001e80000100800 */
[----:B------:R0:W-:Y:S01]  /*3470*/  STL [R1+0xfe4], R11 ;  /* 0x000fe40b01007387 */ /* 0x0001e20000100800 */
[----:B---3--:R-:W-:Y:S05]  /*3480*/  BRA.U !UP0, `(.L_x_0) ;  /* 0x000008bd08447547 */ /* 0x008fea000b800000 */
[----:B------:R1:W-:Y:S01]  /*3490*/  STL [R1+0x2f8c], R24 ;  /* 0x002f8c1801007387 */ /* 0x0003e20000100800 */
[----:B------:R-:W-:Y:S01]  /*34a0*/  IABS R17, R2 ;  /* 0x0000000200117213 */ /* 0x000fe20000000000 */
[----:B------:R-:W2:Y:S01]  /*34b0*/  LDCU.128 UR20, c[0x0][0x380] ;  /* 0x00007000ff1477ac */ /* 0x000ea20008000c00 */
[----:B0-----:R-:W-:Y:S02]  /*34c0*/  IABS R0, R3 ;  /* 0x0000000300007213 */ /* 0x001fe40000000000 */
[----:B------:R-:W-:Y:S01]  /*34d0*/  ISETP.GE.AND P2, PT, R4, RZ, PT ;  /* 0x000000ff0400720c */ /* 0x000fe20003f46270 */
[----:B------:R-:W0:Y:S01]  /*34e0*/  LDCU UR76, c[0x0][0x3b0] ;  /* 0x00007600ff4c77ac */ /* 0x000e220008000800 */
[----:B-1----:R-:W3:Y:S01]  /*34f0*/  LDL R24, [R1+0xfd8] ;  /* 0x000fd80001187983 */ /* 0x002ee20000100800 */
[----:B------:R-:W1:Y:S01]  /*3500*/  I2F.RP R8, R17 ;  /* 0x0000001100087306 */ /* 0x000e620000209400 */
[----:B------:R-:W4:Y:S02]  /*3510*/  LDCU UR77, c[0x0][0x3a4] ;  /* 0x00007480ff4d77ac */ /* 0x000f240008000800 */
[----:B------:R5:W-:Y:S01]  /*3520*/  STL [R1+0x2f88], R25 ;  /* 0x002f881901007387 */ /* 0x000be20000100800 */
[----:B------:R-:W0:Y:S01]  /*3530*/  LDCU UR75, c[0x0][0x3a8] ;  /* 0x00007500ff4b77ac */ /* 0x000e220008000800 */
[----:B------:R-:W0:Y:S02]  /*3540*/  LDCU UR10, c[0x0][0x3a8] ;  /* 0x00007500ff0a77ac */ /* 0x000e240008000800 */
[----:B-----5:R-:W5:Y:S01]  /*3550*/  LDL R25, [R1+0xfdc] ;  /* 0x000fdc0001197983 */ /* 0x020f620000100800 */
[----:B------:R-:W0:Y:S03]  /*3560*/  LDCU UR11, c[0x0][0x3a8] ;  /* 0x00007500ff0b77ac */ /* 0x000e260008000800 */
[----:B------:R1:W-:Y:S01]  /*3570*/  STL [R1+0x2f84], R26 ;  /* 0x002f841a01007387 */ /* 0x0003e20000100800 */
[----:B------:R-:W0:Y:S01]  /*3580*/  LDCU UR12, c[0x0][0x3a8] ;  /* 0x00007500ff0c77ac */ /* 0x000e220008000800 */
[----:B------:R-:W0:Y:S01]  /*3590*/  LDCU UR13, c[0x0][0x3a8] ;  /* 0x00007500ff0d77ac */ /* 0x000e220008000800 */
[----:B------:R-:W0:Y:S01]  /*35a0*/  LDCU UR14, c[0x0][0x3a8] ;  /* 0x00007500ff0e77ac */ /* 0x000e220008000800 */
[----:B-1----:R-:W2:Y:S01]  /*35b0*/  LDL R26, [R1+0xfe4] ;  /* 0x000fe400011a7983 */ /* 0x002ea20000100800 */
[----:B------:R-:W1:Y:S03]  /*35c0*/  LDCU UR15, c[0x0][0x3a8] ;  /* 0x00007500ff0f77ac */ /* 0x000e660008000800 */
[----:B------:R0:W-:Y:S01]  /*35d0*/  STL [R1+0x2f80], R27 ;  /* 0x002f801b01007387 */ /* 0x0001e20000100800 */
[----:B------:R-:W1:Y:S01]  /*35e0*/  LDCU UR16, c[0x0][0x3a8] ;  /* 0x00007500ff1077ac */ /* 0x000e620008000800 */
[----:B------:R-:W1:Y:S02]  /*35f0*/  LDCU UR17, c[0x0][0x3a8] ;  /* 0x00007500ff1177ac */ /* 0x000e640008000800 */
[----:B0-----:R-:W4:Y:S01]  /*3600*/  LDL R27, [R1+0xfe0] ;  /* 0x000fe000011b7983 */ /* 0x001f220000100800 */
[----:B------:R-:W0:Y:S03]  /*3610*/  LDCU UR18, c[0x0][0x3a8] ;  /* 0x00007500ff1277ac */ /* 0x000e260008000800 */
[----:B------:R1:W-:Y:S01]  /*3620*/  STL [R1+0x2f7c], R28 ;  /* 0x002f7c1c01007387 */ /* 0x0003e20000100800 */
[----:B------:R-:W0:Y:S01]  /*3630*/  MUFU.RCP R8, R8 ;  /* 0x0000000800087308 */ /* 0x000e220000001000 */
[----:B------:R-:W2:Y:S01]  /*3640*/  LDCU UR19, c[0x0][0x3a8] ;  /* 0x00007500ff1377ac */ /* 0x000ea20008000800 */
[----:B------:R-:W2:Y:S01]  /*3650*/  LDCU UR24, c[0x0][0x3a8] ;  /* 0x00007500ff1877ac */ /* 0x000ea20008000800 */
[----:B-1----:R-:W4:Y:S01]  /*3660*/  LDL R28, [R1+0xeac] ;  /* 0x000eac00011c7983 */ /* 0x002f220000100800 */
[----:B------:R-:W1:Y:S03]  /*3670*/  LDCU UR25, c[0x0][0x3a8] ;  /* 0x00007500ff1977ac */ /* 0x000e660008000800 */
[----:B------:R0:W-:Y:S01]  /*3680*/  STL [R1+0x2f78], R29 ;  /* 0x002f781d01007387 */ /* 0x0001e20000100800 */
[----:B------:R-:W1:Y:S03]  /*3690*/  LDCU UR26, c[0x0][0x3a8] ;  /* 0x00007500ff1a77ac */ /* 0x000e660008000800 */
[----:B------:R0:W-:Y:S02]  /*36a0*/  STL [R1+0x2f6c], R3 ;  /* 0x002f6c0301007387 */ /* 0x0001e40000100800 */
[----:B0-----:R-:W-:Y:S01]  /*36b0*/  VIADD R8, R8, 0xffffffe ;  /* 0x0ffffffe08087836 */ /* 0x001fe20000000000 */
[----:B------:R-:W0:Y:S01]  /*36c0*/  LDCU UR27, c[0x0][0x3a8] ;  /* 0x00007500ff1b77ac */ /* 0x000e220008000800 */
[----:B------:R-:W-:Y:S01]  /*36d0*/  IMAD.MOV.U32 R29, RZ, RZ, R9 ;  /* 0x000000ffff1d7224 */ /* 0x000fe200078e0009 */
[----:B------:R-:W0:Y:S01]  /*36e0*/  LDCU UR28, c[0x0][0x3a8] ;  /* 0x00007500ff1c77ac */ /* 0x000e220008000800 */
[----:B------:R-:W1:Y:S01]  /*36f0*/  F2I.FTZ.U32.TRUNC.NTZ R9, R8 ;  /* 0x0000000800097305 */ /* 0x000e62000021f000 */
[----:B------:R-:W-:Y:S01]  /*3700*/  IMAD.MOV.U32 R3, RZ, RZ, R10 ;  /* 0x000000ffff037224 */ /* 0x000fe200078e000a */
[----:B------:R-:W0:Y:S01]  /*3710*/  LDCU UR29, c[0x0][0x3a8] ;  /* 0x00007500ff1d77ac */ /* 0x000e220008000800 */
[----:B------:R-:W0:Y:S05]  /*3720*/  LDCU UR30, c[0x0][0x3a8] ;  /* 0x00007500ff1e77ac */ /* 0x000e2a0008000800 */
[----:B------:R-:W0:Y:S01]  /*3730*/  I2F.RP R10, R0 ;  /* 0x00000000000a7306 */ /* 0x000e220000209400 */
[----:B------:R-:W2:Y:S01]  /*3740*/  LDCU UR31, c[0x0][0x3a8] ;  /* 0x00007500ff1f77ac */ /* 0x000ea20008000800 */
[--C-:B-1----:R-:W-:Y:S01]  /*3750*/  IMAD.MOV R8, RZ, RZ, -R9.reuse ;  /* 0x000000ffff087224 */ /* 0x102fe200078e0a09 */
[----:B------:R-:W1:Y:S03]  /*3760*/  LDCU UR32, c[0x0][0x3a8] ;  /* 0x00007500ff2077ac */ /* 0x000e660008000800 */
[----:B------:R-:W-:Y:S01]  /*3770*/  IMAD R21, R8, R17, RZ ;  /* 0x0000001108157224 */ /* 0x000fe200078e02ff */
[----:B------:R-:W1:Y:S01]  /*3780*/  LDCU UR33, c[0x0][0x3a8] ;  /* 0x00007500ff2177ac */ /* 0x000e620008000800 */
[----:B------:R-:W-:Y:S01]  /*3790*/  IMAD.MOV.U32 R8, RZ, RZ, RZ ;  /* 0x000000ffff087224 */ /* 0x000fe200078e00ff */
[----:B0-----:R-:W0:Y:S01]  /*37a0*/  MUFU.RCP R10, R10 ;  /* 0x0000000a000a7308 */ /* 0x001e220000001000 */
[----:B------:R-:W1:Y:S02]  /*37b0*/  LDCU UR34, c[0x0][0x3a8] ;  /* 0x00007500ff2277ac */ /* 0x000e640008000800 */
[----:B------:R-:W-:Y:S01]  /*37c0*/  IMAD.HI.U32 R21, R9, R21, R8 ;  /* 0x0000001509157227 */ /* 0x000fe200078e0008 */
[----:B------:R-:W1:Y:S01]  /*37d0*/  LDCU UR35, c[0x0][0x3a8] ;  /* 0x00007500ff2377ac */ /* 0x000e620008000800 */
[----:B------:R-:W1:Y:S01]  /*37e0*/  LDCU UR36, c[0x0][0x3a8] ;  /* 0x00007500ff2477ac */ /* 0x000e620008000800 */
[----:B------:R-:W1:Y:S01]  /*37f0*/  LDCU UR37, c[0x0][0x3a8] ;  /* 0x00007500ff2577ac */ /* 0x000e620008000800 */
[----:B0-----:R-:W-:Y:S01]  /*3800*/  VIADD R10, R10, 0xffffffe ;  /* 0x0ffffffe0a0a7836 */ /* 0x001fe20000000000 */
[----:B------:R-:W0:Y:S03]  /*3810*/  LDCU UR38, c[0x0][0x3a8] ;  /* 0x00007500ff2677ac */ /* 0x000e260008000800 */
[----:B------:R1:W0:Y:S01]  /*3820*/  F2I.FTZ.U32.TRUNC.NTZ R11, R10 ;  /* 0x0000000a000b7305 */ /* 0x000222000021f000 */
[----:B------:R-:W2:Y:S01]  /*3830*/  LDCU UR39, c[0x0][0x3a8] ;  /* 0x00007500ff2777ac */ /* 0x000ea20008000800 */
[----:B------:R-:W2:Y:S01]  /*3840*/  LDCU UR5, c[0x0][0x3a8] ;  /* 0x00007500ff0577ac */ /* 0x000ea20008000800 */
[----:B-1----:R-:W-:Y:S01]  /*3850*/  IMAD.MOV.U32 R10, RZ, RZ, RZ ;  /* 0x000000ffff0a7224 */ /* 0x002fe200078e00ff */
[----:B------:R-:W1:Y:S01]  /*3860*/  LDCU UR6, c[0x0][0x3a8] ;  /* 0x00007500ff0677ac */ /* 0x000e620008000800 */
[----:B------:R-:W1:Y:S01]  /*3870*/  LDCU UR7, c[0x0][0x3a8] ;  /* 0x00007500ff0777ac */ /* 0x000e620008000800 */
[--C-:B0-----:R-:W-:Y:S01]  /*3880*/  IMAD.MOV R9, RZ, RZ, -R11.reuse ;  /* 0x000000ffff097224 */ /* 0x101fe200078e0a0b */
[----:B------:R-:W0:Y:S03]  /*3890*/  LDCU UR8, c[0x0][0x3a8] ;  /* 0x00007500ff0877ac */ /* 0x000e260008000800 */
[----:B------:R-:W-:Y:S01]  /*38a0*/  IMAD R9, R9, R0, RZ ;  /* 0x0000000009097224 */ /* 0x000fe200078e02ff */
[----:B------:R-:W0:Y:S03]  /*38b0*/  LDCU UR42, c[0x0][0x3a8] ;  /* 0x00007500ff2a77ac */ /* 0x000e260008000800 */
[----:B------:R-:W-:-:S02]  /*38c0*/  IMAD.HI.U32 R9, R11, R9, R10 ;  /* 0x000000090b097227 */ /* 0x000fc400078e000a */
[----:B------:R-:W4:Y:S01]  /*38d0*/  LDL.LU R11, [R1+0x1b4] ;  /* 0x0001b400010b7983 */ /* 0x000f220000300800 */
[----:B------:R-:W0:Y:S01]  /*38e0*/  LDCU UR43, c[0x0][0x3a8] ;  /* 0x00007500ff2b77ac */ /* 0x000e220008000800 */
        /* <DEDUP_REMOVED lines=31> */
[----:B---3--:R-:W-:-:S05]  /*3ae0*/  IABS R20, R24 ;  /* 0x0000001800147213 */ /* 0x008fca0000000000 */
[----:B------:R-:W-:-:S04]  /*3af0*/  IMAD.HI.U32 R22, R21, R20, RZ ;  /* 0x0000001415167227 */ /* 0x000fc800078e00ff */
[----:B------:R-:W-:-:S04]  /*3b00*/  IMAD.MOV R22, RZ, RZ, -R22 ;  /* 0x000000ffff167224 */ /* 0x000fc800078e0a16 */
[----:B------:R-:W-:Y:S01]  /*3b10*/  IMAD R20, R17, R22, R20 ;  /* 0x0000001611147224 */ /* 0x000fe200078e0214 */
[----:B-----5:R-:W-:Y:S01]  /*3b20*/  IABS R19, R25 ;  /* 0x0000001900137213 */ /* 0x020fe20000000000 */
[----:B------:R-:W3:Y:S04]  /*3b30*/  LDL.LU R22, [R1+0xc0] ;  /* 0x0000c00001167983 */ /* 0x000ee80000300800 */
[----:B------:R-:W-:-:S04]  /*3b40*/  IMAD.HI.U32 R23, R21, R19, RZ ;  /* 0x0000001315177227 */ /* 0x000fc800078e00ff */
[----:B------:R-:W-:Y:S01]  /*3b50*/  IMAD.MOV R23, RZ, RZ, -R23 ;  /* 0x000000ffff177224 */ /* 0x000fe200078e0a17 */
[----:B--2---:R-:W-:-:S03]  /*3b60*/  IABS R18, R26 ;  /* 0x0000001a00127213 */ /* 0x004fc60000000000 */
[----:B------:R-:W-:Y:S02]  /*3b70*/  IMAD R19, R17, R23, R19 ;  /* 0x0000001711137224 */ /* 0x000fe400078e0213 */
[----:B------:R-:W-:Y:S01]  /*3b80*/  IMAD.HI.U32 R10, R21, R18, RZ ;  /* 0x00000012150a7227 */ /* 0x000fe200078e00ff */
[----:B----4-:R-:W-:-:S03]  /*3b90*/  IABS R8, R27 ;  /* 0x0000001b00087213 */ /* 0x010fc60000000000 */
[----:B------:R-:W-:Y:S02]  /*3ba0*/  IMAD.MOV R10, RZ, RZ, -R10 ;  /* 0x000000ffff0a7224 */ /* 0x000fe400078e0a0a */
[----:B------:R-:W-:-:S04]  /*3bb0*/  IMAD.HI.U32 R21, R21, R8, RZ ;  /* 0x0000000815157227 */ /* 0x000fc800078e00ff */
[----:B------:R-:W-:Y:S02]  /*3bc0*/  IMAD.MOV R21, RZ, RZ, -R21 ;  /* 0x000000ffff157224 */ /* 0x000fe400078e0a15 */
[C---:B------:R-:W-:Y:S02]  /*3bd0*/  IMAD R10, R17.reuse, R10, R18 ;  /* 0x0000000a110a7224 */ /* 0x040fe400078e0212 */
[----:B------:R-:W-:Y:S01]  /*3be0*/  IMAD R8, R17, R21, R8 ;  /* 0x0000001511087224 */ /* 0x000fe200078e0208 */
[----:B------:R-:W-:-:S04]  /*3bf0*/  IABS R4, R4 ;  /* 0x0000000400047213 */ /* 0x000fc80000000000 */
[----:B------:R-:W-:Y:S02]  /*3c00*/  ISETP.GT.U32.AND P1, PT, R17, R8, PT ;  /* 0x000000081100720c */ /* 0x000fe40003f24070 */
[----:B------:R-:W-:Y:S02]  /*3c10*/  ISETP.GE.AND P6, PT, R24, RZ, PT ;  /* 0x000000ff1800720c */ /* 0x000fe40003fc6270 */
[----:B------:R-:W2:Y:S09]  /*3c20*/  LDL.LU R24, [R1+0x2f8c] ;  /* 0x002f8c0001187983 */ /* 0x000eb20000300800 */
[----:B------:R-:W-:Y:S01]  /*3c30*/  @!P1 IMAD.IADD R8, R8, 0x1, -R17 ;  /* 0x0000000108089824 */ /* 0x000fe200078e0a11 */
[----:B------:R-:W-:Y:S01]  /*3c40*/  ISETP.GE.AND P1, PT, R5, RZ, PT ;  /* 0x000000ff0500720c */ /* 0x000fe20003f26270 */
[----:B------:R-:W-:Y:S01]  /*3c50*/  IMAD.MOV.U32 R23, RZ, RZ, R11 ;  /* 0x000000ffff177224 */ /* 0x000fe200078e000b */
[----:B------:R-:W-:Y:S01]  /*3c60*/  IABS R11, R28 ;  /* 0x0000001c000b7213 */ /* 0x000fe20000000000 */
[----:B---3--:R-:W-:-:S04]  /*3c70*/  IMAD.MOV.U32 R18, RZ, RZ, R22 ;  /* 0x000000ffff127224 */ /* 0x008fc800078e0016 */
[----:B------:R-:W-:-:S04]  /*3c80*/  IMAD.HI.U32 R22, R9, R11, RZ ;  /* 0x0000000b09167227 */ /* 0x000fc800078e00ff */
[----:B------:R-:W-:-:S04]  /*3c90*/  IMAD.MOV R22, RZ, RZ, -R22 ;  /* 0x000000ffff167224 */ /* 0x000fc800078e0a16 */
[----:B------:R-:W-:Y:S02]  /*3ca0*/  IMAD R22, R0, R22, R11 ;  /* 0x0000001600167224 */ /* 0x000fe400078e020b */
[----:B------:R-:W-:Y:S02]  /*3cb0*/  IMAD.MOV.U32 R11, RZ, RZ, R4 ;  /* 0x000000ffff0b7224 */ /* 0x000fe400078e0004 */
[----:B------:R-:W-:Y:S02]  /*3cc0*/  IMAD.MOV.U32 R21, RZ, RZ, R18 ;  /* 0x000000ffff157224 */ /* 0x000fe400078e0012 */
[----:B------:R-:W-:Y:S01]  /*3cd0*/  IMAD.HI.U32 R18, R9, R11, RZ ;  /* 0x0000000b09127227 */ /* 0x000fe200078e00ff */
[----:B------:R-:W-:-:S03]  /*3ce0*/  IABS R4, R5 ;  /* 0x0000000500047213 */ /* 0x000fc60000000000 */
[----:B------:R-:W-:Y:S02]  /*3cf0*/  IMAD.MOV R5, RZ, RZ, -R18 ;  /* 0x000000ffff057224 */ /* 0x000fe400078e0a12 */
[----:B------:R-:W3:Y:S01]  /*3d00*/  LDL.LU R18, [R1+0x7c] ;  /* 0x00007c0001127983 */ /* 0x000ee20000300800 */
[C---:B------:R-:W-:Y:S02]  /*3d10*/  ISETP.GT.U32.AND P3, PT, R17.reuse, R19, PT ;  /* 0x000000131100720c */ /* 0x040fe40003f64070 */
[C---:B------:R-:W-:Y:S02]  /*3d20*/  ISETP.GT.U32.AND P4, PT, R17.reuse, R10, PT ;  /* 0x0000000a1100720c */ /* 0x040fe40003f84070 */
[----:B------:R-:W-:-:S09]  /*3d30*/  ISETP.GT.U32.AND P0, PT, R17, R20, PT ;  /* 0x000000141100720c */ /* 0x000fd20003f04070 */
[--C-:B------:R-:W-:Y:S02]  /*3d40*/  @!P3 IMAD.IADD R19, R19, 0x1, -R17.reuse ;  /* 0x000000011313b824 */ /* 0x100fe400078e0a11 */
[----:B------:R-:W-:-:S03]  /*3d50*/  @!P4 IMAD.IADD R10, R10, 0x1, -R17 ;  /* 0x000000010a0ac824 */ /* 0x000fc600078e0a11 */
[C---:B------:R-:W-:Y:S01]  /*3d60*/  ISETP.GT.U32.AND P4, PT, R17.reuse, R19, PT ;  /* 0x000000131100720c */ /* 0x040fe20003f84070 */
[----:B------:R-:W-:Y:S01]  /*3d70*/  @!P0 IMAD.IADD R20, R20, 0x1, -R17 ;  /* 0x0000000114148824 */ /* 0x000fe200078e0a11 */
[----:B------:R-:W-:-:S04]  /*3d80*/  ISETP.GT.U32.AND P3, PT, R17, R10, PT ;  /* 0x0000000a1100720c */ /* 0x000fc80003f64070 */
[C---:B------:R-:W-:Y:S02]  /*3d90*/  ISETP.GT.U32.AND P0, PT, R17.reuse, R20, PT ;  /* 0x000000141100720c */ /* 0x040fe40003f04070 */
[----:B------:R-:W-:-:S05]  /*3da0*/  ISETP.GT.U32.AND P5, PT, R17, R8, PT ;  /* 0x000000081100720c */ /* 0x000fca0003fa4070 */
[--C-:B------:R-:W-:Y:S01]  /*3db0*/  @!P4 IMAD.IADD R19, R19, 0x1, -R17.reuse ;  /* 0x000000011313c824 */ /* 0x100fe200078e0a11 */
[----:B------:R-:W-:Y:S02]  /*3dc0*/  ISETP.GE.AND P4, PT, R25, RZ, PT ;  /* 0x000000ff1900720c */ /* 0x000fe40003f86270 */
[----:B------:R-:W4:Y:S03]  /*3dd0*/  LDL.LU R25, [R1+0x2f88] ;  /* 0x002f880001197983 */ /* 0x000f260000300800 */
[--C-:B------:R-:W-:Y:S02]  /*3de0*/  @!P0 IMAD.IADD R20, R20, 0x1, -R17.reuse ;  /* 0x0000000114148824 */ /* 0x100fe400078e0a11 */
[--C-:B------:R-:W-:Y:S01]  /*3df0*/  @!P3 IMAD.IADD R10, R10, 0x1, -R17.reuse ;  /* 0x000000010a0ab824 */ /* 0x100fe200078e0a11 */
[----:B------:R-:W-:Y:S01]  /*3e00*/  ISETP.GE.AND P3, PT, R26, RZ, PT ;  /* 0x000000ff1a00720c */ /* 0x000fe20003f66270 */
[----:B------:R-:W-:Y:S01]  /*3e10*/  @!P6 IMAD.MOV R20, RZ, RZ, -R20 ;  /* 0x000000ffff14e224 */ /* 0x000fe200078e0a14 */
[----:B------:R-:W-:Y:S01]  /*3e20*/  ISETP.GE.AND P6, PT, R27, RZ, PT ;  /* 0x000000ff1b00720c */ /* 0x000fe20003fc6270 */
[----:B------:R-:W-:Y:S01]  /*3e30*/  @!P5 IMAD.IADD R8, R8, 0x1, -R17 ;  /* 0x000000010808d824 */ /* 0x000fe200078e0a11 */
[C---:B------:R-:W-:Y:S01]  /*3e40*/  ISETP.GT.U32.AND P5, PT, R0.reuse, R22, PT ;  /* 0x000000160000720c */ /* 0x040fe20003fa4070 */
[----:B------:R-:W-:Y:S01]  /*3e50*/  IMAD R5, R0, R5, R11 ;  /* 0x0000000500057224 */ /* 0x000fe200078e020b */
[----:B------:R-:W-:Y:S01]  /*3e60*/  ISETP.GE.AND P0, PT, R6, RZ, PT ;  /* 0x000000ff0600720c */ /* 0x000fe20003f06270 */
[----:B------:R-:W-:Y:S01]  /*3e70*/  @!P4 IMAD.MOV R19, RZ, RZ, -R19 ;  /* 0x000000ffff13c224 */ /* 0x000fe200078e0a13 */
[----:B------:R-:W-:Y:S01]  /*3e80*/  IABS R6, R6 ;  /* 0x0000000600067213 */ /* 0x000fe20000000000 */
[C---:B------:R-:W-:Y:S01]  /*3e90*/  IMAD.HI.U32 R11, R9.reuse, R4, RZ ;  /* 0x00000004090b7227 */ /* 0x040fe200078e00ff */
[----:B------:R-:W5:Y:S03]  /*3ea0*/  LDL.LU R26, [R1+0x2f84] ;  /* 0x002f8400011a7983 */ /* 0x000f660000300800 */
[----:B------:R-:W-:Y:S01]  /*3eb0*/  IMAD.HI.U32 R17, R9, R6, RZ ;  /* 0x0000000609117227 */ /* 0x000fe200078e00ff */
[----:B------:R-:W2:Y:S03]  /*3ec0*/  LDL.LU R27, [R1+0x2f80] ;  /* 0x002f8000011b7983 */ /* 0x000ea60000300800 */
[----:B------:R-:W-:-:S02]  /*3ed0*/  IMAD.MOV R11, RZ, RZ, -R11 ;  /* 0x000000ffff0b7224 */ /* 0x000fc400078e0a0b */
[----:B------:R-:W-:Y:S02]  /*3ee0*/  IMAD.MOV R17, RZ, RZ, -R17 ;  /* 0x000000ffff117224 */ /* 0x000fe400078e0a11 */
[----:B------:R-:W-:Y:S01]  /*3ef0*/  IMAD R4, R0, R11, R4 ;  /* 0x0000000b00047224 */ /* 0x000fe200078e0204 */
[----:B------:R-:W-:Y:S01]  /*3f00*/  LOP3.LUT R11, RZ, R2, RZ, 0x33, !PT ;  /* 0x00000002ff0b7212 */ /* 0x000fe200078e33ff */
[----:B------:R-:W-:Y:S01]  /*3f10*/  @!P3 IMAD.MOV R10, RZ, RZ, -R10 ;  /* 0x000000ffff0ab224 */ /* 0x000fe200078e0a0a */
[----:B------:R-:W-:Y:S01]  /*3f20*/  ISETP.NE.AND P3, PT, R2, RZ, PT ;  /* 0x000000ff0200720c */ /* 0x000fe20003f65270 */
[----:B------:R-:W-:Y:S02]  /*3f30*/  @!P6 IMAD.MOV R8, RZ, RZ, -R8 ;  /* 0x000000ffff08e224 */ /* 0x000fe400078e0a08 */
[----:B------:R-:W-:Y:S02]  /*3f40*/  @!P5 IMAD.IADD R22, R22, 0x1, -R0 ;  /* 0x000000011616d824 */ /* 0x000fe400078e0a00 */
[----:B------:R-:W-:Y:S01]  /*3f50*/  IMAD R2, R0, R17, R6 ;  /* 0x0000001100027224 */ /* 0x000fe200078e0206 */
[----:B------:R-:W-:-:S02]  /*3f60*/  SEL R17, R11, R19, !P3 ;  /* 0x000000130b117207 */ /* 0x000fc40005800000 */
[C---:B------:R-:W-:Y:S02]  /*3f70*/  SEL R10, R11.reuse, R10, !P3 ;  /* 0x0000000a0b0a7207 */ /* 0x040fe40005800000 */
[----:B------:R-:W-:Y:S02]  /*3f80*/  SEL R8, R11, R8, !P3 ;  /* 0x000000080b087207 */ /* 0x000fe40005800000 */
[----:B------:R-:W-:-:S13]  /*3f90*/  ISETP.GT.U32.AND P4, PT, R0, R5, PT ;  /* 0x000000050000720c */ /* 0x000fda0003f84070 */
[----:B------:R-:W-:Y:S02]  /*3fa0*/  @!P4 IMAD.IADD R5, R5, 0x1, -R0 ;  /* 0x000000010505c824 */ /* 0x000fe400078e0a00 */
[----:B---3--:R-:W-:Y:S01]  /*3fb0*/  IMAD.MOV.U32 R6, RZ, RZ, R18 ;  /* 0x000000ffff067224 */ /* 0x008fe200078e0012 */
[----:B------:R-:W-:Y:S02]  /*3fc0*/  SEL R18, R11, R20, !P3 ;  /* 0x000000140b127207 */ /* 0x000fe40005800000 */
[----:B------:R-:W-:-:S03]  /*3fd0*/  ISETP.GT.U32.AND P3, PT, R0, R22, PT ;  /* 0x000000160000720c */ /* 0x000fc60003f64070 */
[----:B------:R3:W-:Y:S04]  /*3fe0*/  STL [R1+0x2c0], R18 ;  /* 0x0002c01201007387 */ /* 0x0007e80000100800 */
[----:B------:R0:W-:Y:S04]  /*3ff0*/  STL [R1+0x2b4], R17 ;  /* 0x0002b41101007387 */ /* 0x0001e80000100800 */
[----:B------:R0:W-:Y:S02]  /*4000*/  STL [R1+0x2ac], R10 ;  /* 0x0002ac0a01007387 */ /* 0x0001e40000100800 */
[----:B------:R-:W-:Y:S01]  /*4010*/  @!P3 IMAD.IADD R22, R22, 0x1, -R0 ;  /* 0x000000011616b824 */ /* 0x000fe200078e0a00 */
[----:B------:R-:W-:Y:S01]  /*4020*/  ISETP.GE.AND P3, PT, R28, RZ, PT ;  /* 0x000000ff1c00720c */ /* 0x000fe20003f66270 */
[----:B------:R0:W-:Y:S04]  /*4030*/  STL [R1+0x2a0], R8 ;  /* 0x0002a00801007387 */ /* 0x0001e80000100800 */
[----:B------:R-:W5:Y:S01]  /*4040*/  LDL.LU R28, [R1+0x2f7c] ;  /* 0x002f7c00011c7983 */ /* 0x000f620000300800 */
[----:B------:R-:W-:-:S02]  /*4050*/  ISETP.GT.U32.AND P6, PT, R0, R5, PT ;  /* 0x000000050000720c */ /* 0x000fc40003fc4070 */
[----:B------:R-:W-:-:S11]  /*4060*/  ISETP.GT.U32.AND P4, PT, R0, R4, PT ;  /* 0x000000040000720c */ /* 0x000fd60003f84070 */
[----:B------:R-:W-:Y:S01]  /*4070*/  @!P6 IMAD.IADD R5, R5, 0x1, -R0 ;  /* 0x000000010505e824 */ /* 0x000fe200078e0a00 */
[----:B------:R-:W-:Y:S02]  /*4080*/  ISETP.GT.U32.AND P6, PT, R0, R2, PT ;  /* 0x000000020000720c */ /* 0x000fe40003fc4070 */
[----:B---3--:R-:W-:Y:S02]  /*4090*/  IABS R18, R7 ;  /* 0x0000000700127213 */ /* 0x008fe40000000000 */
[----:B------:R-:W-:Y:S01]  /*40a0*/  IABS R11, R13 ;  /* 0x0000000d000b7213 */ /* 0x000fe20000000000 */
[----:B------:R-:W-:Y:S02]  /*40b0*/  @!P3 IMAD.MOV R22, RZ, RZ, -R22 ;  /* 0x000000ffff16b224 */ /* 0x000fe400078e0a16 */
[----:B------:R-:W-:Y:S01]  /*40c0*/  IMAD.HI.U32 R19, R9, R18, RZ ;  /* 0x0000001209137227 */ /* 0x000fe200078e00ff */
[----:B------:R-:W-:-:S05]  /*40d0*/  ISETP.GE.AND P5, PT, R7, RZ, PT ;  /* 0x000000ff0700720c */ /* 0x000fca0003fa6270 */
[----:B------:R-:W-:Y:S02]  /*40e0*/  @!P6 IMAD.IADD R2, R2, 0x1, -R0 ;  /* 0x000000010202e824 */ /* 0x000fe400078e0a00 */
[----:B------:R-:W-:-:S03]  /*40f0*/  IMAD.HI.U32 R7, R9, R11, RZ ;  /* 0x0000000b09077227 */ /* 0x000fc600078e00ff */
[----:B------:R-:W-:Y:S01]  /*4100*/  ISETP.GT.U32.AND P3, PT, R0, R2, PT ;  /* 0x000000020000720c */ /* 0x000fe20003f64070 */
[----:B------:R-:W-:Y:S01]  /*4110*/  IMAD.MOV R19, RZ, RZ, -R19 ;  /* 0x000000ffff137224 */ /* 0x000fe200078e0a13 */
[----:B0-----:R-:W-:Y:S01]  /*4120*/  IABS R17, R12 ;  /* 0x0000000c00117213 */ /* 0x001fe20000000000 */
[----:B------:R-:W-:Y:S01]  /*4130*/  @!P4 IMAD.IADD R4, R4, 0x1, -R0 ;  /* 0x000000010404c824 */ /* 0x000fe200078e0a00 */
[----:B------:R-:W-:Y:S01]  /*4140*/  ISETP.GE.AND P4, PT, R12, RZ, PT ;  /* 0x000000ff0c00720c */ /* 0x000fe20003f86270 */
[----:B------:R-:W-:Y:S02]  /*4150*/  IMAD.MOV R7, RZ, RZ, -R7 ;  /* 0x000000ffff077224 */ /* 0x000fe400078e0a07 */
[C---:B------:R-:W-:Y:S01]  /*4160*/  IMAD R12, R0.reuse, R19, R18 ;  /* 0x00000013000c7224 */ /* 0x040fe200078e0212 */
[----:B------:R-:W-:Y:S01]  /*4170*/  IABS R10, R14 ;  /* 0x0000000e000a7213 */ /* 0x000fe20000000000 */
[----:B------:R-:W-:Y:S01]  /*4180*/  IMAD.HI.U32 R8, R9, R17, RZ ;  /* 0x0000001109087227 */ /* 0x000fe200078e00ff */
[----:B------:R-:W-:-:S03]  /*4190*/  ISETP.GT.U32.AND P6, PT, R0, R4, PT ;  /* 0x000000040000720c */ /* 0x000fc60003fc4070 */
[C---:B------:R-:W-:Y:S02]  /*41a0*/  IMAD R11, R0.reuse, R7, R11 ;  /* 0x00000007000b7224 */ /* 0x040fe400078e020b */
[----:B------:R-:W-:Y:S01]  /*41b0*/  @!P2 IMAD.MOV R5, RZ, RZ, -R5 ;  /* 0x000000ffff05a224 */ /* 0x000fe200078e0a05 */
[----:B------:R-:W-:Y:S01]  /*41c0*/  ISETP.GT.U32.AND P2, PT, R0, R12, PT ;  /* 0x0000000c0000720c */ /* 0x000fe20003f44070 */
[----:B------:R-:W-:Y:S02]  /*41d0*/  IMAD.MOV.U32 R20, RZ, RZ, R6 ;  /* 0x000000ffff147224 */ /* 0x000fe400078e0006 */
[----:B------:R-:W-:-:S04]  /*41e0*/  IMAD.HI.U32 R6, R9, R10, RZ ;  /* 0x0000000a09067227 */ /* 0x000fc800078e00ff */
[----:B------:R-:W-:Y:S02]  /*41f0*/  IMAD.MOV R8, RZ, RZ, -R8 ;  /* 0x000000ffff087224 */ /* 0x000fe400078e0a08 */
[----:B------:R-:W-:Y:S01]  /*4200*/  @!P3 IMAD.IADD R2, R2, 0x1, -R0 ;  /* 0x000000010202b824 */ /* 0x000fe200078e0a00 */
[C---:B------:R-:W-:Y:S01]  /*4210*/  ISETP.GT.U32.AND P3, PT, R0.reuse, R11, PT ;  /* 0x0000000b0000720c */ /* 0x040fe20003f64070 */
[----:B------:R-:W-:Y:S02]  /*4220*/  IMAD.MOV R6, RZ, RZ, -R6 ;  /* 0x000000ffff067224 */ /* 0x000fe400078e0a06 */
[C---:B------:R-:W-:Y:S01]  /*4230*/  IMAD R17, R0.reuse, R8, R17 ;  /* 0x0000000800117224 */ /* 0x040fe200078e0211 */
[----:B--2---:R-:W-:Y:S01]  /*4240*/  IABS R18, R24 ;  /* 0x0000001800127213 */ /* 0x004fe20000000000 */
[----:B------:R-:W-:Y:S01]  /*4250*/  IMAD R10, R0, R6, R10 ;  /* 0x00000006000a7224 */ /* 0x000fe200078e020a */
[----:B------:R-:W-:Y:S01]  /*4260*/  IABS R7, R15 ;  /* 0x0000000f00077213 */ /* 0x000fe20000000000 */
[--C-:B------:R-:W-:Y:S01]  /*4270*/  @!P6 IMAD.IADD R4, R4, 0x1, -R0.reuse ;  /* 0x000000010404e824 */ /* 0x100fe200078e0a00 */
[----:B------:R-:W-:Y:S01]  /*4280*/  STL [R1+0x2f70], R22 ;  /* 0x002f701601007387 */ /* 0x000fe20000100800 */
[----:B------:R-:W-:Y:S01]  /*4290*/  ISETP.GT.U32.AND P6, PT, R0, R17, PT ;  /* 0x000000110000720c */ /* 0x000fe20003fc4070 */
[----:B------:R-:W-:-:S02]  /*42a0*/  @!P2 IMAD.IADD R12, R12, 0x1, -R0 ;  /* 0x000000010c0ca824 */ /* 0x000fc400078e0a00 */
[----:B------:R0:W-:Y:S01]  /*42b0*/  STL [R1+0x50], R5 ;  /* 0x0000500501007387 */ /* 0x0001e20000100800 */
[----:B------:R-:W-:Y:S02]  /*42c0*/  IABS R6, R16 ;  /* 0x0000001000067213 */ /* 0x000fe40000000000 */
[C---:B------:R-:W-:Y:S01]  /*42d0*/  ISETP.GT.U32.AND P2, PT, R0.reuse, R10, PT ;  /* 0x0000000a0000720c */ /* 0x040fe20003f44070 */
[----:B------:R-:W-:Y:S01]  /*42e0*/  @!P3 IMAD.IADD R11, R11, 0x1, -R0 ;  /* 0x000000010b0bb824 */ /* 0x000fe200078e0a00 */
[----:B------:R-:W-:Y:S01]  /*42f0*/  ISETP.GT.U32.AND P3, PT, R0, R12, PT ;  /* 0x0000000c0000720c */ /* 0x000fe20003f64070 */
[----:B0-----:R-:W-:Y:S02]  /*4300*/  IMAD.MOV.U32 R5, RZ, RZ, R18 ;  /* 0x000000ffff057224 */ /* 0x001fe400078e0012 */
[----:B------:R-:W-:-:S04]  /*4310*/  IMAD.HI.U32 R18, R9, R7, RZ ;  /* 0x0000000709127227 */ /* 0x000fc800078e00ff */
[----:B------:R-:W-:Y:S02]  /*4320*/  IMAD.MOV.U32 R22, RZ, RZ, R20 ;  /* 0x000000ffff167224 */ /* 0x000fe400078e0014 */
[----:B------:R-:W-:Y:S02]  /*4330*/  IMAD.MOV R18, RZ, RZ, -R18 ;  /* 0x000000ffff127224 */ /* 0x000fe400078e0a12 */
[----:B------:R-:W-:Y:S01]  /*4340*/  IMAD.HI.U32 R20, R9, R6, RZ ;  /* 0x0000000609147227 */ /* 0x000fe200078e00ff */
[----:B----4-:R-:W-:-:S03]  /*4350*/  IABS R8, R25 ;  /* 0x0000001900087213 */ /* 0x010fc60000000000 */
[----:B------:R-:W-:-:S04]  /*4360*/  IMAD.HI.U32 R19, R9, R5, RZ ;  /* 0x0000000509137227 */ /* 0x000fc800078e00ff */
[C---:B------:R-:W-:Y:S02]  /*4370*/  IMAD R7, R0.reuse, R18, R7 ;  /* 0x0000001200077224 */ /* 0x040fe400078e0207 */
[----:B------:R-:W-:Y:S02]  /*4380*/  IMAD.MOV R20, RZ, RZ, -R20 ;  /* 0x000000ffff147224 */ /* 0x000fe400078e0a14 */
[----:B------:R-:W-:Y:S01]  /*4390*/  @!P6 IMAD.IADD R17, R17, 0x1, -R0 ;  /* 0x000000011111e824 */ /* 0x000fe200078e0a00 */
[----:B------:R-:W-:Y:S01]  /*43a0*/  ISETP.GT.U32.AND P6, PT, R0, R7, PT ;  /* 0x000000070000720c */ /* 0x000fe20003fc4070 */
[----:B------:R-:W-:Y:S02]  /*43b0*/  IMAD.MOV R19, RZ, RZ, -R19 ;  /* 0x000000ffff137224 */ /* 0x000fe400078e0a13 */
[----:B------:R-:W-:-:S04]  /*43c0*/  IMAD.HI.U32 R18, R9, R8, RZ ;  /* 0x0000000809127227 */ /* 0x000fc800078e00ff */
[----:B------:R-:W-:Y:S02]  /*43d0*/  IMAD R6, R0, R20, R6 ;  /* 0x0000001400067224 */ /* 0x000fe400078e0206 */
[----:B------:R-:W-:Y:S01]  /*43e0*/  @!P2 IMAD.IADD R10, R10, 0x1, -R0 ;  /* 0x000000010a0aa824 */ /* 0x000fe200078e0a00 */
[C---:B------:R-:W-:Y:S01]  /*43f0*/  ISETP.GT.U32.AND P2, PT, R0.reuse, R17, PT ;  /* 0x000000110000720c */ /* 0x040fe20003f44070 */
[----:B------:R-:W-:Y:S01]  /*4400*/  IMAD R5, R0, R19, R5 ;  /* 0x0000001300057224 */ /* 0x000fe200078e0205 */
[----:B------:R-:W2:Y:S01]  /*4410*/  LDL.LU R20, [R1+0x78] ;  /* 0x0000780001147983 */ /* 0x000ea20000300800 */
[----:B------:R-:W-:Y:S02]  /*4420*/  IMAD.MOV R18, RZ, RZ, -R18 ;  /* 0x000000ffff127224 */ /* 0x000fe400078e0a12 */
[----:B------:R-:W-:Y:S02]  /*4430*/  IMAD.MOV.U32 R19, RZ, RZ, R29 ;  /* 0x000000ffff137224 */ /* 0x000fe400078e001d */
[----:B------:R-:W-:Y:S01]  /*4440*/  @!P3 IMAD.IADD R12, R12, 0x1, -R0 ;  /* 0x000000010c0cb824 */ /* 0x000fe200078e0a00 */
[----:B------:R-:W-:Y:S01]  /*4450*/  ISETP.GT.U32.AND P3, PT, R0, R6, PT ;  /* 0x000000060000720c */ /* 0x000fe20003f64070 */
[----:B------:R-:W-:-:S02]  /*4460*/  IMAD.MOV.U32 R29, RZ, RZ, R4 ;  /* 0x000000ffff1d7224 */ /* 0x000fc400078e0004 */
[C---:B------:R-:W-:Y:S02]  /*4470*/  IMAD R4, R0.reuse, R18, R8 ;  /* 0x0000001200047224 */ /* 0x040fe400078e0208 */
[----:B------:R-:W-:Y:S02]  /*4480*/  IMAD.MOV.U32 R8, RZ, RZ, R29 ;  /* 0x000000ffff087224 */ /* 0x000fe400078e001d */
[----:B------:R-:W-:Y:S01]  /*4490*/  @!P6 IMAD.IADD R7, R7, 0x1, -R0 ;  /* 0x000000010707e824 */ /* 0x000fe200078e0a00 */
[C---:B------:R-:W-:Y:S01]  /*44a0*/  ISETP.GT.U32.AND P6, PT, R0.reuse, R10, PT ;  /* 0x0000000a0000720c */ /* 0x040fe20003fc4070 */
[----:B------:R-:W-:Y:S01]  /*44b0*/  @!P1 IMAD.MOV R8, RZ, RZ, -R8 ;  /* 0x000000ffff089224 */ /* 0x000fe200078e0a08 */
[----:B------:R0:W-:Y:S01]  /*44c0*/  STL [R1+0x1c], R29 ;  /* 0x00001c1d01007387 */ /* 0x0001e20000100800 */
[--C-:B------:R-:W-:Y:S01]  /*44d0*/  @!P2 IMAD.IADD R17, R17, 0x1, -R0.reuse ;  /* 0x000000011111a824 */ /* 0x100fe200078e0a00 */
[----:B------:R-:W-:Y:S01]  /*44e0*/  ISETP.GT.U32.AND P2, PT, R0, R5, PT ;  /* 0x000000050000720c */ /* 0x000fe20003f44070 */
[----:B------:R-:W-:Y:S01]  /*44f0*/  @!P3 IMAD.IADD R6, R6, 0x1, -R0 ;  /* 0x000000010606b824 */ /* 0x000fe200078e0a00 */
[----:B------:R-:W-:Y:S01]  /*4500*/  ISETP.GE.AND P3, PT, R15, RZ, PT ;  /* 0x000000ff0f00720c */ /* 0x000fe20003f66270 */
[----:B------:R-:W-:Y:S01]  /*4510*/  IMAD.MOV.U32 R15, RZ, RZ, R12 ;  /* 0x000000ffff0f7224 */ /* 0x000fe200078e000c */
[----:B0-----:R-:W3:Y:S04]  /*4520*/  LDL.LU R29, [R1+0x2f78] ;  /* 0x002f7800011d7983 */ /* 0x001ee80000300800 */
[----:B------:R-:W-:Y:S01]  /*4530*/  @!P1 STL [R1+0x1c], R8 ;  /* 0x00001c0801009387 */ /* 0x000fe20000100800 */
[C---:B------:R-:W-:Y:S01]  /*4540*/  ISETP.GT.U32.AND P1, PT, R0.reuse, R11, PT ;  /* 0x0000000b0000720c */ /* 0x040fe20003f24070 */
[----:B------:R-:W-:Y:S01]  /*4550*/  @!P0 IMAD.MOV R2, RZ, RZ, -R2 ;  /* 0x000000ffff028224 */ /* 0x000fe200078e0a02 */
[----:B------:R-:W-:Y:S01]  /*4560*/  ISETP.GT.U32.AND P0, PT, R0, R7, PT ;  /* 0x000000070000720c */ /* 0x000fe20003f04070 */
[----:B------:R-:W-:-:S02]  /*4570*/  @!P5 IMAD.MOV R15, RZ, RZ, -R15 ;  /* 0x000000ffff0fd224 */ /* 0x000fc400078e0a0f */
[----:B------:R-:W-:Y:S01]  /*4580*/  @!P4 IMAD.MOV R17, RZ, RZ, -R17 ;  /* 0x000000ffff11c224 */ /* 0x000fe200078e0a11 */
[----:B------:R0:W-:Y:S01]  /*4590*/  STL [R1+0x18], R2 ;  /* 0x0000180201007387 */ /* 0x0001e20000100800 */
[--C-:B------:R-:W-:Y:S01]  /*45a0*/  @!P6 IMAD.IADD R10, R10, 0x1, -R0.reuse ;  /* 0x000000010a0ae824 */ /* 0x100fe200078e0a00 */
[----:B------:R-:W-:Y:S01]  /*45b0*/  ISETP.GT.U32.AND P6, PT, R0, R4, PT ;  /* 0x000000040000720c */ /* 0x000fe20003fc4070 */
[----:B------:R-:W-:Y:S01]  /*45c0*/  @!P2 IMAD.IADD R5, R5, 0x1, -R0 ;  /* 0x000000010505a824 */ /* 0x000fe200078e0a00 */
[----:B------:R4:W-:Y:S01]  /*45d0*/  STL [R1+0x14], R15 ;  /* 0x0000140f01007387 */ /* 0x0009e20000100800 */
[----:B------:R-:W-:-:S03]  /*45e0*/  ISETP.GE.AND P2, PT, R16, RZ, PT ;  /* 0x000000ff1000720c */ /* 0x000fc60003f46270 */
[----:B------:R-:W-:Y:S01]  /*45f0*/  STL [R1+0x10], R17 ;  /* 0x0000101101007387 */ /* 0x000fe20000100800 */
[----:B0-----:R-:W-:Y:S01]  /*4600*/  IABS R2, R27 ;  /* 0x0000001b00027213 */ /* 0x001fe20000000000 */
[--C-:B------:R-:W-:Y:S02]  /*4610*/  @!P1 IMAD.IADD R11, R11, 0x1, -R0.reuse ;  /* 0x000000010b0b9824 */ /* 0x100fe400078e0a00 */
[----:B------:R-:W2:Y:S01]  /*4620*/  LDL.LU R16, [R1+0x4] ;  /* 0x0000040001107983 */ /* 0x000ea20000300800 */
[----:B------:R-:W-:Y:S01]  /*4630*/  ISETP.GE.AND P1, PT, R13, RZ, PT ;  /* 0x000000ff0d00720c */ /* 0x000fe20003f26270 */
[----:B------:R-:W-:Y:S02]  /*4640*/  IMAD.HI.U32 R13, R9, R2, RZ ;  /* 0x00000002090d7227 */ /* 0x000fe400078e00ff */
[----:B----4-:R-:W4:Y:S02]  /*4650*/  LDL.LU R15, [R1+0x8] ;  /* 0x00000800010f7983 */ /* 0x010f240000300800 */
[----:B------:R-:W-:Y:S01]  /*4660*/  @!P0 IMAD.IADD R7, R7, 0x1, -R0 ;  /* 0x0000000107078824 */ /* 0x000fe200078e0a00 */
[----:B------:R-:W-:Y:S01]  /*4670*/  ISETP.GE.AND P0, PT, R14, RZ, PT ;  /* 0x000000ff0e00720c */ /* 0x000fe20003f06270 */
[----:B------:R-:W-:-:S02]  /*4680*/  IMAD.MOV R14, RZ, RZ, -R13 ;  /* 0x000000ffff0e7224 */ /* 0x000fc400078e0a0d */
[----:B------:R-:W-:Y:S01]  /*4690*/  @!P6 IMAD.IADD R4, R4, 0x1, -R0 ;  /* 0x000000010404e824 */ /* 0x000fe200078e0a00 */
[----:B------:R-:W-:Y:S02]  /*46a0*/  ISETP.GT.U32.AND P6, PT, R0, R6, PT ;  /* 0x000000060000720c */ /* 0x000fe40003fc4070 */
[----:B-----5:R-:W-:-:S05]  /*46b0*/  IABS R8, R26 ;  /* 0x0000001a00087213 */ /* 0x020fca0000000000 */
[----:B------:R-:W-:-:S04]  /*46c0*/  IMAD.HI.U32 R18, R9, R8, RZ ;  /* 0x0000000809127227 */ /* 0x000fc800078e00ff */
[----:B------:R-:W-:Y:S02]  /*46d0*/  IMAD.MOV R18, RZ, RZ, -R18 ;  /* 0x000000ffff127224 */ /* 0x000fe400078e0a12 */
[----:B------:R-:W-:Y:S01]  /*46e0*/  @!P6 IMAD.IADD R6, R6, 0x1, -R0 ;  /* 0x000000010606e824 */ /* 0x000fe200078e0a00 */
[----:B------:R-:W-:Y:S01]  /*46f0*/  ISETP.GE.AND P6, PT, R25, RZ, PT ;  /* 0x000000ff1900720c */ /* 0x000fe20003fc6270 */
[----:B------:R-:W-:Y:S01]  /*4700*/  IMAD R8, R0, R18, R8 ;  /* 0x0000001200087224 */ /* 0x000fe200078e0208 */
[----:B------:R-:W-:-:S05]  /*4710*/  IABS R13, R28 ;  /* 0x0000001c000d7213 */ /* 0x000fca0000000000 */
[----:B------:R-:W-:Y:S02]  /*4720*/  IMAD.MOV.U32 R12, RZ, RZ, R13 ;  /* 0x000000ffff0c7224 */ /* 0x000fe400078e000d */
[----:B------:R-:W-:Y:S02]  /*4730*/  IMAD.MOV.U32 R13, RZ, RZ, R11 ;  /* 0x000000ffff0d7224 */ /* 0x000fe400078e000b */
[----:B------:R-:W-:Y:S02]  /*4740*/  IMAD.MOV.U32 R11, RZ, RZ, R10 ;  /* 0x000000ffff0b7224 */ /* 0x000fe400078e000a */
[----:B------:R-:W-:Y:S02]  /*4750*/  IMAD.MOV.U32 R10, RZ, RZ, R7 ;  /* 0x000000ffff0a7224 */ /* 0x000fe400078e0007 */
[----:B------:R-:W-:Y:S02]  /*4760*/  @!P1 IMAD.MOV R13, RZ, RZ, -R13 ;  /* 0x000000ffff0d9224 */ /* 0x000fe400078e0a0d */
[----:B------:R-:W-:-:S02]  /*4770*/  @!P0 IMAD.MOV R11, RZ, RZ, -R11 ;  /* 0x000000ffff0b8224 */ /* 0x000fc400078e0a0b */
[----:B------:R-:W-:Y:S01]  /*4780*/  @!P3 IMAD.MOV R10, RZ, RZ, -R10 ;  /* 0x000000ffff0ab224 */ /* 0x000fe200078e0a0a */
[----:B------:R-:W-:Y:S04]  /*4790*/  STL [R1], R13 ;  /* 0x0000000d01007387 */ /* 0x000fe80000100800 */
[----:B------:R0:W-:Y:S04]  /*47a0*/  STL [R1+0x160], R11 ;  /* 0x0001600b01007387 */ /* 0x0001e80000100800 */
[----:B------:R5:W-:Y:S04]  /*47b0*/  STL [R1+0x164], R10 ;  /* 0x0001640a01007387 */ /* 0x000be80000100800 */
[----:B------:R-:W4:Y:S04]  /*47c0*/  LDL.LU R25, [R1+0xc] ;  /* 0x00000c0001197983 */ /* 0x000f280000300800 */
[----:B------:R-:W4:Y:S01]  /*47d0*/  LDL.LU R18, [R1+0x20] ;  /* 0x0000200001127983 */ /* 0x000f220000300800 */
[----:B------:R-:W-:-:S02]  /*47e0*/  ISETP.GT.U32.AND P5, PT, R0, R5, PT ;  /* 0x000000050000720c */ /* 0x000fc40003fa4070 */
[----:B------:R-:W-:Y:S02]  /*47f0*/  ISETP.GE.AND P0, PT, R24, RZ, PT ;  /* 0x000000ff1800720c */ /* 0x000fe40003f06270 */
[C---:B------:R-:W-:Y:S01]  /*4800*/  ISETP.GT.U32.AND P1, PT, R0.reuse, R4, PT ;  /* 0x000000040000720c */ /* 0x040fe20003f24070 */
[----:B------:R-:W-:Y:S02]  /*4810*/  IMAD R2, R0, R14, R2 ;  /* 0x0000000e00027224 */ /* 0x000fe400078e0202 */
[----:B0-----:R-:W-:-:S06]  /*4820*/  IMAD.MOV.U32 R11, RZ, RZ, R6 ;  /* 0x000000ffff0b7224 */ /* 0x001fcc00078e0006 */
[----:B------:R-:W-:Y:S01]  /*4830*/  @!P5 IMAD.IADD R5, R5, 0x1, -R0 ;  /* 0x000000010505d824 */ /* 0x000fe200078e0a00 */
[----:B------:R-:W-:-:S03]  /*4840*/  ISETP.GT.U32.AND P3, PT, R0, R2, PT ;  /* 0x000000020000720c */ /* 0x000fc60003f64070 */
[----:B-----5:R-:W-:Y:S01]  /*4850*/  IMAD.MOV.U32 R10, RZ, RZ, R5 ;  /* 0x000000ffff0a7224 */ /* 0x020fe200078e0005 */
[----:B------:R-:W-:Y:S01]  /*4860*/  ISETP.GT.U32.AND P4, PT, R0, R8, PT ;  /* 0x000000080000720c */ /* 0x000fe20003f84070 */
[----:B------:R-:W-:Y:S02]  /*4870*/  @!P2 IMAD.MOV R11, RZ, RZ, -R11 ;  /* 0x000000ffff0ba224 */ /* 0x000fe400078e0a0b */
[----:B------:R-:W-:Y:S02]  /*4880*/  @!P0 IMAD.MOV R10, RZ, RZ, -R10 ;  /* 0x000000ffff0a8224 */ /* 0x000fe400078e0a0a */
[----:B------:R-:W-:Y:S01]  /*4890*/  @!P1 IMAD.IADD R4, R4, 0x1, -R0 ;  /* 0x0000000104049824 */ /* 0x000fe200078e0a00 */
[----:B------:R0:W-:Y:S01]  /*48a0*/  STL [R1+0x18c], R11 ;  /* 0x00018c0b01007387 */ /* 0x0001e20000100800 */
[----:B------:R-:W-:Y:S02]  /*48b0*/  ISETP.GE.AND P5, PT, R26, RZ, PT ;  /* 0x000000ff1a00720c */ /* 0x000fe40003fa6270 */
[----:B------:R-:W-:Y:S01]  /*48c0*/  IMAD.MOV.U32 R5, RZ, RZ, R4 ;  /* 0x000000ffff057224 */ /* 0x000fe200078e0004 */
[----:B------:R5:W-:Y:S04]  /*48d0*/  STL [R1+0x19c], R10 ;  /* 0x00019c0a01007387 */ /* 0x000be80000100800 */
[----:B------:R-:W4:Y:S01]  /*48e0*/  LDL.LU R26, [R1+0x24] ;  /* 0x00002400011a7983 */ /* 0x000f220000300800 */
[----:B------:R-:W-:-:S02]  /*48f0*/  @!P6 IMAD.MOV R5, RZ, RZ, -R5 ;  /* 0x000000ffff05e224 */ /* 0x000fc400078e0a05 */
[--C-:B------:R-:W-:Y:S02]  /*4900*/  @!P3 IMAD.IADD R2, R2, 0x1, -R0.reuse ;  /* 0x000000010202b824 */ /* 0x100fe400078e0a00 */
[----:B------:R-:W-:Y:S01]  /*4910*/  @!P4 IMAD.IADD R8, R8, 0x1, -R0 ;  /* 0x000000010808c824 */ /* 0x000fe200078e0a00 */
[----:B------:R-:W-:Y:S02]  /*4920*/  STL [R1+0x1a0], R5 ;  /* 0x0001a00501007387 */ /* 0x000fe40000100800 */
[C---:B------:R-:W-:Y:S02]  /*4930*/  ISETP.GT.U32.AND P3, PT, R0.reuse, R2, PT ;  /* 0x000000020000720c */ /* 0x040fe40003f64070 */
[----:B------:R-:W4:Y:S01]  /*4940*/  LDL.LU R24, [R1+0x28] ;  /* 0x0000280001187983 */ /* 0x000f220000300800 */
[----:B------:R-:W-:Y:S01]  /*4950*/  IMAD.HI.U32 R7, R9, R12, RZ ;  /* 0x0000000c09077227 */ /* 0x000fe200078e00ff */
[C---:B------:R-:W-:Y:S02]  /*4960*/  ISETP.GT.U32.AND P2, PT, R0.reuse, R8, PT ;  /* 0x000000080000720c */ /* 0x040fe40003f44070 */
[----:B------:R-:W-:Y:S01]  /*4970*/  ISETP.GE.AND P1, PT, R27, RZ, PT ;  /* 0x000000ff1b00720c */ /* 0x000fe20003f26270 */
[----:B------:R-:W-:Y:S01]  /*4980*/  IMAD.MOV R7, RZ, RZ, -R7 ;  /* 0x000000ffff077224 */ /* 0x000fe200078e0a07 */
[----:B------:R-:W4:Y:S03]  /*4990*/  LDL.LU R17, [R1+0x2c] ;  /* 0x00002c0001117983 */ /* 0x000f260000300800 */
[----:B------:R-:W-:-:S02]  /*49a0*/  IMAD R7, R0, R7, R12 ;  /* 0x0000000700077224 */ /* 0x000fc400078e020c */
[----:B------:R-:W-:-:S03]  /*49b0*/  @!P3 IMAD.IADD R2, R2, 0x1, -R0 ;  /* 0x000000010202b824 */ /* 0x000fc600078e0a00 */
[----:B------:R-:W-:Y:S01]  /*49c0*/  ISETP.GT.U32.AND P6, PT, R0, R7, PT ;  /* 0x000000070000720c */ /* 0x000fe20003fc4070 */
[----:B------:R-:W-:-:S04]  /*49d0*/  @!P2 IMAD.IADD R8, R8, 0x1, -R0 ;  /* 0x000000010808a824 */ /* 0x000fc800078e0a00 */
[----:B------:R-:W-:-:S05]  /*49e0*/  @!P5 IMAD.MOV R8, RZ, RZ, -R8 ;  /* 0x000000ffff08d224 */ /* 0x000fca00078e0a08 */
[----:B------:R-:W-:Y:S03]  /*49f0*/  STL [R1+0x194], R8 ;  /* 0x0001940801007387 */ /* 0x000fe60000100800 */
[----:B------:R-:W-:-:S05]  /*4a00*/  @!P6 IMAD.IADD R7, R7, 0x1, -R0 ;  /* 0x000000010707e824 */ /* 0x000fca00078e0a00 */
[----:B------:R-:W-:Y:S02]  /*4a10*/  ISETP.GT.U32.AND P6, PT, R0, R7, PT ;  /* 0x000000070000720c */ /* 0x000fe40003fc4070 */
[----:B---3--:R-:W-:Y:S02]  /*4a20*/  ISETP.GE.AND P0, PT, R29, RZ, PT ;  /* 0x000000ff1d00720c */ /* 0x008fe40003f06270 */
[----:B------:R-:W-:-:S05]  /*4a30*/  IABS R29, R29 ;  /* 0x0000001d001d7213 */ /* 0x000fca0000000000 */
[----:B------:R-:W-:-:S04]  /*4a40*/  IMAD.MOV.U32 R4, RZ, RZ, R29 ;  /* 0x000000ffff047224 */ /* 0x000fc800078e001d */
[----:B0-----:R-:W-:-:S04]  /*4a50*/  IMAD.HI.U32 R11, R9, R4, RZ ;  /* 0x00000004090b7227 */ /* 0x001fc800078e00ff */
[----:B------:R-:W-:Y:S01]  /*4a60*/  IMAD.MOV R11, RZ, RZ, -R11 ;  /* 0x000000ffff0b7224 */ /* 0x000fe200078e0a0b */
[----:B--2---:R-:W-:Y:S02]  /*4a70*/  IABS R14, R16 ;  /* 0x00000010000e7213 */ /* 0x004fe40000000000 */
[----:B------:R-:W-:Y:S01]  /*4a80*/  ISETP.GE.AND P2, PT, R16, RZ, PT ;  /* 0x000000ff1000720c */ /* 0x000fe20003f46270 */
[----:B------:R-:W-:-:S04]  /*4a90*/  IMAD.MOV.U32 R16, RZ, RZ, R2 ;  /* 0x000000ffff107224 */ /* 0x000fc800078e0002 */
[----:B------:R-:W-:Y:S02]  /*4aa0*/  @!P1 IMAD.MOV R16, RZ, RZ, -R16 ;  /* 0x000000ffff109224 */ /* 0x000fe400078e0a10 */
[----:B-----5:R-:W-:-:S03]  /*4ab0*/  IMAD.HI.U32 R10, R9, R14, RZ ;  /* 0x0000000e090a7227 */ /* 0x020fc600078e00ff */
[----:B------:R0:W-:Y:S01]  /*4ac0*/  STL [R1+0x198], R16 ;  /* 0x0001981001007387 */ /* 0x0001e20000100800 */
[----:B------:R-:W-:Y:S01]  /*4ad0*/  IMAD.MOV R10, RZ, RZ, -R10 ;  /* 0x000000ffff0a7224 */ /* 0x000fe200078e0a0a */
[----:B----4-:R-:W-:Y:S01]  /*4ae0*/  IABS R13, R15 ;  /* 0x0000000f000d7213 */ /* 0x010fe20000000000 */
[C---:B------:R-:W-:Y:S02]  /*4af0*/  IMAD R4, R0.reuse, R11, R4 ;  /* 0x0000000b00047224 */ /* 0x040fe400078e0204 */
[C---:B------:R-:W-:Y:S01]  /*4b00*/  IMAD R14, R0.reuse, R10, R14 ;  /* 0x0000000a000e7224 */ /* 0x040fe200078e020e */
[----:B0-----:R-:W2:Y:S02]  /*4b10*/  LDL.LU R16, [R1+0x30] ;  /* 0x0000300001107983 */ /* 0x001ea40000300800 */
[----:B------:R-:W-:Y:S01]  /*4b20*/  ISETP.GT.U32.AND P5, PT, R0, R4, PT ;  /* 0x000000040000720c */ /* 0x000fe20003fa4070 */
[----:B------:R-:W-:Y:S01]  /*4b30*/  IMAD.HI.U32 R5, R9, R13, RZ ;  /* 0x0000000d09057227 */ /* 0x000fe200078e00ff */
[----:B------:R-:W-:-:S03]  /*4b40*/  ISETP.GE.AND P3, PT, R15, RZ, PT ;  /* 0x000000ff0f00720c */ /* 0x000fc60003f66270 */
[----:B------:R-:W-:Y:S01]  /*4b50*/  IMAD.MOV.U32 R15, RZ, RZ, R19 ;  /* 0x000000ffff0f7224 */ /* 0x000fe200078e0013 */
[----:B------:R-:W-:Y:S01]  /*4b60*/  ISETP.GT.U32.AND P1, PT, R0, R14, PT ;  /* 0x0000000e0000720c */ /* 0x000fe20003f24070 */
[----:B------:R-:W3:Y:S01]  /*4b70*/  LDL.LU R19, [R1+0x34] ;  /* 0x0000340001137983 */ /* 0x000ee20000300800 */
[----:B------:R-:W-:-:S04]  /*4b80*/  IMAD.MOV R5, RZ, RZ, -R5 ;  /* 0x000000ffff057224 */ /* 0x000fc800078e0a05 */
[----:B------:R-:W-:Y:S02]  /*4b90*/  IMAD R13, R0, R5, R13 ;  /* 0x00000005000d7224 */ /* 0x000fe400078e020d */
[--C-:B------:R-:W-:Y:S02]  /*4ba0*/  @!P6 IMAD.IADD R7, R7, 0x1, -R0.reuse ;  /* 0x000000010707e824 */ /* 0x100fe400078e0a00 */
[--C-:B------:R-:W-:Y:S01]  /*4bb0*/  @!P5 IMAD.IADD R4, R4, 0x1, -R0.reuse ;  /* 0x000000010404d824 */ /* 0x100fe200078e0a00 */
[----:B------:R-:W-:Y:S02]  /*4bc0*/  ISETP.GT.U32.AND P6, PT, R0, R13, PT ;  /* 0x0000000d0000720c */ /* 0x000fe40003fc4070 */
[----:B------:R-:W-:Y:S02]  /*4bd0*/  @!P1 IMAD.IADD R14, R14, 0x1, -R0 ;  /* 0x000000010e0e9824 */ /* 0x000fe400078e0a00 */
[----:B------:R-:W-:Y:S02]  /*4be0*/  ISETP.GT.U32.AND P1, PT, R0, R4, PT ;  /* 0x000000040000720c */ /* 0x000fe40003f24070 */
[----:B------:R-:W-:-:S07]  /*4bf0*/  ISETP.GE.AND P4, PT, R28, RZ, PT ;  /* 0x000000ff1c00720c */ /* 0x000fce0003f86270 */
[----:B------:R-:W-:-:S04]  /*4c00*/  @!P6 IMAD.IADD R13, R13, 0x1, -R0 ;  /* 0x000000010d0de824 */ /* 0x000fc800078e0a00 */
[----:B------:R-:W-:Y:S01]  /*4c10*/  @!P1 IMAD.IADD R4, R4, 0x1, -R0 ;  /* 0x0000000104049824 */ /* 0x000fe200078e0a00 */
[----:B------:R-:W-:Y:S01]  /*4c20*/  ISETP.GT.U32.AND P6, PT, R0, R13, PT ;  /* 0x0000000d0000720c */ /* 0x000fe20003fc4070 */
[----:B------:R-:W-:-:S04]  /*4c30*/  IMAD.MOV.U32 R8, RZ, RZ, R7 ;  /* 0x000000ffff087224 */ /* 0x000fc800078e0007 */
[----:B------:R-:W-:-:S05]  /*4c40*/  @!P4 IMAD.MOV R8, RZ, RZ, -R8 ;  /* 0x000000ffff08c224 */ /* 0x000fca00078e0a08 */
[----:B------:R0:W-:Y:S03]  /*4c50*/  STL [R1+0x190], R8 ;  /* 0x0001900801007387 */ /* 0x0001e60000100800 */
[----:B------:R-:W-:Y:S01]  /*4c60*/  @!P6 IMAD.IADD R13, R13, 0x1, -R0 ;  /* 0x000000010d0de824 */ /* 0x000fe200078e0a00 */
[----:B------:R-:W-:Y:S02]  /*4c70*/  IABS R6, R25 ;  /* 0x0000001900067213 */ /* 0x000fe40000000000 */
[----:B------:R-:W-:-:S03]  /*4c80*/  IABS R12, R18 ;  /* 0x00000012000c7213 */ /* 0x000fc60000000000 */
[----:B------:R-:W-:-:S04]  /*4c90*/  IMAD.HI.U32 R5, R9, R6, RZ ;  /* 0x0000000609057227 */ /* 0x000fc800078e00ff */
[----:B------:R-:W-:Y:S02]  /*4ca0*/  IMAD.MOV R2, RZ, RZ, -R5 ;  /* 0x000000ffff027224 */ /* 0x000fe400078e0a05 */
[----:B------:R-:W-:-:S04]  /*4cb0*/  IMAD.HI.U32 R5, R9, R12, RZ ;  /* 0x0000000c09057227 */ /* 0x000fc800078e00ff */
[----:B------:R-:W-:-:S04]  /*4cc0*/  IMAD.MOV R5, RZ, RZ, -R5 ;  /* 0x000000ffff057224 */ /* 0x000fc800078e0a05 */
[----:B------:R-:W-:-:S05]  /*4cd0*/  IMAD R12, R0, R5, R12 ;  /* 0x00000005000c7224 */ /* 0x000fca00078e020c */
[----:B------:R-:W-:Y:S02]  /*4ce0*/  ISETP.GT.U32.AND P1, PT, R0, R12, PT ;  /* 0x0000000c0000720c */ /* 0x000fe40003f24070 */
[----:B------:R-:W-:Y:S02]  /*4cf0*/  ISETP.GE.AND P6, PT, R25, RZ, PT ;  /* 0x000000ff1900720c */ /* 0x000fe40003fc6270 */
[----:B------:R-:W4:Y:S09]  /*4d00*/  LDL.LU R25, [R1+0x38] ;  /* 0x0000380001197983 */ /* 0x000f320000300800 */
[----:B------:R-:W-:Y:S01]  /*4d10*/  @!P1 IMAD.IADD R12, R12, 0x1, -R0 ;  /* 0x000000010c0c9824 */ /* 0x000fe200078e0a00 */
[----:B------:R-:W-:Y:S01]  /*4d20*/  ISETP.GE.AND P1, PT, R18, RZ, PT ;  /* 0x000000ff1200720c */ /* 0x000fe20003f26270 */
[----:B------:R-:W-:-:S02]  /*4d30*/  IMAD.MOV.U32 R18, RZ, RZ, R15 ;  /* 0x000000ffff127224 */ /* 0x000fc400078e000f */
[----:B------:R-:W5:Y:S01]  /*4d40*/  LDL.LU R15, [R1+0x3c] ;  /* 0x00003c00010f7983 */ /* 0x000f620000300800 */
[----:B------:R-:W-:-:S05]  /*4d50*/  IMAD R6, R0, R2, R6 ;  /* 0x0000000200067224 */ /* 0x000fca00078e0206 */
[----:B------:R-:W-:Y:S02]  /*4d60*/  ISETP.GT.U32.AND P5, PT, R0, R6, PT ;  /* 0x000000060000720c */ /* 0x000fe40003fa4070 */
[----:B------:R-:W-:-:S05]  /*4d70*/  IABS R10, R26 ;  /* 0x0000001a000a7213 */ /* 0x000fca0000000000 */
[C---:B------:R-:W-:Y:S01]  /*4d80*/  IMAD.HI.U32 R2, R9.reuse, R10, RZ ;  /* 0x0000000a09027227 */ /* 0x040fe200078e00ff */
[----:B------:R-:W-:Y:S02]  /*4d90*/  IABS R11, R24 ;  /* 0x00000018000b7213 */ /* 0x000fe40000000000 */
[----:B------:R-:W-:Y:S01]  /*4da0*/  ISETP.GT.U32.AND P4, PT, R0, R14, PT ;  /* 0x0000000e0000720c */ /* 0x000fe20003f84070 */
[----:B------:R-:W-:Y:S02]  /*4db0*/  IMAD.MOV R2, RZ, RZ, -R2 ;  /* 0x000000ffff027224 */ /* 0x000fe400078e0a02 */
[----:B------:R-:W-:Y:S02]  /*4dc0*/  @!P5 IMAD.IADD R6, R6, 0x1, -R0 ;  /* 0x000000010606d824 */ /* 0x000fe400078e0a00 */
[C---:B------:R-:W-:Y:S02]  /*4dd0*/  IMAD R10, R0.reuse, R2, R10 ;  /* 0x00000002000a7224 */ /* 0x040fe400078e020a */
[----:B------:R-:W-:Y:S01]  /*4de0*/  IMAD.HI.U32 R2, R9, R11, RZ ;  /* 0x0000000b09027227 */ /* 0x000fe200078e00ff */
[----:B------:R-:W-:-:S03]  /*4df0*/  ISETP.GT.U32.AND P5, PT, R0, R6, PT ;  /* 0x000000060000720c */ /* 0x000fc60003fa4070 */
[----:B------:R-:W-:Y:S02]  /*4e00*/  IMAD.MOV R2, RZ, RZ, -R2 ;  /* 0x000000ffff027224 */ /* 0x000fe400078e0a02 */
[----:B------:R-:W-:Y:S01]  /*4e10*/  @!P4 IMAD.IADD R14, R14, 0x1, -R0 ;  /* 0x000000010e0ec824 */ /* 0x000fe200078e0a00 */
[C---:B------:R-:W-:Y:S01]  /*4e20*/  ISETP.GT.U32.AND P4, PT, R0.reuse, R10, PT ;  /* 0x0000000a0000720c */ /* 0x040fe20003f84070 */
[----:B------:R-:W-:Y:S01]  /*4e30*/  IMAD R11, R0, R2, R11 ;  /* 0x00000002000b7224 */ /* 0x000fe200078e020b */
[----:B0-----:R-:W-:-:S05]  /*4e40*/  IABS R8, R17 ;  /* 0x0000001100087213 */ /* 0x001fca0000000000 */
[----:B------:R-:W-:Y:S01]  /*4e50*/  @!P5 IMAD.IADD R6, R6, 0x1, -R0 ;  /* 0x000000010606d824 */ /* 0x000fe200078e0a00 */
[----:B------:R-:W-:Y:S01]  /*4e60*/  ISETP.GT.U32.AND P5, PT, R0, R11, PT ;  /* 0x0000000b0000720c */ /* 0x000fe20003fa4070 */
[----:B------:R-:W-:-:S04]  /*4e70*/  IMAD.HI.U32 R5, R9, R8, RZ ;  /* 0x0000000809057227 */ /* 0x000fc800078e00ff */
[----:B------:R-:W-:Y:S02]  /*4e80*/  @!P4 IMAD.IADD R10, R10, 0x1, -R0 ;  /* 0x000000010a0ac824 */ /* 0x000fe400078e0a00 */
[----:B------:R-:W-:-:S04]  /*4e90*/  IMAD.MOV R5, RZ, RZ, -R5 ;  /* 0x000000ffff057224 */ /* 0x000fc800078e0a05 */
[C---:B------:R-:W-:Y:S02]  /*4ea0*/  IMAD R8, R0.reuse, R5, R8 ;  /* 0x0000000500087224 */ /* 0x040fe400078e0208 */
[----:B------:R-:W-:Y:S01]  /*4eb0*/  @!P5 IMAD.IADD R11, R11, 0x1, -R0 ;  /* 0x000000010b0bd824 */ /* 0x000fe200078e0a00 */
[----:B------:R-:W-:Y:S01]  /*4ec0*/  ISETP.GT.U32.AND P5, PT, R0, R10, PT ;  /* 0x0000000a0000720c */ /* 0x000fe20003fa4070 */
[----:B------:R-:W-:Y:S01]  /*4ed0*/  @!P6 IMAD.MOV R6, RZ, RZ, -R6 ;  /* 0x000000ffff06e224 */ /* 0x000fe200078e0a06 */
[----:B------:R-:W-:Y:S01]  /*4ee0*/  ISETP.GE.AND P4, PT, R26, RZ, PT ;  /* 0x000000ff1a00720c */ /* 0x000fe20003f86270 */
[----:B------:R-:W-:Y:S01]  /*4ef0*/  IMAD.MOV.U32 R26, RZ, RZ, R4 ;  /* 0x000000ffff1a7224 */ /* 0x000fe200078e0004 */
[----:B------:R-:W-:-:S03]  /*4f00*/  ISETP.GT.U32.AND P6, PT, R0, R8, PT ;  /* 0x000000080000720c */ /* 0x000fc60003fc4070 */
[----:B------:R-:W-:Y:S01]  /*4f10*/  @!P0 IMAD.MOV R26, RZ, RZ, -R26 ;  /* 0x000000ffff1a8224 */ /* 0x000fe200078e0a1a */
[----:B------:R-:W-:-:S05]  /*4f20*/  ISETP.GT.U32.AND P0, PT, R0, R12, PT ;  /* 0x0000000c0000720c */ /* 0x000fca0003f04070 */
[----:B------:R-:W-:Y:S02]  /*4f30*/  @!P5 IMAD.IADD R10, R10, 0x1, -R0 ;  /* 0x000000010a0ad824 */ /* 0x000fe400078e0a00 */
[----:B------:R-:W-:Y:S02]  /*4f40*/  @!P2 IMAD.MOV R14, RZ, RZ, -R14 ;  /* 0x000000ffff0ea224 */ /* 0x000fe400078e0a0e */
[--C-:B------:R-:W-:Y:S01]  /*4f50*/  @!P6 IMAD.IADD R8, R8, 0x1, -R0.reuse ;  /* 0x000000010808e824 */ /* 0x100fe200078e0a00 */
[----:B------:R-:W-:Y:S01]  /*4f60*/  ISETP.GT.U32.AND P2, PT, R0, R11, PT ;  /* 0x0000000b0000720c */ /* 0x000fe20003f44070 */
[----:B------:R-:W-:Y:S02]  /*4f70*/  @!P3 IMAD.MOV R13, RZ, RZ, -R13 ;  /* 0x000000ffff0db224 */ /* 0x000fe400078e0a0d */
[----:B------:R-:W-:Y:S01]  /*4f80*/  @!P0 IMAD.IADD R12, R12, 0x1, -R0 ;  /* 0x000000010c0c8824 */ /* 0x000fe200078e0a00 */
[----:B------:R-:W-:Y:S01]  /*4f90*/  STL [R1+0x188], R26 ;  /* 0x0001881a01007387 */ /* 0x000fe20000100800 */
[----:B------:R-:W-:-:S03]  /*4fa0*/  ISETP.GE.AND P0, PT, R17, RZ, PT ;  /* 0x000000ff1100720c */ /* 0x000fc60003f06270 */
[----:B------:R0:W-:Y:S01]  /*4fb0*/  STL [R1+0x168], R14 ;  /* 0x0001680e01007387 */ /* 0x0001e20000100800 */
[----:B--2---:R-:W-:-:S05]  /*4fc0*/  IABS R7, R16 ;  /* 0x0000001000077213 */ /* 0x004fca0000000000 */
[----:B------:R-:W-:Y:S01]  /*4fd0*/  IMAD.HI.U32 R5, R9, R7, RZ ;  /* 0x0000000709057227 */ /* 0x000fe200078e00ff */
[----:B---3--:R-:W-:-:S03]  /*4fe0*/  IABS R2, R19 ;  /* 0x0000001300027213 */ /* 0x008fc60000000000 */
[----:B------:R-:W-:-:S04]  /*4ff0*/  IMAD.MOV R5, RZ, RZ, -R5 ;  /* 0x000000ffff057224 */ /* 0x000fc800078e0a05 */
[----:B------:R-:W-:Y:S02]  /*5000*/  IMAD R7, R0, R5, R7 ;  /* 0x0000000500077224 */ /* 0x000fe400078e0207 */
[----:B------:R-:W-:-:S03]  /*5010*/  IMAD.HI.U32 R4, R9, R2, RZ ;  /* 0x0000000209047227 */ /* 0x000fc600078e00ff */
[----:B------:R-:W-:Y:S01]  /*5020*/  ISETP.GT.U32.AND P5, PT, R0, R7, PT ;  /* 0x000000070000720c */ /* 0x000fe20003fa4070 */
[----:B------:R-:W-:-:S04]  /*5030*/  IMAD.MOV R4, RZ, RZ, -R4 ;  /* 0x000000ffff047224 */ /* 0x000fc800078e0a04 */
[----:B------:R-:W-:-:S05]  /*5040*/  IMAD R2, R0, R4, R2 ;  /* 0x0000000400027224 */ /* 0x000fca00078e0202 */
[----:B------:R-:W-:-:S03]  /*5050*/  ISETP.GT.U32.AND P6, PT, R0, R2, PT ;  /* 0x000000020000720c */ /* 0x000fc60003fc4070 */
[----:B------:R-:W-:Y:S01]  /*5060*/  @!P5 IMAD.IADD R7, R7, 0x1, -R0 ;  /* 0x000000010707d824 */ /* 0x000fe200078e0a00 */
[----:B------:R-:W-:Y:S01]  /*5070*/  ISETP.GT.U32.AND P5, PT, R0, R8, PT ;  /* 0x000000080000720c */ /* 0x000fe20003fa4070 */
[----:B0-----:R-:W-:Y:S01]  /*5080*/  IMAD.MOV.U32 R14, RZ, RZ, R12 ;  /* 0x000000ffff0e7224 */ /* 0x001fe200078e000c */
[----:B------:R-:W-:Y:S01]  /*5090*/  ISETP.GE.AND P3, PT, R24, RZ, PT ;  /* 0x000000ff1800720c */ /* 0x000fe20003f66270 */
[----:B------:R-:W-:Y:S01]  /*50a0*/  STL [R1+0x178], R13 ;  /* 0x0001780d01007387 */ /* 0x000fe20000100800 */
[----:B------:R-:W-:Y:S01]  /*50b0*/  @!P2 IMAD.IADD R11, R11, 0x1, -R0 ;  /* 0x000000010b0ba824 */ /* 0x000fe200078e0a00 */
[----:B------:R-:W-:Y:S01]  /*50c0*/  ISETP.GE.AND P2, PT, R16, RZ, PT ;  /* 0x000000ff1000720c */ /* 0x000fe20003f46270 */
[----:B------:R-:W-:Y:S01]  /*50d0*/  @!P1 IMAD.MOV R14, RZ, RZ, -R14 ;  /* 0x000000ffff0e9224 */ /* 0x000fe200078e0a0e */
[----:B------:R-:W-:Y:S02]  /*50e0*/  STL [R1+0x184], R6 ;  /* 0x0001840601007387 */ /* 0x000fe40000100800 */
[--C-:B------:R-:W-:Y:S01]  /*50f0*/  @!P6 IMAD.IADD R2, R2, 0x1, -R0.reuse ;  /* 0x000000010202e824 */ /* 0x100fe200078e0a00 */
[----:B------:R-:W-:Y:S01]  /*5100*/  ISETP.GT.U32.AND P6, PT, R0, R7, PT ;  /* 0x000000070000720c */ /* 0x000fe20003fc4070 */
[----:B------:R-:W2:Y:S02]  /*5110*/  LDL.LU R16, [R1+0x44] ;  /* 0x0000440001107983 */ /* 0x000ea40000300800 */
[----:B------:R-:W-:Y:S01]  /*5120*/  @!P5 IMAD.IADD R8, R8, 0x1, -R0 ;  /* 0x000000010808d824 */ /* 0x000fe200078e0a00 */
[----:B------:R-:W-:Y:S01]  /*5130*/  ISETP.GE.AND P1, PT, R19, RZ, PT ;  /* 0x000000ff1300720c */ /* 0x000fe20003f26270 */
[----:B------:R0:W-:Y:S01]  /*5140*/  STL [R1+0x180], R14 ;  /* 0x0001800e01007387 */ /* 0x0001e20000100800 */
[----:B------:R-:W-:-:S03]  /*5150*/  IMAD.MOV.U32 R19, RZ, RZ, R20 ;  /* 0x000000ffff137224 */ /* 0x000fc600078e0014 */
[----:B------:R-:W3:Y:S01]  /*5160*/  LDL.LU R20, [R1+0x48] ;  /* 0x0000480001147983 */ /* 0x000ee20000300800 */
[----:B------:R-:W-:-:S03]  /*5170*/  @!P4 IMAD.MOV R10, RZ, RZ, -R10 ;  /* 0x000000ffff0ac224 */ /* 0x000fc600078e0a0a */
[----:B------:R-:W3:Y:S01]  /*5180*/  LDL R24, [R1+0x4c] ;  /* 0x00004c0001187983 */ /* 0x000ee20000100800 */
[----:B0-----:R-:W-:Y:S02]  /*5190*/  IMAD.MOV.U32 R14, RZ, RZ, R8 ;  /* 0x000000ffff0e7224 */ /* 0x001fe400078e0008 */
[----:B------:R-:W-:Y:S01]  /*51a0*/  @!P3 IMAD.MOV R11, RZ, RZ, -R11 ;  /* 0x000000ffff0bb224 */ /* 0x000fe200078e0a0b */
[----:B------:R-:W3:Y:S01]  /*51b0*/  LDL R17, [R1+0x54] ;  /* 0x0000540001117983 */ /* 0x000ee20000100800 */
[----:B------:R-:W-:Y:S02]  /*51c0*/  @!P0 IMAD.MOV R14, RZ, RZ, -R14 ;  /* 0x000000ffff0e8224 */ /* 0x000fe400078e0a0e */
[----:B------:R-:W-:Y:S01]  /*51d0*/  @!P6 IMAD.IADD R7, R7, 0x1, -R0 ;  /* 0x000000010707e824 */ /* 0x000fe200078e0a00 */
[----:B------:R-:W-:Y:S03]  /*51e0*/  STL [R1+0x17c], R10 ;  /* 0x00017c0a01007387 */ /* 0x000fe60000100800 */
[----:B------:R-:W-:Y:S01]  /*51f0*/  @!P2 IMAD.MOV R7, RZ, RZ, -R7 ;  /* 0x000000ffff07a224 */ /* 0x000fe200078e0a07 */
[----:B------:R-:W-:Y:S01]  /*5200*/  STL [R1+0x16c], R11 ;  /* 0x00016c0b01007387 */ /* 0x000fe20000100800 */
[----:B------:R-:W-:-:S02]  /*5210*/  IABS R6, R3 ;  /* 0x0000000300067213 */ /* 0x000fc40000000000 */
[----:B------:R-:W-:Y:S01]  /*5220*/  ISETP.GE.AND P2, PT, R3, RZ, PT ;  /* 0x000000ff0300720c */ /* 0x000fe20003f46270 */
[----:B------:R-:W-:Y:S01]  /*5230*/  STL [R1+0x170], R14 ;  /* 0x0001700e01007387 */ /* 0x000fe20000100800 */
[----:B-----5:R-:W-:Y:S02]  /*5240*/  IABS R5, R15 ;  /* 0x0000000f00057213 */ /* 0x020fe40000000000 */
[----:B------:R-:W-:Y:S01]  /*5250*/  ISETP.GE.AND P0, PT, R15, RZ, PT ;  /* 0x000000ff0f00720c */ /* 0x000fe20003f06270 */
[----:B------:R-:W-:Y:S02]  /*5260*/  IMAD.MOV.U32 R15, RZ, RZ, R19 ;  /* 0x000000ffff0f7224 */ /* 0x000fe400078e0013 */
[----:B------:R-:W-:Y:S02]  /*5270*/  IMAD.MOV.U32 R19, RZ, RZ, R22 ;  /* 0x000000ffff137224 */ /* 0x000fe400078e0016 */
[----:B------:R-:W-:Y:S01]  /*5280*/  IMAD.MOV.U32 R28, RZ, RZ, R15 ;  /* 0x000000ffff1c7224 */ /* 0x000fe200078e000f */
[----:B------:R-:W5:Y:S04]  /*5290*/  LDL.LU R22, [R1+0x58] ;  /* 0x0000580001167983 */ /* 0x000f680000300800 */
[----:B------:R-:W5:Y:S04]  /*52a0*/  LDL.LU R3, [R1+0x5c] ;  /* 0x00005c0001037983 */ /* 0x000f680000300800 */
[----:B------:R-:W-:Y:S04]  /*52b0*/  STL [R1+0x174], R7 ;  /* 0x0001740701007387 */ /* 0x000fe80000100800 */
[----:B------:R0:W-:Y:S04]  /*52c0*/  STL [R1+0x2f74], R28 ;  /* 0x002f741c01007387 */ /* 0x0001e80000100800 */
[----:B0-----:R-:W5:Y:S01]  /*52d0*/  LDL.LU R28, [R1+0x60] ;  /* 0x00006000011c7983 */ /* 0x001f620000300800 */
[----:B----4-:R-:W-:Y:S01]  /*52e0*/  IABS R4, R25 ;  /* 0x0000001900047213 */ /* 0x010fe20000000000 */
[C---:B------:R-:W-:Y:S01]  /*52f0*/  IMAD.HI.U32 R10, R9.reuse, R6, RZ ;  /* 0x00000006090a7227 */ /* 0x040fe200078e00ff */
[----:B------:R-:W-:Y:S01]  /*5300*/  ISETP.GT.U32.AND P4, PT, R0, R2, PT ;  /* 0x000000020000720c */ /* 0x000fe20003f84070 */
[----:B------:R-:W4:Y:S02]  /*5310*/  LDL.LU R27, [R1+0x68] ;  /* 0x00006800011b7983 */ /* 0x000f240000300800 */
[----:B------:R-:W-:-:S04]  /*5320*/  IMAD.HI.U32 R12, R9, R4, RZ ;  /* 0x00000004090c7227 */ /* 0x000fc800078e00ff */
[----:B------:R-:W-:Y:S02]  /*5330*/  IMAD.MOV R12, RZ, RZ, -R12 ;  /* 0x000000ffff0c7224 */ /* 0x000fe400078e0a0c */
[----:B------:R-:W-:Y:S02]  /*5340*/  IMAD.MOV R10, RZ, RZ, -R10 ;  /* 0x000000ffff0a7224 */ /* 0x000fe400078e0a0a */
[C---:B------:R-:W-:Y:S02]  /*5350*/  IMAD R4, R0.reuse, R12, R4 ;  /* 0x0000000c00047224 */ /* 0x040fe400078e0204 */
[C---:B------:R-:W-:Y:S02]  /*5360*/  IMAD R6, R0.reuse, R10, R6 ;  /* 0x0000000a00067224 */ /* 0x040fe400078e0206 */
[----:B------:R-:W-:Y:S01]  /*5370*/  IMAD.HI.U32 R13, R9, R5, RZ ;  /* 0x00000005090d7227 */ /* 0x000fe200078e00ff */
[----:B------:R-:W-:-:S03]  /*5380*/  ISETP.GT.U32.AND P5, PT, R0, R4, PT ;  /* 0x000000040000720c */ /* 0x000fc60003fa4070 */
[----:B------:R-:W-:-:S04]  /*5390*/  IMAD.MOV R13, RZ, RZ, -R13 ;  /* 0x000000ffff0d7224 */ /* 0x000fc800078e0a0d */
[----:B------:R-:W-:-:S06]  /*53a0*/  IMAD R5, R0, R13, R5 ;  /* 0x0000000d00057224 */ /* 0x000fcc00078e0205 */
[----:B------:R-:W-:-:S05]  /*53b0*/  @!P5 IMAD.IADD R4, R4, 0x1, -R0 ;  /* 0x000000010404d824 */ /* 0x000fca00078e0a00 */
[----:B------:R-:W-:Y:S01]  /*53c0*/  ISETP.GT.U32.AND P5, PT, R0, R4, PT ;  /* 0x000000040000720c */ /* 0x000fe20003fa4070 */
[----:B------:R-:W-:Y:S01]  /*53d0*/  IMAD.MOV.U32 R29, RZ, RZ, R18 ;  /* 0x000000ffff1d7224 */ /* 0x000fe200078e0012 */
[----:B------:R-:W-:Y:S01]  /*53e0*/  ISETP.GE.AND P3, PT, R25, RZ, PT ;  /* 0x000000ff1900720c */ /* 0x000fe20003f66270 */
[----:B------:R-:W-:Y:S01]  /*53f0*/  @!P4 IMAD.IADD R2, R2, 0x1, -R0 ;  /* 0x000000010202c824 */ /* 0x000fe200078e0a00 */
[----:B------:R-:W4:Y:S02]  /*5400*/  LDL.LU R25, [R1+0x6c] ;  /* 0x00006c0001197983 */ /* 0x000f240000300800 */
[----:B------:R-:W-:Y:S01]  /*5410*/  IABS R15, R29 ;  /* 0x0000001d000f7213 */ /* 0x000fe20000000000 */
[----:B------:R-:W-:-:S06]  /*5420*/  IMAD.MOV.U32 R26, RZ, RZ, R19 ;  /* 0x000000ffff1a7224 */ /* 0x000fcc00078e0013 */
[----:B------:R-:W-:Y:S02]  /*5430*/  @!P5 IMAD.IADD R4, R4, 0x1, -R0 ;  /* 0x000000010404d824 */ /* 0x000fe400078e0a00 */
[----:B------:R-:W-:-:S04]  /*5440*/  IMAD.HI.U32 R19, R9, R15, RZ ;  /* 0x0000000f09137227 */ /* 0x000fc800078e00ff */
[----:B------:R-:W-:Y:S02]  /*5450*/  @!P1 IMAD.MOV R2, RZ, RZ, -R2 ;  /* 0x000000ffff029224 */ /* 0x000fe400078e0a02 */
[----:B------:R-:W-:-:S04]  /*5460*/  IMAD.MOV R19, RZ, RZ, -R19 ;  /* 0x000000ffff137224 */ /* 0x000fc800078e0a13 */
[----:B------:R-:W-:Y:S01]  /*5470*/  IMAD R15, R0, R19, R15 ;  /* 0x00000013000f7224 */ /* 0x000fe200078e020f */
[----:B--2---:R-:W-:-:S05]  /*5480*/  IABS R10, R16 ;  /* 0x00000010000a7213 */ /* 0x004fca0000000000 */
[----:B------:R-:W-:-:S04]  /*5490*/  IMAD.MOV.U32 R7, RZ, RZ, R10 ;  /* 0x000000ffff077224 */ /* 0x000fc800078e000a */
[----:B------:R-:W-:Y:S01]  /*54a0*/  IMAD.HI.U32 R13, R9, R7, RZ ;  /* 0x00000007090d7227 */ /* 0x000fe200078e00ff */
[----:B---3--:R-:W-:-:S03]  /*54b0*/  IABS R10, R24 ;  /* 0x00000018000a7213 */ /* 0x008fc60000000000 */
[----:B------:R-:W-:Y:S01]  /*54c0*/  IMAD.MOV R13, RZ, RZ, -R13 ;  /* 0x000000ffff0d7224 */ /* 0x000fe200078e0a0d */
[----:B------:R-:W2:Y:S01]  /*54d0*/  LDL.LU R24, [R1+0x70] ;  /* 0x0000700001187983 */ /* 0x000ea20000300800 */
[----:B------:R-:W-:Y:S01]  /*54e0*/  IABS R11, R17 ;  /* 0x00000011000b7213 */ /* 0x000fe20000000000 */
[----:B------:R-:W-:-:S04]  /*54f0*/  IMAD.HI.U32 R14, R9, R10, RZ ;  /* 0x0000000a090e7227 */ /* 0x000fc800078e00ff */
[----:B------:R-:W-:Y:S02]  /*5500*/  IMAD R7, R0, R13, R7 ;  /* 0x0000000d00077224 */ /* 0x000fe400078e0207 */
[----:B------:R-:W-:Y:S02]  /*5510*/  IMAD.MOV R14, RZ, RZ, -R14 ;  /* 0x000000ffff0e7224 */ /* 0x000fe400078e0a0e */
[----:B------:R-:W-:-:S04]  /*5520*/  IMAD.HI.U32 R13, R9, R11, RZ ;  /* 0x0000000b090d7227 */ /* 0x000fc800078e00ff */
[----:B------:R-:W-:Y:S02]  /*5530*/  IMAD R10, R0, R14, R10 ;  /* 0x0000000e000a7224 */ /* 0x000fe400078e020a */
[----:B------:R-:W-:-:S04]  /*5540*/  IMAD.MOV R13, RZ, RZ, -R13 ;  /* 0x000000ffff0d7224 */ /* 0x000fc800078e0a0d */
[----:B------:R-:W-:Y:S01]  /*5550*/  IMAD R11, R0, R13, R11 ;  /* 0x0000000d000b7224 */ /* 0x000fe200078e020b */
[----:B-----5:R-:W-:-:S05]  /*5560*/  IABS R13, R3 ;  /* 0x00000003000d7213 */ /* 0x020fca0000000000 */
[----:B------:R-:W-:Y:S01]  /*5570*/  IMAD.HI.U32 R17, R9, R13, RZ ;  /* 0x0000000d09117227 */ /* 0x000fe200078e00ff */
[----:B------:R-:W-:-:S05]  /*5580*/  IABS R14, R28 ;  /* 0x0000001c000e7213 */ /* 0x000fca0000000000 */
[----:B------:R-:W-:-:S04]  /*5590*/  IMAD.HI.U32 R18, R9, R14, RZ ;  /* 0x0000000e09127227 */ /* 0x000fc800078e00ff */
[----:B------:R-:W-:Y:S02]  /*55a0*/  IMAD.MOV R18, RZ, RZ, -R18 ;  /* 0x000000ffff127224 */ /* 0x000fe400078e0a12 */
[----:B------:R-:W-:Y:S02]  /*55b0*/  IMAD.MOV R17, RZ, RZ, -R17 ;  /* 0x000000ffff117224 */ /* 0x000fe400078e0a11 */
[C---:B------:R-:W-:Y:S02]  /*55c0*/  IMAD R14, R0.reuse, R18, R14 ;  /* 0x00000012000e7224 */ /* 0x040fe400078e020e */
[----:B------:R-:W-:Y:S02]  /*55d0*/  IMAD.MOV.U32 R18, RZ, RZ, R4 ;  /* 0x000000ffff127224 */ /* 0x000fe400078e0004 */
[----:B------:R-:W-:Y:S02]  /*55e0*/  IMAD R13, R0, R17, R13 ;  /* 0x00000011000d7224 */ /* 0x000fe400078e020d */
[----:B------:R-:W-:-:S02]  /*55f0*/  @!P3 IMAD.MOV R18, RZ, RZ, -R18 ;  /* 0x000000ffff12b224 */ /* 0x000fc400078e0a12 */
[----:B------:R-:W-:Y:S02]  /*5600*/  IMAD.MOV.U32 R17, RZ, RZ, R28 ;  /* 0x000000ffff117224 */ /* 0x000fe400078e001c */
[----:B------:R-:W3:Y:S04]  /*5610*/  LDL.LU R28, [R1+0x2f74] ;  /* 0x002f7400011c7983 */ /* 0x000ee80000300800 */
[----:B------:R-:W5:Y:S04]  /*5620*/  LDL.LU R4, [R1+0x4c] ;  /* 0x00004c0001047983 */ /* 0x000f680000300800 */
[----:B------:R0:W-:Y:S04]  /*5630*/  STL [R1+0x15c], R2 ;  /* 0x00015c0201007387 */ /* 0x0001e80000100800 */
[----:B------:R0:W-:Y:S04]  /*5640*/  STL [R1+0x158], R18 ;  /* 0x0001581201007387 */ /* 0x0001e80000100800 */
[----:B------:R-:W3:Y:S01]  /*5650*/  LDL.LU R19, [R1+0x54] ;  /* 0x0000540001137983 */ /* 0x000ee20000300800 */
[----:B------:R-:W-:-:S02]  /*5660*/  ISETP.GT.U32.AND P6, PT, R0, R5, PT ;  /* 0x000000050000720c */ /* 0x000fc40003fc4070 */
[----:B------:R-:W-:-:S11]  /*5670*/  ISETP.GT.U32.AND P4, PT, R0, R6, PT ;  /* 0x000000060000720c */ /* 0x000fd60003f84070 */
[----:B------:R-:W-:-:S05]  /*5680*/  @!P6 IMAD.IADD R5, R5, 0x1, -R0 ;  /* 0x000000010505e824 */ /* 0x000fca00078e0a00 */
[----:B------:R-:W-:Y:S02]  /*5690*/  ISETP.GT.U32.AND P6, PT, R0, R5, PT ;  /* 0x000000050000720c */ /* 0x000fe40003fc4070 */
[----:B------:R-:W-:Y:S01]  /*56a0*/  IABS R8, R20 ;  /* 0x0000001400087213 */ /* 0x000fe20000000000 */
[----:B------:R-:W-:-:S04]  /*56b0*/  @!P4 IMAD.IADD R6, R6, 0x1, -R0 ;  /* 0x000000010606c824 */ /* 0x000fc800078e0a00 */
[----:B------:R-:W-:Y:S01]  /*56c0*/  IMAD.HI.U32 R12, R9, R8, RZ ;  /* 0x00000008090c7227 */ /* 0x000fe200078e00ff */
[----:B------:R-:W-:-:S05]  /*56d0*/  ISETP.GT.U32.AND P4, PT, R0, R6, PT ;  /* 0x000000060000720c */ /* 0x000fca0003f84070 */
[----:B------:R-:W-:Y:S01]  /*56e0*/  @!P6 IMAD.IADD R5, R5, 0x1, -R0 ;  /* 0x000000010505e824 */ /* 0x000fe200078e0a00 */
[----:B------:R-:W-:Y:S01]  /*56f0*/  ISETP.GT.U32.AND P6, PT, R0, R7, PT ;  /* 0x000000070000720c */ /* 0x000fe20003fc4070 */
[----:B------:R-:W-:-:S04]  /*5700*/  IMAD.MOV R12, RZ, RZ, -R12 ;  /* 0x000000ffff0c7224 */ /* 0x000fc800078e0a0c */
[----:B------:R-:W-:Y:S01]  /*5710*/  IMAD R8, R0, R12, R8 ;  /* 0x0000000c00087224 */ /* 0x000fe200078e0208 */
[----:B------:R-:W-:Y:S02]  /*5720*/  IABS R12, R22 ;  /* 0x00000016000c7213 */ /* 0x000fe40000000000 */
[----:B------:R-:W-:Y:S01]  /*5730*/  ISETP.GE.AND P5, PT, R16, RZ, PT ;  /* 0x000000ff1000720c */ /* 0x000fe20003fa6270 */
[----:B------:R-:W-:Y:S02]  /*5740*/  @!P4 IMAD.IADD R6, R6, 0x1, -R0 ;  /* 0x000000010606c824 */ /* 0x000fe400078e0a00 */
[----:B------:R-:W-:-:S04]  /*5750*/  IMAD.HI.U32 R16, R9, R12, RZ ;  /* 0x0000000c09107227 */ /* 0x000fc800078e00ff */
[----:B------:R-:W-:Y:S01]  /*5760*/  @!P6 IMAD.IADD R7, R7, 0x1, -R0 ;  /* 0x000000010707e824 */ /* 0x000fe200078e0a00 */
[C---:B------:R-:W-:Y:S01]  /*5770*/  ISETP.GT.U32.AND P6, PT, R0.reuse, R10, PT ;  /* 0x0000000a0000720c */ /* 0x040fe20003fc4070 */
[----:B------:R-:W-:Y:S01]  /*5780*/  IMAD.MOV R16, RZ, RZ, -R16 ;  /* 0x000000ffff107224 */ /* 0x000fe200078e0a10 */
[----:B------:R-:W-:-:S03]  /*5790*/  ISETP.GT.U32.AND P4, PT, R0, R8, PT ;  /* 0x000000080000720c */ /* 0x000fc60003f84070 */
[----:B------:R-:W-:Y:S02]  /*57a0*/  IMAD R12, R0, R16, R12 ;  /* 0x00000010000c7224 */ /* 0x000fe400078e020c */
[----:B0-----:R-:W-:-:S06]  /*57b0*/  IMAD.MOV.U32 R2, RZ, RZ, R6 ;  /* 0x000000ffff027224 */ /* 0x001fcc00078e0006 */
[--C-:B------:R-:W-:Y:S01]  /*57c0*/  @!P6 IMAD.IADD R10, R10, 0x1, -R0.reuse ;  /* 0x000000010a0ae824 */ /* 0x100fe200078e0a00 */
[----:B------:R-:W-:Y:S01]  /*57d0*/  ISETP.GT.U32.AND P6, PT, R0, R12, PT ;  /* 0x0000000c0000720c */ /* 0x000fe20003fc4070 */
[----:B------:R-:W-:Y:S01]  /*57e0*/  @!P4 IMAD.IADD R8, R8, 0x1, -R0 ;  /* 0x000000010808c824 */ /* 0x000fe200078e0a00 */
[C---:B------:R-:W-:Y:S01]  /*57f0*/  ISETP.GT.U32.AND P4, PT, R0.reuse, R11, PT ;  /* 0x0000000b0000720c */ /* 0x040fe20003f84070 */
[----:B------:R-:W-:Y:S01]  /*5800*/  @!P0 IMAD.MOV R5, RZ, RZ, -R5 ;  /* 0x000000ffff058224 */ /* 0x000fe200078e0a05 */
[C---:B------:R-:W-:Y:S01]  /*5810*/  ISETP.GT.U32.AND P1, PT, R0.reuse, R7, PT ;  /* 0x000000070000720c */ /* 0x040fe20003f24070 */
[----:B------:R-:W-:Y:S01]  /*5820*/  @!P2 IMAD.MOV R2, RZ, RZ, -R2 ;  /* 0x000000ffff02a224 */ /* 0x000fe200078e0a02 */
[----:B----4-:R-:W-:Y:S01]  /*5830*/  IABS R16, R27 ;  /* 0x0000001b00107213 */ /* 0x010fe20000000000 */
[----:B------:R-:W-:Y:S01]  /*5840*/  IMAD.MOV.U32 R18, RZ, RZ, R17 ;  /* 0x000000ffff127224 */ /* 0x000fe200078e0011 */
[----:B------:R0:W-:Y:S01]  /*5850*/  STL [R1+0x154], R5 ;  /* 0x0001540501007387 */ /* 0x0001e20000100800 */
[C---:B------:R-:W-:Y:S01]  /*5860*/  ISETP.GT.U32.AND P3, PT, R0.reuse, R8, PT ;  /* 0x000000080000720c */ /* 0x040fe20003f64070 */
[----:B------:R-:W-:Y:S01]  /*5870*/  IMAD.MOV.U32 R17, RZ, RZ, R29 ;  /* 0x000000ffff117224 */ /* 0x000fe200078e001d */
[----:B------:R-:W-:Y:S01]  /*5880*/  ISETP.GT.U32.AND P0, PT, R0, R10, PT ;  /* 0x0000000a0000720c */ /* 0x000fe20003f04070 */
[----:B------:R-:W-:Y:S01]  /*5890*/  STL [R1+0x150], R2 ;  /* 0x0001500201007387 */ /* 0x000fe20000100800 */
[----:B------:R-:W-:-:S03]  /*58a0*/  @!P6 IMAD.IADD R12, R12, 0x1, -R0 ;  /* 0x000000010c0ce824 */ /* 0x000fc600078e0a00 */
[----:B------:R-:W4:Y:S01]  /*58b0*/  LDL.LU R29, [R1+0x74] ;  /* 0x00007400011d7983 */ /* 0x000f220000300800 */
[----:B------:R-:W-:Y:S01]  /*58c0*/  @!P4 IMAD.IADD R11, R11, 0x1, -R0 ;  /* 0x000000010b0bc824 */ /* 0x000fe200078e0a00 */
[----:B------:R-:W-:Y:S01]  /*58d0*/  ISETP.GE.AND P4, PT, R20, RZ, PT ;  /* 0x000000ff1400720c */ /* 0x000fe20003f86270 */
[----:B------:R-:W-:Y:S01]  /*58e0*/  IMAD.HI.U32 R20, R9, R16, RZ ;  /* 0x0000001009147227 */ /* 0x000fe200078e00ff */
[----:B------:R-:W-:-:S03]  /*58f0*/  ISETP.GT.U32.AND P6, PT, R0, R12, PT ;  /* 0x0000000c0000720c */ /* 0x000fc60003fc4070 */
[----:B------:R-:W-:Y:S01]  /*5900*/  @!P1 IMAD.IADD R7, R7, 0x1, -R0 ;  /* 0x0000000107079824 */ /* 0x000fe200078e0a00 */
[----:B------:R-:W-:Y:S01]  /*5910*/  ISETP.GT.U32.AND P1, PT, R0, R13, PT ;  /* 0x0000000d0000720c */ /* 0x000fe20003f24070 */
[----:B------:R-:W-:Y:S02]  /*5920*/  IMAD.MOV R20, RZ, RZ, -R20 ;  /* 0x000000ffff147224 */ /* 0x000fe400078e0a14 */
[----:B------:R-:W-:Y:S01]  /*5930*/  @!P3 IMAD.IADD R8, R8, 0x1, -R0 ;  /* 0x000000010808b824 */ /* 0x000fe200078e0a00 */
[C---:B------:R-:W-:Y:S01]  /*5940*/  ISETP.GT.U32.AND P3, PT, R0.reuse, R14, PT ;  /* 0x0000000e0000720c */ /* 0x040fe20003f64070 */
[C---:B------:R-:W-:Y:S01]  /*5950*/  IMAD R16, R0.reuse, R20, R16 ;  /* 0x0000001400107224 */ /* 0x040fe200078e0210 */
[----:B------:R-:W-:Y:S01]  /*5960*/  ISETP.GT.U32.AND P2, PT, R0, R11, PT ;  /* 0x0000000b0000720c */ /* 0x000fe20003f44070 */
[--C-:B------:R-:W-:Y:S01]  /*5970*/  @!P0 IMAD.IADD R10, R10, 0x1, -R0.reuse ;  /* 0x000000010a0a8824 */ /* 0x100fe200078e0a00 */
[----:B------:R-:W-:Y:S01]  /*5980*/  ISETP.GT.U32.AND P0, PT, R0, R15, PT ;  /* 0x0000000f0000720c */ /* 0x000fe20003f04070 */
[----:B------:R-:W-:Y:S01]  /*5990*/  @!P6 IMAD.IADD R12, R12, 0x1, -R0 ;  /* 0x000000010c0ce824 */ /* 0x000fe200078e0a00 */
[----:B------:R-:W-:-:S02]  /*59a0*/  ISETP.GT.U32.AND P6, PT, R0, R16, PT ;  /* 0x000000100000720c */ /* 0x000fc40003fc4070 */
[----:B0-----:R-:W-:Y:S01]  /*59b0*/  IABS R5, R25 ;  /* 0x0000001900057213 */ /* 0x001fe20000000000 */
[----:B------:R-:W-:Y:S02]  /*59c0*/  @!P1 IMAD.IADD R13, R13, 0x1, -R0 ;  /* 0x000000010d0d9824 */ /* 0x000fe400078e0a00 */
[----:B------:R-:W-:Y:S02]  /*59d0*/  @!P5 IMAD.MOV R7, RZ, RZ, -R7 ;  /* 0x000000ffff07d224 */ /* 0x000fe400078e0a07 */
[----:B------:R-:W-:-:S04]  /*59e0*/  IMAD.HI.U32 R6, R9, R5, RZ ;  /* 0x0000000509067227 */ /* 0x000fc800078e00ff */
[--C-:B------:R-:W-:Y:S01]  /*59f0*/  @!P3 IMAD.IADD R14, R14, 0x1, -R0.reuse ;  /* 0x000000010e0eb824 */ /* 0x100fe200078e0a00 */
[----:B------:R-:W-:Y:S01]  /*5a00*/  ISETP.GE.AND P3, PT, R22, RZ, PT ;  /* 0x000000ff1600720c */ /* 0x000fe20003f66270 */
[----:B------:R-:W-:Y:S01]  /*5a10*/  @!P2 IMAD.IADD R11, R11, 0x1, -R0 ;  /* 0x000000010b0ba824 */ /* 0x000fe200078e0a00 */
[----:B------:R-:W4:Y:S01]  /*5a20*/  LDL.LU R22, [R1+0x2f70] ;  /* 0x002f700001167983 */ /* 0x000f220000300800 */
[----:B------:R-:W-:Y:S02]  /*5a30*/  IMAD.MOV R6, RZ, RZ, -R6 ;  /* 0x000000ffff067224 */ /* 0x000fe400078e0a06 */
[--C-:B------:R-:W-:Y:S01]  /*5a40*/  @!P0 IMAD.IADD R15, R15, 0x1, -R0.reuse ;  /* 0x000000010f0f8824 */ /* 0x100fe200078e0a00 */
[----:B------:R-:W-:Y:S01]  /*5a50*/  ISETP.GE.AND P0, PT, R3, RZ, PT ;  /* 0x000000ff0300720c */ /* 0x000fe20003f06270 */
[----:B------:R-:W-:Y:S01]  /*5a60*/  @!P6 IMAD.IADD R16, R16, 0x1, -R0 ;  /* 0x000000011010e824 */ /* 0x000fe200078e0a00 */
[----:B------:R-:W4:Y:S01]  /*5a70*/  LDL.LU R3, [R1+0x2f6c] ;  /* 0x002f6c0001037983 */ /* 0x000f220000300800 */
[----:B------:R-:W-:-:S03]  /*5a80*/  IMAD R5, R0, R6, R5 ;  /* 0x0000000600057224 */ /* 0x000fc600078e0205 */
[----:B------:R0:W-:Y:S01]  /*5a90*/  STL [R1+0x14c], R7 ;  /* 0x00014c0701007387 */ /* 0x0001e20000100800 */
[----:B------:R-:W-:Y:S01]  /*5aa0*/  ISETP.GT.U32.AND P5, PT, R0, R16, PT ;  /* 0x000000100000720c */ /* 0x000fe20003fa4070 */
[----:B0-----:R-:W-:Y:S02]  /*5ab0*/  IMAD.MOV.U32 R7, RZ, RZ, R11 ;  /* 0x000000ffff077224 */ /* 0x001fe400078e000b */
[----:B------:R-:W-:Y:S02]  /*5ac0*/  IMAD.MOV.U32 R6, RZ, RZ, R12 ;  /* 0x000000ffff067224 */ /* 0x000fe400078e000c */
[----:B------:R-:W-:Y:S02]  /*5ad0*/  @!P4 IMAD.MOV R8, RZ, RZ, -R8 ;  /* 0x000000ffff08c224 */ /* 0x000fe400078e0a08 */
[----:B------:R-:W-:-:S03]  /*5ae0*/  @!P3 IMAD.MOV R6, RZ, RZ, -R6 ;  /* 0x000000ffff06b224 */ /* 0x000fc600078e0a06 */
[----:B------:R-:W-:Y:S03]  /*5af0*/  STL [R1+0x148], R8 ;  /* 0x0001480801007387 */ /* 0x000fe60000100800 */
[----:B------:R-:W-:Y:S01]  /*5b00*/  @!P5 IMAD.IADD R16, R16, 0x1, -R0 ;  /* 0x000000011010d824 */ /* 0x000fe200078e0a00 */
[----:B------:R-:W-:Y:S02]  /*5b10*/  ISETP.GE.AND P5, PT, R25, RZ, PT ;  /* 0x000000ff1900720c */ /* 0x000fe40003fa6270 */
[----:B--2---:R-:W-:Y:S02]  /*5b20*/  IABS R2, R24 ;  /* 0x0000001800027213 */ /* 0x004fe40000000000 */
[----:B-----5:R-:W-:Y:S02]  /*5b30*/  ISETP.GE.AND P2, PT, R4, RZ, PT ;  /* 0x000000ff0400720c */ /* 0x020fe40003f46270 */
[----:B---3--:R-:W-:-:S11]  /*5b40*/  ISETP.GE.AND P1, PT, R19, RZ, PT ;  /* 0x000000ff1300720c */ /* 0x008fd60003f26270 */
[----:B------:R-:W-:Y:S02]  /*5b50*/  @!P2 IMAD.MOV R10, RZ, RZ, -R10 ;  /* 0x000000ffff0aa224 */ /* 0x000fe400078e0a0a */
[----:B------:R-:W-:Y:S01]  /*5b60*/  @!P1 IMAD.MOV R7, RZ, RZ, -R7 ;  /* 0x000000ffff079224 */ /* 0x000fe200078e0a07 */
[----:B------:R-:W-:Y:S02]  /*5b70*/  ISETP.GT.U32.AND P1, PT, R0, R5, PT ;  /* 0x000000050000720c */ /* 0x000fe40003f24070 */
[----:B------:R0:W-:Y:S04]  /*5b80*/  STL [R1+0x144], R10 ;  /* 0x0001440a01007387 */ /* 0x0001e80000100800 */
[----:B------:R2:W-:Y:S04]  /*5b90*/  STL [R1+0x140], R7 ;  /* 0x0001400701007387 */ /* 0x0005e80000100800 */
[----:B------:R-:W-:Y:S03]  /*5ba0*/  STL [R1+0x13c], R6 ;  /* 0x00013c0601007387 */ /* 0x000fe60000100800 */
[----:B------:R-:W-:Y:S01]  /*5bb0*/  @!P1 IMAD.IADD R5, R5, 0x1, -R0 ;  /* 0x0000000105059824 */ /* 0x000fe200078e0a00 */
[----:B------:R-:W-:Y:S01]  /*5bc0*/  ISETP.GE.AND P1, PT, R24, RZ, PT ;  /* 0x000000ff1800720c */ /* 0x000fe20003f26270 */
[----:B------:R-:W3:Y:S04]  /*5bd0*/  LDL.LU R25, [R1+0x80] ;  /* 0x0000800001197983 */ /* 0x000ee80000300800 */
[----:B------:R-:W5:Y:S01]  /*5be0*/  LDL.LU R24, [R1+0x84] ;  /* 0x0000840001187983 */ /* 0x000f620000300800 */
[----:B------:R-:W-:-:S02]  /*5bf0*/  ISETP.GT.U32.AND P6, PT, R0, R13, PT ;  /* 0x0000000d0000720c */ /* 0x000fc40003fc4070 */
[C---:B------:R-:W-:Y:S02]  /*5c00*/  ISETP.GT.U32.AND P4, PT, R0.reuse, R14, PT ;  /* 0x0000000e0000720c */ /* 0x040fe40003f84070 */
[----:B------:R-:W-:Y:S02]  /*5c10*/  ISETP.GT.U32.AND P2, PT, R0, R15, PT ;  /* 0x0000000f0000720c */ /* 0x000fe40003f44070 */
[----:B------:R-:W-:Y:S01]  /*5c20*/  ISETP.GE.AND P3, PT, R18, RZ, PT ;  /* 0x000000ff1200720c */ /* 0x000fe20003f66270 */
[----:B------:R-:W-:-:S06]  /*5c30*/  IMAD.HI.U32 R4, R9, R2, RZ ;  /* 0x0000000209047227 */ /* 0x000fcc00078e00ff */
[--C-:B------:R-:W-:Y:S02]  /*5c40*/  @!P6 IMAD.IADD R13, R13, 0x1, -R0.reuse ;  /* 0x000000010d0de824 */ /* 0x100fe400078e0a00 */
[--C-:B------:R-:W-:Y:S01]  /*5c50*/  @!P4 IMAD.IADD R14, R14, 0x1, -R0.reuse ;  /* 0x000000010e0ec824 */ /* 0x100fe200078e0a00 */
[----:B------:R-:W-:Y:S01]  /*5c60*/  ISETP.GE.AND P4, PT, R17, RZ, PT ;  /* 0x000000ff1100720c */ /* 0x000fe20003f86270 */
[----:B------:R-:W-:Y:S01]  /*5c70*/  @!P2 IMAD.IADD R15, R15, 0x1, -R0 ;  /* 0x000000010f0fa824 */ /* 0x000fe200078e0a00 */
[----:B------:R-:W-:Y:S01]  /*5c80*/  ISETP.GE.AND P2, PT, R27, RZ, PT ;  /* 0x000000ff1b00720c */ /* 0x000fe20003f46270 */
[----:B0-----:R-:W-:Y:S02]  /*5c90*/  IMAD.MOV.U32 R10, RZ, RZ, R13 ;  /* 0x000000ffff0a7224 */ /* 0x001fe400078e000d */
[----:B------:R-:W-:Y:S02]  /*5ca0*/  IMAD.MOV R4, RZ, RZ, -R4 ;  /* 0x000000ffff047224 */ /* 0x000fe400078e0a04 */
[----:B------:R-:W-:-:S02]  /*5cb0*/  @!P0 IMAD.MOV R10, RZ, RZ, -R10 ;  /* 0x000000ffff0a8224 */ /* 0x000fc400078e0a0a */
[----:B------:R-:W-:Y:S02]  /*5cc0*/  IMAD.MOV.U32 R8, RZ, RZ, R14 ;  /* 0x000000ffff087224 */ /* 0x000fe400078e000e */
[----:B------:R-:W-:Y:S02]  /*5cd0*/  IMAD.MOV.U32 R18, RZ, RZ, R15 ;  /* 0x000000ffff127224 */ /* 0x000fe400078e000f */
[----:B------:R-:W-:Y:S02]  /*5ce0*/  IMAD.MOV.U32 R27, RZ, RZ, R26 ;  /* 0x000000ffff1b7224 */ /* 0x000fe400078e001a */
[----:B------:R-:W3:Y:S01]  /*5cf0*/  LDL.LU R26, [R1+0x88] ;  /* 0x00008800011a7983 */ /* 0x000ee20000300800 */
[----:B------:R-:W-:Y:S02]  /*5d00*/  IMAD R2, R0, R4, R2 ;  /* 0x0000000400027224 */ /* 0x000fe400078e0202 */
[----:B------:R-:W-:Y:S01]  /*5d10*/  @!P3 IMAD.MOV R8, RZ, RZ, -R8 ;  /* 0x000000ffff08b224 */ /* 0x000fe200078e0a08 */
[----:B------:R0:W-:Y:S01]  /*5d20*/  STL [R1+0x138], R10 ;  /* 0x0001380a01007387 */ /* 0x0001e20000100800 */
[----:B------:R-:W-:Y:S01]  /*5d30*/  @!P4 IMAD.MOV R18, RZ, RZ, -R18 ;  /* 0x000000ffff12c224 */ /* 0x000fe200078e0a12 */
[----:B--2---:R-:W-:-:S02]  /*5d40*/  IABS R7, R28 ;  /* 0x0000001c00077213 */ /* 0x004fc40000000000 */
[----:B------:R2:W-:Y:S01]  /*5d50*/  STL [R1+0x134], R8 ;  /* 0x0001340801007387 */ /* 0x0005e20000100800 */
[----:B------:R-:W-:Y:S02]  /*5d60*/  ISETP.GT.U32.AND P0, PT, R0, R5, PT ;  /* 0x000000050000720c */ /* 0x000fe40003f04070 */
[----:B----4-:R-:W-:Y:S01]  /*5d70*/  IABS R4, R29 ;  /* 0x0000001d00047213 */ /* 0x010fe20000000000 */
[----:B0-----:R-:W-:Y:S01]  /*5d80*/  IMAD.MOV.U32 R10, RZ, RZ, R16 ;  /* 0x000000ffff0a7224 */ /* 0x001fe200078e0010 */
[----:B------:R-:W-:Y:S03]  /*5d90*/  STL [R1+0x2f64], R18 ;  /* 0x002f641201007387 */ /* 0x000fe60000100800 */
[----:B------:R-:W-:Y:S01]  /*5da0*/  @!P2 IMAD.MOV R10, RZ, RZ, -R10 ;  /* 0x000000ffff0aa224 */ /* 0x000fe200078e0a0a */
[----:B------:R-:W-:Y:S01]  /*5db0*/  ISETP.GE.AND P2, PT, R28, RZ, PT ;  /* 0x000000ff1c00720c */ /* 0x000fe20003f46270 */
[----:B------:R-:W-:Y:S01]  /*5dc0*/  IMAD.HI.U32 R6, R9, R4, RZ ;  /* 0x0000000409067227 */ /* 0x000fe200078e00ff */
[----:B------:R-:W4:Y:S01]  /*5dd0*/  LDL.LU R28, [R1+0x8c] ;  /* 0x00008c00011c7983 */ /* 0x000f220000300800 */
[----:B------:R-:W-:-:S02]  /*5de0*/  ISETP.GT.U32.AND P6, PT, R0, R2, PT ;  /* 0x000000020000720c */ /* 0x000fc40003fc4070 */
[----:B------:R-:W-:-:S04]  /*5df0*/  IMAD.MOV R6, RZ, RZ, -R6 ;  /* 0x000000ffff067224 */ /* 0x000fc800078e0a06 */
[----:B------:R-:W-:Y:S02]  /*5e00*/  IMAD R4, R0, R6, R4 ;  /* 0x0000000600047224 */ /* 0x000fe400078e0204 */
[----:B------:R-:W-:Y:S01]  /*5e10*/  IMAD.HI.U32 R6, R9, R7, RZ ;  /* 0x0000000709067227 */ /* 0x000fe200078e00ff */
[----:B------:R0:W-:Y:S03]  /*5e20*/  STL [R1+0x130], R10 ;  /* 0x0001300a01007387 */ /* 0x0001e60000100800 */
[----:B--2---:R-:W-:Y:S01]  /*5e30*/  IMAD.MOV R8, RZ, RZ, -R6 ;  /* 0x000000ffff087224 */ /* 0x004fe200078e0a06 */
[----:B------:R-:W-:Y:S01]  /*5e40*/  IABS R6, R27 ;  /* 0x0000001b00067213 */ /* 0x000fe20000000000 */
[--C-:B------:R-:W-:Y:S01]  /*5e50*/  @!P0 IMAD.IADD R5, R5, 0x1, -R0.reuse ;  /* 0x0000000105058824 */ /* 0x100fe200078e0a00 */
[----:B------:R-:W-:Y:S01]  /*5e60*/  ISETP.GE.AND P0, PT, R27, RZ, PT ;  /* 0x000000ff1b00720c */ /* 0x000fe20003f06270 */
[----:B------:R-:W-:Y:S01]  /*5e70*/  @!P6 IMAD.IADD R2, R2, 0x1, -R0 ;  /* 0x000000010202e824 */ /* 0x000fe200078e0a00 */
[----:B------:R-:W2:Y:S04]  /*5e80*/  LDL.LU R27, [R1+0x90] ;  /* 0x00009000011b7983 */ /* 0x000ea80000300800 */
[----:B------:R-:W-:Y:S01]  /*5e90*/  ISETP.GT.U32.AND P3, PT, R0, R2, PT ;  /* 0x000000020000720c */ /* 0x000fe20003f64070 */
[----:B0-----:R-:W-:-:S04]  /*5ea0*/  IMAD.MOV.U32 R10, RZ, RZ, R5 ;  /* 0x000000ffff0a7224 */ /* 0x001fc800078e0005 */
[----:B------:R-:W-:-:S05]  /*5eb0*/  @!P5 IMAD.MOV R10, RZ, RZ, -R10 ;  /* 0x000000ffff0ad224 */ /* 0x000fca00078e0a0a */
[----:B------:R0:W-:Y:S03]  /*5ec0*/  STL [R1+0x11c], R10 ;  /* 0x00011c0a01007387 */ /* 0x0001e60000100800 */
[----:B------:R-:W-:-:S04]  /*5ed0*/  @!P3 IMAD.IADD R2, R2, 0x1, -R0 ;  /* 0x000000010202b824 */ /* 0x000fc800078e0a00 */
[----:B0-----:R-:W-:-:S04]  /*5ee0*/  IMAD.MOV.U32 R10, RZ, RZ, R2 ;  /* 0x000000ffff0a7224 */ /* 0x001fc800078e0002 */
[----:B------:R-:W-:-:S05]  /*5ef0*/  @!P1 IMAD.MOV R10, RZ, RZ, -R10 ;  /* 0x000000ffff0a9224 */ /* 0x000fca00078e0a0a */
[----:B------:R0:W-:Y:S01]  /*5f00*/  STL [R1+0x12c], R10 ;  /* 0x00012c0a01007387 */ /* 0x0001e20000100800 */
[----:B-----5:R-:W-:Y:S02]  /*5f10*/  IABS R13, R24 ;  /* 0x00000018000d7213 */ /* 0x020fe40000000000 */
[----:B------:R-:W-:Y:S02]  /*5f20*/  ISETP.GE.AND P1, PT, R24, RZ, PT ;  /* 0x000000ff1800720c */ /* 0x000fe40003f26270 */
[----:B------:R-:W5:Y:S04]  /*5f30*/  LDL.LU R24, [R1+0x94] ;  /* 0x0000940001187983 */ /* 0x000f680000300800 */
[----:B------:R-:W5:Y:S01]  /*5f40*/  LDL.LU R20, [R1+0x98] ;  /* 0x0000980001147983 */ /* 0x000f620000300800 */
[----:B---3--:R-:W-:-:S02]  /*5f50*/  ISETP.GE.AND P3, PT, R25, RZ, PT ;  /* 0x000000ff1900720c */ /* 0x008fc40003f66270 */
[----:B------:R-:W-:Y:S01]  /*5f60*/  IABS R5, R25 ;  /* 0x0000001900057213 */ /* 0x000fe20000000000 */
[----:B------:R-:W3:Y:S04]  /*5f70*/  LDL.LU R19, [R1+0x9c] ;  /* 0x00009c0001137983 */ /* 0x000ee80000300800 */
[----:B------:R-:W3:Y:S01]  /*5f80*/  LDL.LU R25, [R1+0xa0] ;  /* 0x0000a00001197983 */ /* 0x000ee20000300800 */
[C---:B------:R-:W-:Y:S01]  /*5f90*/  ISETP.GT.U32.AND P6, PT, R0.reuse, R4, PT ;  /* 0x000000040000720c */ /* 0x040fe20003fc4070 */
[----:B------:R-:W-:Y:S02]  /*5fa0*/  IMAD R7, R0, R8, R7 ;  /* 0x0000000800077224 */ /* 0x000fe400078e0207 */
[----:B------:R-:W-:-:S03]  /*5fb0*/  IMAD.HI.U32 R8, R9, R6, RZ ;  /* 0x0000000609087227 */ /* 0x000fc600078e00ff */
[----:B------:R-:W-:-:S07]  /*5fc0*/  ISETP.GT.U32.AND P5, PT, R0, R7, PT ;  /* 0x000000070000720c */ /* 0x000fce0003fa4070 */
[----:B------:R-:W-:-:S05]  /*5fd0*/  @!P6 IMAD.IADD R4, R4, 0x1, -R0 ;  /* 0x000000010404e824 */ /* 0x000fca00078e0a00 */
[C---:B------:R-:W-:Y:S01]  /*5fe0*/  ISETP.GT.U32.AND P6, PT, R0.reuse, R4, PT ;  /* 0x000000040000720c */ /* 0x040fe20003fc4070 */
[----:B------:R-:W-:Y:S02]  /*5ff0*/  IMAD.MOV R8, RZ, RZ, -R8 ;  /* 0x000000ffff087224 */ /* 0x000fe400078e0a08 */
[----:B------:R-:W-:Y:S02]  /*6000*/  IMAD.MOV.U32 R2, RZ, RZ, R5 ;  /* 0x000000ffff027224 */ /* 0x000fe400078e0005 */
[----:B------:R-:W-:Y:S02]  /*6010*/  IMAD R5, R0, R8, R6 ;  /* 0x0000000800057224 */ /* 0x000fe400078e0206 */
[----:B------:R-:W-:-:S06]  /*6020*/  @!P5 IMAD.IADD R7, R7, 0x1, -R0 ;  /* 0x000000010707d824 */ /* 0x000fcc00078e0a00 */
[----:B------:R-:W-:Y:S01]  /*6030*/  @!P6 IMAD.IADD R4, R4, 0x1, -R0 ;  /* 0x000000010404e824 */ /* 0x000fe200078e0a00 */
[C---:B------:R-:W-:Y:S02]  /*6040*/  ISETP.GT.U32.AND P6, PT, R0.reuse, R5, PT ;  /* 0x000000050000720c */ /* 0x040fe40003fc4070 */
[----:B------:R-:W-:Y:S01]  /*6050*/  ISETP.GT.U32.AND P5, PT, R0, R7, PT ;  /* 0x000000070000720c */ /* 0x000fe20003fa4070 */
[----:B------:R-:W-:Y:S01]  /*6060*/  IMAD.HI.U32 R8, R9, R2, RZ ;  /* 0x0000000209087227 */ /* 0x000fe200078e00ff */
[----:B------:R-:W-:-:S03]  /*6070*/  ISETP.GE.AND P4, PT, R29, RZ, PT ;  /* 0x000000ff1d00720c */ /* 0x000fc60003f86270 */
[----:B------:R-:W-:Y:S02]  /*6080*/  IMAD.MOV R8, RZ, RZ, -R8 ;  /* 0x000000ffff087224 */ /* 0x000fe400078e0a08 */
[----:B------:R-:W-:-:S04]  /*6090*/  IMAD.HI.U32 R14, R9, R13, RZ ;  /* 0x0000000d090e7227 */ /* 0x000fc800078e00ff */
[--C-:B------:R-:W-:Y:S02]  /*60a0*/  @!P6 IMAD.IADD R5, R5, 0x1, -R0.reuse ;  /* 0x000000010505e824 */ /* 0x100fe400078e0a00 */
[----:B------:R-:W-:-:S03]  /*60b0*/  @!P5 IMAD.IADD R7, R7, 0x1, -R0 ;  /* 0x000000010707d824 */ /* 0x000fc600078e0a00 */
[C---:B------:R-:W-:Y:S01]  /*60c0*/  ISETP.GT.U32.AND P6, PT, R0.reuse, R5, PT ;  /* 0x000000050000720c */ /* 0x040fe20003fc4070 */
[C---:B------:R-:W-:Y:S02]  /*60d0*/  IMAD R2, R0.reuse, R8, R2 ;  /* 0x0000000800027224 */ /* 0x040fe400078e0202 */
[----:B------:R-:W-:Y:S02]  /*60e0*/  IMAD.MOV R14, RZ, RZ, -R14 ;  /* 0x000000ffff0e7224 */ /* 0x000fe400078e0a0e */
[----:B------:R-:W-:Y:S02]  /*60f0*/  IMAD.MOV.U32 R16, RZ, RZ, R4 ;  /* 0x000000ffff107224 */ /* 0x000fe400078e0004 */
[----:B------:R-:W-:Y:S01]  /*6100*/  IMAD.MOV.U32 R15, RZ, RZ, R7 ;  /* 0x000000ffff0f7224 */ /* 0x000fe200078e0007 */
[----:B----4-:R-:W-:Y:S01]  /*6110*/  IABS R6, R28 ;  /* 0x0000001c00067213 */ /* 0x010fe20000000000 */
[C---:B------:R-:W-:Y:S01]  /*6120*/  IMAD R13, R0.reuse, R14, R13 ;  /* 0x0000000e000d7224 */ /* 0x040fe200078e020d */
[----:B------:R-:W-:Y:S01]  /*6130*/  ISETP.GT.U32.AND P5, PT, R0, R2, PT ;  /* 0x000000020000720c */ /* 0x000fe20003fa4070 */
[----:B------:R-:W-:-:S02]  /*6140*/  @!P4 IMAD.MOV R16, RZ, RZ, -R16 ;  /* 0x000000ffff10c224 */ /* 0x000fc400078e0a10 */
[----:B------:R-:W-:Y:S01]  /*6150*/  @!P2 IMAD.MOV R15, RZ, RZ, -R15 ;  /* 0x000000ffff0fa224 */ /* 0x000fe200078e0a0f */
[----:B------:R-:W-:Y:S01]  /*6160*/  ISETP.GT.U32.AND P4, PT, R0, R13, PT ;  /* 0x0000000d0000720c */ /* 0x000fe20003f84070 */
[----:B0-----:R-:W-:Y:S01]  /*6170*/  IMAD.HI.U32 R10, R9, R6, RZ ;  /* 0x00000006090a7227 */ /* 0x001fe200078e00ff */
[----:B------:R0:W-:Y:S01]  /*6180*/  STL [R1+0x120], R16 ;  /* 0x0001201001007387 */ /* 0x0001e20000100800 */
[----:B------:R-:W-:Y:S02]  /*6190*/  IABS R12, R26 ;  /* 0x0000001a000c7213 */ /* 0x000fe40000000000 */
[----:B------:R-:W-:Y:S01]  /*61a0*/  @!P6 IMAD.IADD R5, R5, 0x1, -R0 ;  /* 0x000000010505e824 */ /* 0x000fe200078e0a00 */
[----:B------:R4:W-:Y:S01]  /*61b0*/  STL [R1+0x128], R15 ;  /* 0x0001280f01007387 */ /* 0x0009e20000100800 */
[----:B------:R-:W-:-:S03]  /*61c0*/  IMAD.MOV R10, RZ, RZ, -R10 ;  /* 0x000000ffff0a7224 */ /* 0x000fc600078e0a0a */
[----:B------:R-:W3:Y:S01]  /*61d0*/  LDL.LU R17, [R1+0xa4] ;  /* 0x0000a40001117983 */ /* 0x000ee20000300800 */
[----:B------:R-:W-:-:S04]  /*61e0*/  IMAD.HI.U32 R11, R9, R12, RZ ;  /* 0x0000000c090b7227 */ /* 0x000fc800078e00ff */
[----:B------:R-:W-:Y:S01]  /*61f0*/  IMAD.MOV.U32 R14, RZ, RZ, R5 ;  /* 0x000000ffff0e7224 */ /* 0x000fe200078e0005 */
[----:B--2---:R-:W-:Y:S01]  /*6200*/  IABS R8, R27 ;  /* 0x0000001b00087213 */ /* 0x004fe20000000000 */
[----:B------:R-:W-:Y:S02]  /*6210*/  IMAD R6, R0, R10, R6 ;  /* 0x0000000a00067224 */ /* 0x000fe400078e0206 */
[----:B------:R-:W-:Y:S02]  /*6220*/  @!P5 IMAD.IADD R2, R2, 0x1, -R0 ;  /* 0x000000010202d824 */ /* 0x000fe400078e0a00 */
[----:B------:R-:W-:Y:S02]  /*6230*/  IMAD.MOV R11, RZ, RZ, -R11 ;  /* 0x000000ffff0b7224 */ /* 0x000fe400078e0a0b */
[----:B------:R-:W-:Y:S01]  /*6240*/  @!P0 IMAD.MOV R14, RZ, RZ, -R14 ;  /* 0x000000ffff0e8224 */ /* 0x000fe200078e0a0e */
[----:B------:R-:W-:Y:S01]  /*6250*/  ISETP.GE.AND P6, PT, R26, RZ, PT ;  /* 0x000000ff1a00720c */ /* 0x000fe20003fc6270 */
[----:B------:R-:W-:Y:S01]  /*6260*/  @!P4 IMAD.IADD R13, R13, 0x1, -R0 ;  /* 0x000000010d0dc824 */ /* 0x000fe200078e0a00 */
[----:B------:R-:W2:Y:S01]  /*6270*/  LDL.LU R26, [R1+0xa8] ;  /* 0x0000a800011a7983 */ /* 0x000ea20000300800 */
[C---:B------:R-:W-:Y:S01]  /*6280*/  IMAD R12, R0.reuse, R11, R12 ;  /* 0x0000000b000c7224 */ /* 0x040fe200078e020c */
[C---:B------:R-:W-:Y:S01]  /*6290*/  ISETP.GT.U32.AND P5, PT, R0.reuse, R6, PT ;  /* 0x000000060000720c */ /* 0x040fe20003fa4070 */
[----:B------:R-:W-:Y:S01]  /*62a0*/  IMAD.HI.U32 R4, R9, R8, RZ ;  /* 0x0000000809047227 */ /* 0x000fe200078e00ff */
[C---:B------:R-:W-:Y:S01]  /*62b0*/  ISETP.GT.U32.AND P4, PT, R0.reuse, R2, PT ;  /* 0x000000020000720c */ /* 0x040fe20003f84070 */
[----:B------:R-:W-:Y:S01]  /*62c0*/  STL [R1+0x124], R14 ;  /* 0x0001240e01007387 */ /* 0x000fe20000100800 */
[----:B------:R-:W-:-:S03]  /*62d0*/  ISETP.GT.U32.AND P2, PT, R0, R12, PT ;  /* 0x0000000c0000720c */ /* 0x000fc60003f44070 */
[----:B------:R-:W2:Y:S01]  /*62e0*/  LDL.LU R29, [R1+0xac] ;  /* 0x0000ac00011d7983 */ /* 0x000ea20000300800 */
[----:B------:R-:W-:-:S04]  /*62f0*/  IMAD.MOV R4, RZ, RZ, -R4 ;  /* 0x000000ffff047224 */ /* 0x000fc800078e0a04 */
[----:B------:R-:W-:Y:S02]  /*6300*/  IMAD R8, R0, R4, R8 ;  /* 0x0000000400087224 */ /* 0x000fe400078e0208 */
[--C-:B------:R-:W-:Y:S02]  /*6310*/  @!P5 IMAD.IADD R6, R6, 0x1, -R0.reuse ;  /* 0x000000010606d824 */ /* 0x100fe400078e0a00 */
[--C-:B------:R-:W-:Y:S01]  /*6320*/  @!P4 IMAD.IADD R2, R2, 0x1, -R0.reuse ;  /* 0x000000010202c824 */ /* 0x100fe200078e0a00 */
[----:B------:R-:W-:Y:S01]  /*6330*/  ISETP.GT.U32.AND P4, PT, R0, R8, PT ;  /* 0x000000080000720c */ /* 0x000fe20003f84070 */
[----:B------:R-:W-:Y:S01]  /*6340*/  @!P2 IMAD.IADD R12, R12, 0x1, -R0 ;  /* 0x000000010c0ca824 */ /* 0x000fe200078e0a00 */
[C---:B------:R-:W-:Y:S01]  /*6350*/  ISETP.GT.U32.AND P0, PT, R0.reuse, R6, PT ;  /* 0x000000060000720c */ /* 0x040fe20003f04070 */
[----:B0-----:R-:W-:Y:S01]  /*6360*/  IMAD.MOV.U32 R16, RZ, RZ, R2 ;  /* 0x000000ffff107224 */ /* 0x001fe200078e0002 */
[----:B------:R-:W-:-:S03]  /*6370*/  ISETP.GT.U32.AND P2, PT, R0, R13, PT ;  /* 0x0000000d0000720c */ /* 0x000fc60003f44070 */
[----:B------:R-:W-:-:S05]  /*6380*/  @!P3 IMAD.MOV R16, RZ, RZ, -R16 ;  /* 0x000000ffff10b224 */ /* 0x000fca00078e0a10 */
[----:B------:R-:W-:Y:S01]  /*6390*/  STL [R1+0x108], R16 ;  /* 0x0001081001007387 */ /* 0x000fe20000100800 */
[--C-:B------:R-:W-:Y:S02]  /*63a0*/  @!P4 IMAD.IADD R8, R8, 0x1, -R0.reuse ;  /* 0x000000010808c824 */ /* 0x100fe400078e0a00 */
[--C-:B------:R-:W-:Y:S01]  /*63b0*/  @!P0 IMAD.IADD R6, R6, 0x1, -R0.reuse ;  /* 0x0000000106068824 */ /* 0x100fe200078e0a00 */
[----:B------:R-:W-:Y:S01]  /*63c0*/  ISETP.GE.AND P0, PT, R27, RZ, PT ;  /* 0x000000ff1b00720c */ /* 0x000fe20003f06270 */
[----:B------:R-:W-:Y:S01]  /*63d0*/  @!P2 IMAD.IADD R13, R13, 0x1, -R0 ;  /* 0x000000010d0da824 */ /* 0x000fe200078e0a00 */
[----:B------:R-:W-:Y:S02]  /*63e0*/  ISETP.GE.AND P2, PT, R28, RZ, PT ;  /* 0x000000ff1c00720c */ /* 0x000fe40003f46270 */
[----:B------:R-:W-:-:S13]  /*63f0*/  ISETP.GT.U32.AND P5, PT, R0, R12, PT ;  /* 0x0000000c0000720c */ /* 0x000fda0003fa4070 */
[----:B------:R-:W-:Y:S02]  /*6400*/  @!P5 IMAD.IADD R12, R12, 0x1, -R0 ;  /* 0x000000010c0cd824 */ /* 0x000fe400078e0a00 */
[----:B------:R-:W-:Y:S02]  /*6410*/  @!P1 IMAD.MOV R13, RZ, RZ, -R13 ;  /* 0x000000ffff0d9224 */ /* 0x000fe400078e0a0d */
[----:B------:R-:W-:Y:S01]  /*6420*/  @!P2 IMAD.MOV R6, RZ, RZ, -R6 ;  /* 0x000000ffff06a224 */ /* 0x000fe200078e0a06 */
[----:B-----5:R-:W-:Y:S02]  /*6430*/  IABS R7, R24 ;  /* 0x0000001800077213 */ /* 0x020fe40000000000 */
[----:B------:R-:W-:Y:S02]  /*6440*/  ISETP.GE.AND P4, PT, R24, RZ, PT ;  /* 0x000000ff1800720c */ /* 0x000fe40003f86270 */
[----:B------:R-:W5:Y:S04]  /*6450*/  LDL.LU R24, [R1+0xb0] ;  /* 0x0000b00001187983 */ /* 0x000f680000300800 */
[----:B------:R-:W5:Y:S04]  /*6460*/  LDL.LU R27, [R1+0xb4] ;  /* 0x0000b400011b7983 */ /* 0x000f680000300800 */
[----:B------:R-:W5:Y:S01]  /*6470*/  LDL.LU R28, [R1+0xb8] ;  /* 0x0000b800011c7983 */ /* 0x000f620000300800 */
[----:B------:R-:W-:-:S04]  /*6480*/  IMAD.HI.U32 R5, R9, R7, RZ ;  /* 0x0000000709057227 */ /* 0x000fc800078e00ff */
[----:B------:R-:W-:Y:S01]  /*6490*/  IMAD.MOV R5, RZ, RZ, -R5 ;  /* 0x000000ffff057224 */ /* 0x000fe200078e0a05 */
[----:B------:R-:W-:-:S03]  /*64a0*/  IABS R10, R20 ;  /* 0x00000014000a7213 */ /* 0x000fc60000000000 */
[----:B------:R-:W-:Y:S02]  /*64b0*/  IMAD R7, R0, R5, R7 ;  /* 0x0000000500077224 */ /* 0x000fe400078e0207 */
[----:B----4-:R-:W-:-:S03]  /*64c0*/  IMAD.HI.U32 R15, R9, R10, RZ ;  /* 0x0000000a090f7227 */ /* 0x010fc600078e00ff */
[----:B------:R-:W-:Y:S01]  /*64d0*/  ISETP.GT.U32.AND P5, PT, R0, R7, PT ;  /* 0x000000070000720c */ /* 0x000fe20003fa4070 */
[----:B------:R-:W-:-:S04]  /*64e0*/  IMAD.MOV R15, RZ, RZ, -R15 ;  /* 0x000000ffff0f7224 */ /* 0x000fc800078e0a0f */
[C---:B------:R-:W-:Y:S01]  /*64f0*/  IMAD R10, R0.reuse, R15, R10 ;  /* 0x0000000f000a7224 */ /* 0x040fe200078e020a */
[----:B------:R0:W-:Y:S07]  /*6500*/  STL [R1+0x10c], R13 ;  /* 0x00010c0d01007387 */ /* 0x0001ee0000100800 */
[----:B------:R-:W-:Y:S01]  /*6510*/  @!P5 IMAD.IADD R7, R7, 0x1, -R0 ;  /* 0x000000010707d824 */ /* 0x000fe200078e0a00 */
[----:B------:R-:W-:Y:S01]  /*6520*/  ISETP.GT.U32.AND P5, PT, R0, R10, PT ;  /* 0x0000000a0000720c */ /* 0x000fe20003fa4070 */
[----:B0-----:R-:W-:-:S04]  /*6530*/  IMAD.MOV.U32 R13, RZ, RZ, R12 ;  /* 0x000000ffff0d7224 */ /* 0x001fc800078e000c */
[----:B------:R-:W-:Y:S01]  /*6540*/  @!P6 IMAD.MOV R13, RZ, RZ, -R13 ;  /* 0x000000ffff0de224 */ /* 0x000fe200078e0a0d */
[----:B---3--:R-:W-:-:S04]  /*6550*/  IABS R11, R25 ;  /* 0x00000019000b7213 */ /* 0x008fc80000000000 */
[----:B------:R0:W-:Y:S03]  /*6560*/  STL [R1+0x110], R13 ;  /* 0x0001100d01007387 */ /* 0x0001e60000100800 */
[----:B------:R-:W-:Y:S01]  /*6570*/  @!P5 IMAD.IADD R10, R10, 0x1, -R0 ;  /* 0x000000010a0ad824 */ /* 0x000fe200078e0a00 */
[----:B------:R-:W-:Y:S01]  /*6580*/  ISETP.GE.AND P5, PT, R25, RZ, PT ;  /* 0x000000ff1900720c */ /* 0x000fe20003fa6270 */
[----:B------:R3:W-:Y:S04]  /*6590*/  STL [R1+0x118], R6 ;  /* 0x0001180601007387 */ /* 0x0007e80000100800 */
[----:B------:R-:W4:Y:S01]  /*65a0*/  LDL.LU R25, [R1+0xbc] ;  /* 0x0000bc0001197983 */ /* 0x000f220000300800 */
[----:B------:R-:W-:-:S05]  /*65b0*/  IABS R4, R19 ;  /* 0x0000001300047213 */ /* 0x000fca0000000000 */
[----:B------:R-:W-:-:S04]  /*65c0*/  IMAD.HI.U32 R14, R9, R4, RZ ;  /* 0x00000004090e7227 */ /* 0x000fc800078e00ff */
[----:B------:R-:W-:-:S04]  /*65d0*/  IMAD.MOV R14, RZ, RZ, -R14 ;  /* 0x000000ffff0e7224 */ /* 0x000fc800078e0a0e */
[C---:B------:R-:W-:Y:S01]  /*65e0*/  IMAD R4, R0.reuse, R14, R4 ;  /* 0x0000000e00047224 */ /* 0x040fe200078e0204 */
[----:B------:R-:W-:Y:S01]  /*65f0*/  ISETP.GT.U32.AND P3, PT, R0, R8, PT ;  /* 0x000000080000720c */ /* 0x000fe20003f64070 */
[----:B------:R-:W-:-:S03]  /*6600*/  IMAD.HI.U32 R5, R9, R11, RZ ;  /* 0x0000000b09057227 */ /* 0x000fc600078e00ff */
[----:B------:R-:W-:Y:S01]  /*6610*/  ISETP.GT.U32.AND P6, PT, R0, R4, PT ;  /* 0x000000040000720c */ /* 0x000fe20003fc4070 */
[----:B------:R-:W-:-:S04]  /*6620*/  IMAD.MOV R5, RZ, RZ, -R5 ;  /* 0x000000ffff057224 */ /* 0x000fc800078e0a05 */
[----:B------:R-:W-:Y:S01]  /*6630*/  IMAD R11, R0, R5, R11 ;  /* 0x00000005000b7224 */ /* 0x000fe200078e020b */
[----:B------:R-:W-:-:S03]  /*6640*/  IABS R5, R17 ;  /* 0x0000001100057213 */ /* 0x000fc60000000000 */
[----:B------:R-:W-:Y:S01]  /*6650*/  @!P3 IMAD.IADD R8, R8, 0x1, -R0 ;  /* 0x000000010808b824 */ /* 0x000fe200078e0a00 */
[----:B------:R-:W-:-:S03]  /*6660*/  ISETP.GT.U32.AND P3, PT, R0, R11, PT ;  /* 0x0000000b0000720c */ /* 0x000fc60003f64070 */
[----:B------:R-:W-:Y:S01]  /*6670*/  @!P6 IMAD.IADD R4, R4, 0x1, -R0 ;  /* 0x000000010404e824 */ /* 0x000fe200078e0a00 */
[----:B------:R-:W-:Y:S01]  /*6680*/  ISETP.GT.U32.AND P6, PT, R0, R10, PT ;  /* 0x0000000a0000720c */ /* 0x000fe20003fc4070 */
[----:B------:R-:W-:-:S04]  /*6690*/  IMAD.HI.U32 R12, R9, R5, RZ ;  /* 0x00000005090c7227 */ /* 0x000fc800078e00ff */
[----:B------:R-:W-:Y:S02]  /*66a0*/  IMAD.MOV R12, RZ, RZ, -R12 ;  /* 0x000000ffff0c7224 */ /* 0x000fe400078e0a0c */
[----:B0-----:R-:W-:Y:S02]  /*66b0*/  IMAD.MOV.U32 R13, RZ, RZ, R8 ;  /* 0x000000ffff0d7224 */ /* 0x001fe400078e0008 */
[C---:B------:R-:W-:Y:S01]  /*66c0*/  IMAD R5, R0.reuse, R12, R5 ;  /* 0x0000000c00057224 */ /* 0x040fe200078e0205 */
[----:B--2---:R-:W-:Y:S01]  /*66d0*/  IABS R2, R26 ;  /* 0x0000001a00027213 */ /* 0x004fe20000000000 */
[--C-:B------:R-:W-:Y:S01]  /*66e0*/  @!P3 IMAD.IADD R11, R11, 0x1, -R0.reuse ;  /* 0x000000010b0bb824 */ /* 0x100fe200078e0a00 */
[----:B------:R-:W-:Y:S01]  /*66f0*/  ISETP.GT.U32.AND P3, PT, R0, R4, PT ;  /* 0x000000040000720c */ /* 0x000fe20003f64070 */
[----:B------:R-:W-:Y:S01]  /*6700*/  @!P6 IMAD.IADD R10, R10, 0x1, -R0 ;  /* 0x000000010a0ae824 */ /* 0x000fe200078e0a00 */
[----:B------:R-:W-:Y:S02]  /*6710*/  ISETP.GT.U32.AND P6, PT, R0, R5, PT ;  /* 0x000000050000720c */ /* 0x000fe40003fc4070 */
[----:B------:R-:W-:Y:S01]  /*6720*/  IABS R8, R29 ;  /* 0x0000001d00087213 */ /* 0x000fe20000000000 */
[----:B---3--:R-:W-:-:S04]  /*6730*/  IMAD.HI.U32 R6, R9, R2, RZ ;  /* 0x0000000209067227 */ /* 0x008fc800078e00ff */
[----:B------:R-:W-:-:S04]  /*6740*/  IMAD.HI.U32 R15, R9, R8, RZ ;  /* 0x00000008090f7227 */ /* 0x000fc800078e00ff */
[----:B------:R-:W-:Y:S02]  /*6750*/  IMAD.MOV R6, RZ, RZ, -R6 ;  /* 0x000000ffff067224 */ /* 0x000fe400078e0a06 */
[----:B------:R-:W-:Y:S02]  /*6760*/  IMAD.MOV R15, RZ, RZ, -R15 ;  /* 0x000000ffff0f7224 */ /* 0x000fe400078e0a0f */
[C---:B------:R-:W-:Y:S02]  /*6770*/  IMAD R2, R0.reuse, R6, R2 ;  /* 0x0000000600027224 */ /* 0x040fe400078e0202 */
[C---:B------:R-:W-:Y:S01]  /*6780*/  IMAD R8, R0.reuse, R15, R8 ;  /* 0x0000000f00087224 */ /* 0x040fe200078e0208 */
[----:B------:R-:W-:Y:S01]  /*6790*/  ISETP.GT.U32.AND P1, PT, R0, R7, PT ;  /* 0x000000070000720c */ /* 0x000fe20003f24070 */
[--C-:B------:R-:W-:Y:S01]  /*67a0*/  @!P3 IMAD.IADD R4, R4, 0x1, -R0.reuse ;  /* 0x000000010404b824 */ /* 0x100fe200078e0a00 */
[C---:B------:R-:W-:Y:S01]  /*67b0*/  ISETP.GT.U32.AND P3, PT, R0.reuse, R2, PT ;  /* 0x000000020000720c */ /* 0x040fe20003f64070 */
[----:B------:R-:W-:Y:S01]  /*67c0*/  @!P6 IMAD.IADD R5, R5, 0x1, -R0 ;  /* 0x000000010505e824 */ /* 0x000fe200078e0a00 */
[----:B------:R-:W-:Y:S01]  /*67d0*/  ISETP.GT.U32.AND P6, PT, R0, R8, PT ;  /* 0x000000080000720c */ /* 0x000fe20003fc4070 */
[----:B------:R-:W-:Y:S01]  /*67e0*/  @!P0 IMAD.MOV R13, RZ, RZ, -R13 ;  /* 0x000000ffff0d8224 */ /* 0x000fe200078e0a0d */
[----:B------:R-:W-:-:S02]  /*67f0*/  ISETP.GE.AND P2, PT, R20, RZ, PT ;  /* 0x000000ff1400720c */ /* 0x000fc40003f46270 */
[----:B------:R-:W-:Y:S02]  /*6800*/  ISETP.GT.U32.AND P0, PT, R0, R11, PT ;  /* 0x0000000b0000720c */ /* 0x000fe40003f04070 */
[----:B------:R-:W-:Y:S03]  /*6810*/  STL [R1+0x114], R13 ;  /* 0x0001140d01007387 */ /* 0x000fe60000100800 */
[--C-:B------:R-:W-:Y:S01]  /*6820*/  @!P1 IMAD.IADD R7, R7, 0x1, -R0.reuse ;  /* 0x0000000107079824 */ /* 0x100fe200078e0a00 */
[----:B------:R-:W-:Y:S01]  /*6830*/  ISETP.GE.AND P1, PT, R19, RZ, PT ;  /* 0x000000ff1300720c */ /* 0x000fe20003f26270 */
[--C-:B------:R-:W-:Y:S01]  /*6840*/  @!P3 IMAD.IADD R2, R2, 0x1, -R0.reuse ;  /* 0x000000010202b824 */ /* 0x100fe200078e0a00 */
[----:B------:R-:W-:Y:S01]  /*6850*/  ISETP.GE.AND P3, PT, R26, RZ, PT ;  /* 0x000000ff1a00720c */ /* 0x000fe20003f66270 */
[----:B------:R-:W-:Y:S01]  /*6860*/  @!P6 IMAD.IADD R8, R8, 0x1, -R0 ;  /* 0x000000010808e824 */ /* 0x000fe200078e0a00 */
[----:B------:R-:W2:Y:S01]  /*6870*/  LDL.LU R26, [R1+0xc4] ;  /* 0x0000c400011a7983 */ /* 0x000ea20000300800 */
[----:B------:R-:W-:Y:S01]  /*6880*/  @!P4 IMAD.MOV R7, RZ, RZ, -R7 ;  /* 0x000000ffff07c224 */ /* 0x000fe200078e0a07 */
[C---:B------:R-:W-:Y:S01]  /*6890*/  ISETP.GT.U32.AND P6, PT, R0.reuse, R5, PT ;  /* 0x000000050000720c */ /* 0x040fe20003fc4070 */
[----:B------:R-:W-:Y:S01]  /*68a0*/  @!P2 IMAD.MOV R10, RZ, RZ, -R10 ;  /* 0x000000ffff0aa224 */ /* 0x000fe200078e0a0a */
[C---:B------:R-:W-:Y:S01]  /*68b0*/  ISETP.GT.U32.AND P2, PT, R0.reuse, R8, PT ;  /* 0x000000080000720c */ /* 0x040fe20003f44070 */
[----:B------:R-:W-:Y:S01]  /*68c0*/  @!P0 IMAD.IADD R11, R11, 0x1, -R0 ;  /* 0x000000010b0b8824 */ /* 0x000fe200078e0a00 */
[----:B------:R-:W-:Y:S04]  /*68d0*/  STL [R1+0x104], R7 ;  /* 0x0001040701007387 */ /* 0x000fe80000100800 */
[----:B------:R0:W-:Y:S01]  /*68e0*/  STL [R1+0x100], R10 ;  /* 0x0001000a01007387 */ /* 0x0001e20000100800 */
[----:B------:R-:W-:Y:S01]  /*68f0*/  @!P1 IMAD.MOV R4, RZ, RZ, -R4 ;  /* 0x000000ffff049224 */ /* 0x000fe200078e0a04 */
[----:B------:R-:W-:Y:S01]  /*6900*/  ISETP.GT.U32.AND P4, PT, R0, R2, PT ;  /* 0x000000020000720c */ /* 0x000fe20003f84070 */
[----:B0-----:R-:W-:-:S04]  /*6910*/  IMAD.MOV.U32 R10, RZ, RZ, R11 ;  /* 0x000000ffff0a7224 */ /* 0x001fc800078e000b */
[----:B------:R-:W-:Y:S01]  /*6920*/  @!P5 IMAD.MOV R10, RZ, RZ, -R10 ;  /* 0x000000ffff0ad224 */ /* 0x000fe200078e0a0a */
[----:B------:R-:W-:Y:S01]  /*6930*/  STL [R1+0xfc], R4 ;  /* 0x0000fc0401007387 */ /* 0x000fe20000100800 */
[--C-:B------:R-:W-:Y:S02]  /*6940*/  @!P6 IMAD.IADD R5, R5, 0x1, -R0.reuse ;  /* 0x000000010505e824 */ /* 0x100fe400078e0a00 */
[--C-:B------:R-:W-:Y:S01]  /*6950*/  @!P2 IMAD.IADD R8, R8, 0x1, -R0.reuse ;  /* 0x000000010808a824 */ /* 0x100fe200078e0a00 */
[----:B------:R-:W-:Y:S01]  /*6960*/  STL [R1+0xf8], R10 ;  /* 0x0000f80a01007387 */ /* 0x000fe20000100800 */
[----:B------:R-:W-:Y:S02]  /*6970*/  ISETP.GE.AND P0, PT, R17, RZ, PT ;  /* 0x000000ff1100720c */ /* 0x000fe40003f06270 */
[----:B------:R-:W-:Y:S01]  /*6980*/  @!P4 IMAD.IADD R2, R2, 0x1, -R0 ;  /* 0x000000010202c824 */ /* 0x000fe200078e0a00 */
[----:B------:R-:W-:-:S10]  /*6990*/  ISETP.GE.AND P4, PT, R29, RZ, PT ;  /* 0x000000ff1d00720c */ /* 0x000fd40003f86270 */
[----:B------:R-:W-:Y:S02]  /*69a0*/  @!P0 IMAD.MOV R5, RZ, RZ, -R5 ;  /* 0x000000ffff058224 */ /* 0x000fe400078e0a05 */
[----:B------:R-:W-:Y:S01]  /*69b0*/  @!P3 IMAD.MOV R2, RZ, RZ, -R2 ;  /* 0x000000ffff02b224 */ /* 0x000fe200078e0a02 */
[----:B-----5:R-:W-:Y:S02]  /*69c0*/  IABS R14, R24 ;  /* 0x00000018000e7213 */ /* 0x020fe40000000000 */
[----:B------:R-:W-:-:S03]  /*69d0*/  IABS R12, R27 ;  /* 0x0000001b000c7213 */ /* 0x000fc60000000000 */
[----:B------:R-:W-:Y:S01]  /*69e0*/  IMAD.HI.U32 R13, R9, R14, RZ ;  /* 0x0000000e090d7227 */ /* 0x000fe200078e00ff */
[----:B------:R-:W-:-:S03]  /*69f0*/  IABS R6, R28 ;  /* 0x0000001c00067213 */ /* 0x000fc60000000000 */
[----:B------:R-:W-:-:S04]  /*6a00*/  IMAD.HI.U32 R16, R9, R12, RZ ;  /* 0x0000000c09107227 */ /* 0x000fc800078e00ff */
[----:B------:R-:W-:Y:S02]  /*6a10*/  IMAD.MOV R13, RZ, RZ, -R13 ;  /* 0x000000ffff0d7224 */ /* 0x000fe400078e0a0d */
[----:B------:R-:W-:-:S04]  /*6a20*/  IMAD.HI.U32 R15, R9, R6, RZ ;  /* 0x00000006090f7227 */ /* 0x000fc800078e00ff */
[----:B------:R-:W-:Y:S02]  /*6a30*/  IMAD.MOV R16, RZ, RZ, -R16 ;  /* 0x000000ffff107224 */ /* 0x000fe400078e0a10 */
[C---:B------:R-:W-:Y:S02]  /*6a40*/  IMAD R13, R0.reuse, R13, R14 ;  /* 0x0000000d000d7224 */ /* 0x040fe400078e020e */
[----:B------:R-:W-:Y:S02]  /*6a50*/  IMAD.MOV R15, RZ, RZ, -R15 ;  /* 0x000000ffff0f7224 */ /* 0x000fe400078e0a0f */
[C---:B------:R-:W-:Y:S01]  /*6a60*/  IMAD R12, R0.reuse, R16, R12 ;  /* 0x00000010000c7224 */ /* 0x040fe200078e020c */
[C---:B------:R-:W-:Y:S01]  /*6a70*/  ISETP.GT.U32.AND P1, PT, R0.reuse, R13, PT ;  /* 0x0000000d0000720c */ /* 0x040fe20003f24070 */
[----:B------:R-:W-:Y:S01]  /*6a80*/  IMAD R6, R0, R15, R6 ;  /* 0x0000000f00067224 */ /* 0x000fe200078e0206 */
[----:B------:R-:W-:Y:S02]  /*6a90*/  ISETP.GE.AND P2, PT, R24, RZ, PT ;  /* 0x000000ff1800720c */ /* 0x000fe40003f46270 */
[C---:B------:R-:W-:Y:S01]  /*6aa0*/  ISETP.GT.U32.AND P5, PT, R0.reuse, R12, PT ;  /* 0x0000000c0000720c */ /* 0x040fe20003fa4070 */
[----:B------:R-:W3:Y:S01]  /*6ab0*/  LDL.LU R24, [R1+0xc8] ;  /* 0x0000c80001187983 */ /* 0x000ee20000300800 */
[----:B------:R-:W-:-:S07]  /*6ac0*/  ISETP.GT.U32.AND P6, PT, R0, R6, PT ;  /* 0x000000060000720c */ /* 0x000fce0003fc4070 */
[--C-:B------:R-:W-:Y:S01]  /*6ad0*/  @!P1 IMAD.IADD R13, R13, 0x1, -R0.reuse ;  /* 0x000000010d0d9824 */ /* 0x100fe200078e0a00 */
[----:B------:R-:W-:Y:S02]  /*6ae0*/  ISETP.GE.AND P1, PT, R27, RZ, PT ;  /* 0x000000ff1b00720c */ /* 0x000fe40003f26270 */
[----:B------:R-:W5:Y:S01]  /*6af0*/  LDL.LU R27, [R1+0xcc] ;  /* 0x0000cc00011b7983 */ /* 0x000f620000300800 */
[--C-:B------:R-:W-:Y:S02]  /*6b00*/  @!P5 IMAD.IADD R12, R12, 0x1, -R0.reuse ;  /* 0x000000010c0cd824 */ /* 0x100fe400078e0a00 */
[----:B------:R-:W-:-:S03]  /*6b10*/  @!P6 IMAD.IADD R6, R6, 0x1, -R0 ;  /* 0x000000010606e824 */ /* 0x000fc600078e0a00 */
[C---:B------:R-:W-:Y:S02]  /*6b20*/  ISETP.GT.U32.AND P0, PT, R0.reuse, R12, PT ;  /* 0x0000000c0000720c */ /* 0x040fe40003f04070 */
[----:B------:R-:W-:Y:S01]  /*6b30*/  ISETP.GT.U32.AND P6, PT, R0, R6, PT ;  /* 0x000000060000720c */ /* 0x000fe20003fc4070 */
[----:B------:R0:W-:Y:S02]  /*6b40*/  STL [R1+0xf4], R5 ;  /* 0x0000f40501007387 */ /* 0x0001e40000100800 */
[----:B0-----:R-:W-:-:S04]  /*6b50*/  IMAD.MOV.U32 R5, RZ, RZ, R8 ;  /* 0x000000ffff057224 */ /* 0x001fc800078e0008 */
[----:B------:R-:W-:Y:S01]  /*6b60*/  @!P4 IMAD.MOV R5, RZ, RZ, -R5 ;  /* 0x000000ffff05c224 */ /* 0x000fe200078e0a05 */
[----:B------:R-:W-:Y:S03]  /*6b70*/  STL [R1+0xf0], R2 ;  /* 0x0000f00201007387 */ /* 0x000fe60000100800 */
[--C-:B------:R-:W-:Y:S01]  /*6b80*/  @!P0 IMAD.IADD R12, R12, 0x1, -R0.reuse ;  /* 0x000000010c0c8824 */ /* 0x100fe200078e0a00 */
[----:B----4-:R-:W-:Y:S01]  /*6b90*/  IABS R14, R25 ;  /* 0x00000019000e7213 */ /* 0x010fe20000000000 */
[----:B------:R-:W-:Y:S01]  /*6ba0*/  @!P6 IMAD.IADD R6, R6, 0x1, -R0 ;  /* 0x000000010606e824 */ /* 0x000fe200078e0a00 */
[----:B------:R0:W-:Y:S01]  /*6bb0*/  STL [R1+0xec], R5 ;  /* 0x0000ec0501007387 */ /* 0x0001e20000100800 */
[----:B------:R-:W-:Y:S02]  /*6bc0*/  ISETP.GE.AND P0, PT, R25, RZ, PT ;  /* 0x000000ff1900720c */ /* 0x000fe40003f06270 */
[----:B------:R-:W-:Y:S01]  /*6bd0*/  IABS R15, R21 ;  /* 0x00000015000f7213 */ /* 0x000fe20000000000 */
[----:B------:R-:W4:Y:S01]  /*6be0*/  LDL.LU R25, [R1+0xd0] ;  /* 0x0000d00001197983 */ /* 0x000f220000300800 */
[----:B------:R-:W-:-:S03]  /*6bf0*/  ISETP.GE.AND P6, PT, R21, RZ, PT ;  /* 0x000000ff1500720c */ /* 0x000fc60003fc6270 */
[----:B------:R-:W4:Y:S01]  /*6c00*/  LDL.LU R21, [R1+0xd4] ;  /* 0x0000d40001157983 */ /* 0x000f220000300800 */
[----:B------:R-:W-:Y:S01]  /*6c10*/  IMAD.HI.U32 R4, R9, R14, RZ ;  /* 0x0000000e09047227 */ /* 0x000fe200078e00ff */
[----:B------:R-:W-:-:S03]  /*6c20*/  ISETP.GT.U32.AND P5, PT, R0, R13, PT ;  /* 0x0000000d0000720c */ /* 0x000fc60003fa4070 */
[----:B------:R-:W-:Y:S02]  /*6c30*/  IMAD.MOV R4, RZ, RZ, -R4 ;  /* 0x000000ffff047224 */ /* 0x000fe400078e0a04 */
[----:B------:R-:W-:-:S04]  /*6c40*/  IMAD.HI.U32 R7, R9, R15, RZ ;  /* 0x0000000f09077227 */ /* 0x000fc800078e00ff */
[----:B------:R-:W-:Y:S02]  /*6c50*/  IMAD R4, R0, R4, R14 ;  /* 0x0000000400047224 */ /* 0x000fe400078e020e */
[----:B------:R-:W-:-:S03]  /*6c60*/  IMAD.MOV R7, RZ, RZ, -R7 ;  /* 0x000000ffff077224 */ /* 0x000fc600078e0a07 */
[C---:B------:R-:W-:Y:S01]  /*6c70*/  ISETP.GT.U32.AND P3, PT, R0.reuse, R4, PT ;  /* 0x000000040000720c */ /* 0x040fe20003f64070 */
[----:B------:R-:W-:Y:S02]  /*6c80*/  IMAD R14, R0, R7, R15 ;  /* 0x00000007000e7224 */ /* 0x000fe400078e020f */
[----:B------:R-:W-:-:S03]  /*6c90*/  @!P5 IMAD.IADD R13, R13, 0x1, -R0 ;  /* 0x000000010d0dd824 */ /* 0x000fc600078e0a00 */
[----:B------:R-:W-:Y:S01]  /*6ca0*/  ISETP.GT.U32.AND P5, PT, R0, R14, PT ;  /* 0x0000000e0000720c */ /* 0x000fe20003fa4070 */
[----:B0-----:R-:W-:Y:S02]  /*6cb0*/  IMAD.MOV.U32 R5, RZ, RZ, R13 ;  /* 0x000000ffff057224 */ /* 0x001fe400078e000d */
[----:B------:R-:W-:Y:S01]  /*6cc0*/  IMAD.MOV.U32 R10, RZ, RZ, R12 ;  /* 0x000000ffff0a7224 */ /* 0x000fe200078e000c */
[----:B------:R-:W-:Y:S01]  /*6cd0*/  ISETP.GE.AND P4, PT, R28, RZ, PT ;  /* 0x000000ff1c00720c */ /* 0x000fe20003f86270 */
[----:B------:R-:W-:Y:S02]  /*6ce0*/  @!P2 IMAD.MOV R5, RZ, RZ, -R5 ;  /* 0x000000ffff05a224 */ /* 0x000fe400078e0a05 */
[----:B------:R-:W-:Y:S02]  /*6cf0*/  @!P3 IMAD.IADD R4, R4, 0x1, -R0 ;  /* 0x000000010404b824 */ /* 0x000fe400078e0a00 */
[----:B------:R-:W-:Y:S01]  /*6d00*/  @!P1 IMAD.MOV R10, RZ, RZ, -R10 ;  /* 0x000000ffff0a9224 */ /* 0x000fe200078e0a0a */
[----:B------:R-:W-:Y:S02]  /*6d10*/  STL [R1+0xe8], R5 ;  /* 0x0000e80501007387 */ /* 0x000fe40000100800 */
[----:B------:R-:W-:-:S02]  /*6d20*/  ISETP.GT.U32.AND P2, PT, R0, R4, PT ;  /* 0x000000040000720c */ /* 0x000fc40003f44070 */
[----:B------:R-:W-:Y:S01]  /*6d30*/  STL [R1+0x2f68], R10 ;  /* 0x002f680a01007387 */ /* 0x000fe20000100800 */
[----:B------:R-:W-:Y:S02]  /*6d40*/  @!P5 IMAD.IADD R14, R14, 0x1, -R0 ;  /* 0x000000010e0ed824 */ /* 0x000fe400078e0a00 */
[----:B------:R-:W-:Y:S01]  /*6d50*/  @!P4 IMAD.MOV R6, RZ, RZ, -R6 ;  /* 0x000000ffff06c224 */ /* 0x000fe200078e0a06 */
[----:B--2---:R-:W-:-:S05]  /*6d60*/  IABS R7, R26 ;  /* 0x0000001a00077213 */ /* 0x004fca0000000000 */
[----:B------:R-:W-:-:S04]  /*6d70*/  IMAD.HI.U32 R2, R9, R7, RZ ;  /* 0x0000000709027227 */ /* 0x000fc800078e00ff */
[----:B------:R-:W-:-:S04]  /*6d80*/  IMAD.MOV R2, RZ, RZ, -R2 ;  /* 0x000000ffff027224 */ /* 0x000fc800078e0a02 */
[----:B------:R-:W-:Y:S01]  /*6d90*/  IMAD R7, R0, R2, R7 ;  /* 0x0000000200077224 */ /* 0x000fe200078e0207 */
[----:B------:R-:W-:Y:S02]  /*6da0*/  ISETP.GE.AND P3, PT, R26, RZ, PT ;  /* 0x000000ff1a00720c */ /* 0x000fe40003f66270 */
[----:B------:R-:W2:Y:S02]  /*6db0*/  LDL.LU R26, [R1+0xd8] ;  /* 0x0000d800011a7983 */ /* 0x000ea40000300800 */
[C---:B------:R-:W-:Y:S02]  /*6dc0*/  ISETP.GT.U32.AND P1, PT, R0.reuse, R7, PT ;  /* 0x000000070000720c */ /* 0x040fe40003f24070 */
[----:B------:R-:W-:Y:S01]  /*6dd0*/  ISETP.GT.U32.AND P5, PT, R0, R14, PT ;  /* 0x0000000e0000720c */ /* 0x000fe20003fa4070 */
[--C-:B------:R-:W-:Y:S01]  /*6de0*/  @!P2 IMAD.IADD R4, R4, 0x1, -R0.reuse ;  /* 0x000000010404a824 */ /* 0x100fe200078e0a00 */
[----:B------:R0:W-:Y:S09]  /*6df0*/  STL [R1+0x80], R6 ;  /* 0x0000800601007387 */ /* 0x0001f20000100800 */
[----:B------:R-:W-:-:S02]  /*6e00*/  @!P1 IMAD.IADD R7, R7, 0x1, -R0 ;  /* 0x0000000107079824 */ /* 0x000fc400078e0a00 */
[----:B0-----:R-:W-:Y:S02]  /*6e10*/  IMAD.MOV.U32 R6, RZ, RZ, R4 ;  /* 0x000000ffff067224 */ /* 0x001fe400078e0004 */
[----:B------:R-:W-:Y:S02]  /*6e20*/  @!P5 IMAD.IADD R14, R14, 0x1, -R0 ;  /* 0x000000010e0ed824 */ /* 0x000fe400078e0a00 */
[----:B------:R-:W-:Y:S01]  /*6e30*/  @!P0 IMAD.MOV R6, RZ, RZ, -R6 ;  /* 0x000000ffff068224 */ /* 0x000fe200078e0a06 */
[----:B------:R-:W-:-:S13]  /*6e40*/  ISETP.GT.U32.AND P0, PT, R0, R7, PT ;  /* 0x000000070000720c */ /* 0x000fda0003f04070 */
[----:B------:R-:W-:Y:S01]  /*6e50*/  @!P0 IMAD.IADD R7, R7, 0x1, -R0 ;  /* 0x0000000107078824 */ /* 0x000fe200078e0a00 */
[----:B---3--:R-:W-:-:S05]  /*6e60*/  IABS R11, R24 ;  /* 0x00000018000b7213 */ /* 0x008fca0000000000 */
[----:B------:R-:W-:-:S04]  /*6e70*/  IMAD.HI.U32 R2, R9, R11, RZ ;  /* 0x0000000b09027227 */ /* 0x000fc800078e00ff */
[----:B------:R-:W-:Y:S01]  /*6e80*/  IMAD.MOV R2, RZ, RZ, -R2 ;  /* 0x000000ffff027224 */ /* 0x000fe200078e0a02 */
[----:B-----5:R-:W-:-:S03]  /*6e90*/  IABS R5, R27 ;  /* 0x0000001b00057213 */ /* 0x020fc60000000000 */
[----:B------:R-:W-:Y:S02]  /*6ea0*/  IMAD R11, R0, R2, R11 ;  /* 0x00000002000b7224 */ /* 0x000fe400078e020b */
[----:B------:R-:W-:Y:S01]  /*6eb0*/  IMAD.MOV.U32 R2, RZ, RZ, R5 ;  /* 0x000000ffff027224 */ /* 0x000fe200078e0005 */
[----:B------:R-:W-:Y:S02]  /*6ec0*/  ISETP.GE.AND P4, PT, R24, RZ, PT ;  /* 0x000000ff1800720c */ /* 0x000fe40003f86270 */
[----:B------:R-:W3:Y:S01]  /*6ed0*/  LDL.LU R24, [R1+0x1a4] ;  /* 0x0001a40001187983 */ /* 0x000ee20000300800 */
[----:B------:R-:W-:-:S04]  /*6ee0*/  IMAD.HI.U32 R5, R9, R2, RZ ;  /* 0x0000000209057227 */ /* 0x000fc800078e00ff */
[----:B------:R-:W-:Y:S02]  /*6ef0*/  IMAD.MOV R4, RZ, RZ, -R5 ;  /* 0x000000ffff047224 */ /* 0x000fe400078e0a05 */
[----:B------:R-:W-:Y:S01]  /*6f00*/  IMAD.MOV.U32 R5, RZ, RZ, R14 ;  /* 0x000000ffff057224 */ /* 0x000fe200078e000e */
[----:B------:R-:W-:Y:S02]  /*6f10*/  ISETP.GE.AND P2, PT, R27, RZ, PT ;  /* 0x000000ff1b00720c */ /* 0x000fe40003f46270 */
[----:B------:R-:W5:Y:S01]  /*6f20*/  LDL.LU R27, [R1+0x1a8] ;  /* 0x0001a800011b7983 */ /* 0x000f620000300800 */
[----:B------:R-:W-:-:S03]  /*6f30*/  @!P6 IMAD.MOV R5, RZ, RZ, -R5 ;  /* 0x000000ffff05e224 */ /* 0x000fc600078e0a05 */
[----:B------:R0:W-:Y:S04]  /*6f40*/  STL [R1+0xe4], R6 ;  /* 0x0000e40601007387 */ /* 0x0001e80000100800 */
[----:B------:R-:W-:Y:S01]  /*6f50*/  STL [R1+0xe0], R5 ;  /* 0x0000e00501007387 */ /* 0x000fe20000100800 */
[----:B----4-:R-:W-:Y:S02]  /*6f60*/  IABS R12, R21 ;  /* 0x00000015000c7213 */ /* 0x010fe40000000000 */
[----:B------:R-:W-:Y:S02]  /*6f70*/  ISETP.GE.AND P0, PT, R21, RZ, PT ;  /* 0x000000ff1500720c */ /* 0x000fe40003f06270 */
[----:B------:R-:W4:Y:S01]  /*6f80*/  LDL.LU R21, [R1+0x1ac] ;  /* 0x0001ac0001157983 */ /* 0x000f220000300800 */
[----:B------:R-:W-:-:S02]  /*6f90*/  IABS R8, R25 ;  /* 0x0000001900087213 */ /* 0x000fc40000000000 */
[----:B------:R-:W-:Y:S01]  /*6fa0*/  ISETP.GE.AND P1, PT, R25, RZ, PT ;  /* 0x000000ff1900720c */ /* 0x000fe20003f26270 */
[----:B------:R-:W-:Y:S02]  /*6fb0*/  IMAD.MOV.U32 R25, RZ, RZ, R23 ;  /* 0x000000ffff197224 */ /* 0x000fe400078e0017 */
[----:B------:R-:W4:Y:S01]  /*6fc0*/  LDL.LU R23, [R1+0x1b0] ;  /* 0x0001b00001177983 */ /* 0x000f220000300800 */
[C---:B------:R-:W-:Y:S01]  /*6fd0*/  ISETP.GT.U32.AND P5, PT, R0.reuse, R11, PT ;  /* 0x0000000b0000720c */ /* 0x040fe20003fa4070 */
[----:B------:R-:W-:-:S05]  /*6fe0*/  IMAD R4, R0, R4, R2 ;  /* 0x0000000400047224 */ /* 0x000fca00078e0202 */
[----:B------:R-:W-:-:S07]  /*6ff0*/  ISETP.GT.U32.AND P6, PT, R0, R4, PT ;  /* 0x000000040000720c */ /* 0x000fce0003fc4070 */
[----:B------:R-:W-:-:S05]  /*7000*/  @!P5 IMAD.IADD R11, R11, 0x1, -R0 ;  /* 0x000000010b0bd824 */ /* 0x000fca00078e0a00 */
[----:B------:R-:W-:Y:S01]  /*7010*/  ISETP.GT.U32.AND P5, PT, R0, R11, PT ;  /* 0x0000000b0000720c */ /* 0x000fe20003fa4070 */
[----:B------:R-:W-:Y:S02]  /*7020*/  @!P6 IMAD.IADD R4, R4, 0x1, -R0 ;  /* 0x000000010404e824 */ /* 0x000fe400078e0a00 */
[----:B------:R-:W-:-:S03]  /*7030*/  IMAD.HI.U32 R13, R9, R8, RZ ;  /* 0x00000008090d7227 */ /* 0x000fc600078e00ff */
[----:B------:R-:W-:Y:S01]  /*7040*/  ISETP.GT.U32.AND P6, PT, R0, R4, PT ;  /* 0x000000040000720c */ /* 0x000fe20003fc4070 */
[----:B0-----:R-:W-:-:S04]  /*7050*/  IMAD.HI.U32 R6, R9, R12, RZ ;  /* 0x0000000c09067227 */ /* 0x001fc800078e00ff */
[----:B------:R-:W-:Y:S02]  /*7060*/  IMAD.MOV R13, RZ, RZ, -R13 ;  /* 0x000000ffff0d7224 */ /* 0x000fe400078e0a0d */
[----:B------:R-:W-:Y:S02]  /*7070*/  @!P5 IMAD.IADD R11, R11, 0x1, -R0 ;  /* 0x000000010b0bd824 */ /* 0x000fe400078e0a00 */
[----:B------:R-:W-:Y:S02]  /*7080*/  IMAD.MOV.U32 R14, RZ, RZ, R7 ;  /* 0x000000ffff0e7224 */ /* 0x000fe400078e0007 */
[----:B------:R-:W-:Y:S02]  /*7090*/  IMAD.MOV.U32 R10, RZ, RZ, R11 ;  /* 0x000000ffff0a7224 */ /* 0x000fe400078e000b */
[----:B------:R-:W-:Y:S02]  /*70a0*/  IMAD.MOV R6, RZ, RZ, -R6 ;  /* 0x000000ffff067224 */ /* 0x000fe400078e0a06 */
[----:B------:R-:W-:-:S02]  /*70b0*/  IMAD R8, R0, R13, R8 ;  /* 0x0000000d00087224 */ /* 0x000fc400078e0208 */
[----:B------:R-:W-:Y:S02]  /*70c0*/  @!P3 IMAD.MOV R14, RZ, RZ, -R14 ;  /* 0x000000ffff0eb224 */ /* 0x000fe400078e0a0e */
[----:B------:R-:W-:Y:S01]  /*70d0*/  @!P4 IMAD.MOV R10, RZ, RZ, -R10 ;  /* 0x000000ffff0ac224 */ /* 0x000fe200078e0a0a */
[C---:B------:R-:W-:Y:S01]  /*70e0*/  ISETP.GT.U32.AND P5, PT, R0.reuse, R8, PT ;  /* 0x000000080000720c */ /* 0x040fe20003fa4070 */
[----:B------:R-:W-:Y:S02]  /*70f0*/  IMAD R12, R0, R6, R12 ;  /* 0x00000006000c7224 */ /* 0x000fe400078e020c */
[----:B------:R-:W-:Y:S01]  /*7100*/  @!P6 IMAD.IADD R4, R4, 0x1, -R0 ;  /* 0x000000010404e824 */ /* 0x000fe200078e0a00 */
[----:B------:R-:W-:Y:S02]  /*7110*/  STL [R1+0xac], R14 ;  /* 0x0000ac0e01007387 */ /* 0x000fe40000100800 */
[----:B------:R-:W-:Y:S02]  /*7120*/  ISETP.GT.U32.AND P3, PT, R0, R12, PT ;  /* 0x0000000c0000720c */ /* 0x000fe40003f64070 */
[----:B------:R0:W-:Y:S02]  /*7130*/  STL [R1+0xc0], R10 ;  /* 0x0000c00a01007387 */ /* 0x0001e40000100800 */
[----:B0-----:R-:W-:-:S04]  /*7140*/  IMAD.MOV.U32 R10, RZ, RZ, R4 ;  /* 0x000000ffff0a7224 */ /* 0x001fc800078e0004 */
[----:B------:R-:W-:Y:S01]  /*7150*/  @!P2 IMAD.MOV R10, RZ, RZ, -R10 ;  /* 0x000000ffff0aa224 */ /* 0x000fe200078e0a0a */
[----:B--2---:R-:W-:Y:S02]  /*7160*/  IABS R2, R26 ;  /* 0x0000001a00027213 */ /* 0x004fe40000000000 */
[----:B------:R-:W-:Y:S01]  /*7170*/  ISETP.GE.AND P4, PT, R26, RZ, PT ;  /* 0x000000ff1a00720c */ /* 0x000fe20003f86270 */
[----:B------:R-:W-:Y:S01]  /*7180*/  IMAD.MOV.U32 R26, RZ, RZ, R25 ;  /* 0x000000ffff1a7224 */ /* 0x000fe200078e0019 */
[----:B------:R0:W-:Y:S01]  /*7190*/  STL [R1+0xdc], R10 ;  /* 0x0000dc0a01007387 */ /* 0x0001e20000100800 */
[----:B------:R-:W-:-:S03]  /*71a0*/  @!P5 IMAD.IADD R8, R8, 0x1, -R0 ;  /* 0x000000010808d824 */ /* 0x000fc600078e0a00 */
[----:B------:R-:W2:Y:S01]  /*71b0*/  LDL.LU R25, [R1+0x1b8] ;  /* 0x0001b80001197983 */ /* 0x000ea20000300800 */
[----:B------:R-:W-:Y:S01]  /*71c0*/  @!P3 IMAD.IADD R12, R12, 0x1, -R0 ;  /* 0x000000010c0cb824 */ /* 0x000fe200078e0a00 */
[----:B------:R-:W-:-:S04]  /*71d0*/  ISETP.GT.U32.AND P5, PT, R0, R8, PT ;  /* 0x000000080000720c */ /* 0x000fc80003fa4070 */
[----:B------:R-:W-:Y:S01]  /*71e0*/  ISETP.GT.U32.AND P3, PT, R0, R12, PT ;  /* 0x0000000c0000720c */ /* 0x000fe20003f64070 */
[----:B------:R-:W-:-:S04]  /*71f0*/  IMAD.HI.U32 R6, R9, R2, RZ ;  /* 0x0000000209067227 */ /* 0x000fc800078e00ff */
[----:B------:R-:W-:-:S04]  /*7200*/  IMAD.MOV R6, RZ, RZ, -R6 ;  /* 0x000000ffff067224 */ /* 0x000fc800078e0a06 */
[----:B------:R-:W-:Y:S02]  /*7210*/  @!P5 IMAD.IADD R8, R8, 0x1, -R0 ;  /* 0x000000010808d824 */ /* 0x000fe400078e0a00 */
[----:B------:R-:W-:Y:S02]  /*7220*/  IMAD R2, R0, R6, R2 ;  /* 0x0000000600027224 */ /* 0x000fe400078e0202 */
[----:B------:R-:W-:Y:S02]  /*7230*/  @!P3 IMAD.IADD R12, R12, 0x1, -R0 ;  /* 0x000000010c0cb824 */ /* 0x000fe400078e0a00 */
[----:B------:R-:W-:Y:S02]  /*7240*/  IMAD.MOV.U32 R13, RZ, RZ, R8 ;  /* 0x000000ffff0d7224 */ /* 0x000fe400078e0008 */
[----:B0-----:R-:W-:Y:S02]  /*7250*/  IMAD.MOV.U32 R10, RZ, RZ, R12 ;  /* 0x000000ffff0a7224 */ /* 0x001fe400078e000c */
[----:B------:R-:W-:-:S02]  /*7260*/  @!P1 IMAD.MOV R13, RZ, RZ, -R13 ;  /* 0x000000ffff0d9224 */ /* 0x000fc400078e0a0d */
[----:B------:R-:W-:Y:S01]  /*7270*/  @!P0 IMAD.MOV R10, RZ, RZ, -R10 ;  /* 0x000000ffff0a8224 */ /* 0x000fe200078e0a0a */
[----:B---3--:R-:W-:-:S05]  /*7280*/  IABS R5, R24 ;  /* 0x0000001800057213 */ /* 0x008fca0000000000 */
[----:B------:R-:W-:-:S04]  /*7290*/  IMAD.HI.U32 R7, R9, R5, RZ ;  /* 0x0000000509077227 */ /* 0x000fc800078e00ff */
[----:B------:R-:W-:Y:S01]  /*72a0*/  IMAD.MOV R7, RZ, RZ, -R7 ;  /* 0x000000ffff077224 */ /* 0x000fe200078e0a07 */
[----:B-----5:R-:W-:Y:S02]  /*72b0*/  IABS R6, R27 ;  /* 0x0000001b00067213 */ /* 0x020fe40000000000 */
[----:B------:R-:W-:Y:S01]  /*72c0*/  ISETP.GE.AND P5, PT, R24, RZ, PT ;  /* 0x000000ff1800720c */ /* 0x000fe20003fa6270 */
[----:B------:R-:W-:Y:S01]  /*72d0*/  IMAD R5, R0, R7, R5 ;  /* 0x0000000700057224 */ /* 0x000fe200078e0205 */
[----:B------:R-:W3:Y:S01]  /*72e0*/  LDL.LU R24, [R1+0x1bc] ;  /* 0x0001bc0001187983 */ /* 0x000ee20000300800 */
[----:B------:R-:W-:-:S03]  /*72f0*/  IMAD.MOV.U32 R7, RZ, RZ, R6 ;  /* 0x000000ffff077224 */ /* 0x000fc600078e0006 */
[----:B------:R-:W-:Y:S01]  /*7300*/  STL [R1+0xd4], R13 ;  /* 0x0000d40d01007387 */ /* 0x000fe20000100800 */
[----:B----4-:R-:W-:Y:S02]  /*7310*/  IABS R6, R21 ;  /* 0x0000001500067213 */ /* 0x010fe40000000000 */
[----:B------:R-:W-:Y:S02]  /*7320*/  ISETP.GE.AND P0, PT, R21, RZ, PT ;  /* 0x000000ff1500720c */ /* 0x000fe40003f06270 */
[----:B------:R-:W4:Y:S01]  /*7330*/  LDL.LU R21, [R1+0x1c0] ;  /* 0x0001c00001157983 */ /* 0x000f220000300800 */
[----:B------:R-:W-:-:S13]  /*7340*/  ISETP.GT.U32.AND P6, PT, R0, R2, PT ;  /* 0x000000020000720c */ /* 0x000fda0003fc4070 */
[----:B------:R-:W-:-:S05]  /*7350*/  @!P6 IMAD.IADD R2, R2, 0x1, -R0 ;  /* 0x000000010202e824 */ /* 0x000fca00078e0a00 */
[C---:B------:R-:W-:Y:S02]  /*7360*/  ISETP.GT.U32.AND P6, PT, R0.reuse, R2, PT ;  /* 0x000000020000720c */ /* 0x040fe40003fc4070 */
[----:B------:R-:W-:Y:S01]  /*7370*/  ISETP.GT.U32.AND P2, PT, R0, R5, PT ;  /* 0x000000050000720c */ /* 0x000fe20003f44070 */
[----:B------:R0:W-:Y:S01]  /*7380*/  STL [R1+0xc4], R10 ;  /* 0x0000c40a01007387 */ /* 0x0001e20000100800 */
[----:B------:R-:W-:-:S03]  /*7390*/  IABS R4, R23 ;  /* 0x0000001700047213 */ /* 0x000fc60000000000 */
[----:B------:R-:W5:Y:S06]  /*73a0*/  LDL.LU R28, [R1+0x1c4] ;  /* 0x0001c400011c7983 */ /* 0x000f6c0000300800 */
[--C-:B------:R-:W-:Y:S01]  /*73b0*/  @!P6 IMAD.IADD R2, R2, 0x1, -R0.reuse ;  /* 0x000000010202e824 */ /* 0x100fe200078e0a00 */
[----:B------:R-:W-:Y:S02]  /*73c0*/  ISETP.GE.AND P6, PT, R23, RZ, PT ;  /* 0x000000ff1700720c */ /* 0x000fe40003fc6270 */
[----:B------:R-:W5:Y:S01]  /*73d0*/  LDL.LU R23, [R1+0x1c8] ;  /* 0x0001c80001177983 */ /* 0x000f620000300800 */
[----:B------:R-:W-:-:S02]  /*73e0*/  @!P2 IMAD.IADD R5, R5, 0x1, -R0 ;  /* 0x000000010505a824 */ /* 0x000fc400078e0a00 */
[----:B------:R-:W-:-:S03]  /*73f0*/  IMAD.HI.U32 R11, R9, R7, RZ ;  /* 0x00000007090b7227 */ /* 0x000fc600078e00ff */
[----:B------:R-:W-:Y:S01]  /*7400*/  ISETP.GT.U32.AND P2, PT, R0, R5, PT ;  /* 0x000000050000720c */ /* 0x000fe20003f44070 */
[----:B------:R-:W-:-:S04]  /*7410*/  IMAD.MOV R11, RZ, RZ, -R11 ;  /* 0x000000ffff0b7224 */ /* 0x000fc800078e0a0b */
[----:B------:R-:W-:-:S05]  /*7420*/  IMAD R7, R0, R11, R7 ;  /* 0x0000000b00077224 */ /* 0x000fca00078e0207 */
[----:B------:R-:W-:-:S03]  /*7430*/  ISETP.GT.U32.AND P3, PT, R0, R7, PT ;  /* 0x000000070000720c */ /* 0x000fc60003f64070 */
[----:B------:R-:W-:Y:S02]  /*7440*/  @!P2 IMAD.IADD R5, R5, 0x1, -R0 ;  /* 0x000000010505a824 */ /* 0x000fe400078e0a00 */
[----:B------:R-:W-:Y:S02]  /*7450*/  IMAD.MOV.U32 R12, RZ, RZ, R2 ;  /* 0x000000ffff0c7224 */ /* 0x000fe400078e0002 */
[----:B------:R-:W-:-:S04]  /*7460*/  IMAD.HI.U32 R11, R9, R6, RZ ;  /* 0x00000006090b7227 */ /* 0x000fc800078e00ff */
[----:B------:R-:W-:-:S04]  /*7470*/  IMAD.HI.U32 R8, R9, R4, RZ ;  /* 0x0000000409087227 */ /* 0x000fc800078e00ff */
[----:B0-----:R-:W-:Y:S02]  /*7480*/  IMAD.MOV.U32 R10, RZ, RZ, R5 ;  /* 0x000000ffff0a7224 */ /* 0x001fe400078e0005 */
[----:B------:R-:W-:Y:S02]  /*7490*/  @!P4 IMAD.MOV R12, RZ, RZ, -R12 ;  /* 0x000000ffff0cc224 */ /* 0x000fe400078e0a0c */
[----:B------:R-:W-:Y:S02]  /*74a0*/  IMAD.MOV R11, RZ, RZ, -R11 ;  /* 0x000000ffff0b7224 */ /* 0x000fe400078e0a0b */
[----:B------:R-:W-:Y:S02]  /*74b0*/  IMAD.MOV R8, RZ, RZ, -R8 ;  /* 0x000000ffff087224 */ /* 0x000fe400078e0a08 */
[----:B------:R-:W-:Y:S01]  /*74c0*/  @!P5 IMAD.MOV R10, RZ, RZ, -R10 ;  /* 0x000000ffff0ad224 */ /* 0x000fe200078e0a0a */
[----:B------:R-:W-:Y:S01]  /*74d0*/  STL [R1+0xcc], R12 ;  /* 0x0000cc0c01007387 */ /* 0x000fe20000100800 */
[----:B------:R-:W-:Y:S01]  /*74e0*/  @!P3 IMAD.IADD R7, R7, 0x1, -R0 ;  /* 0x000000010707b824 */ /* 0x000fe200078e0a00 */
[----:B------:R-:W-:Y:S01]  /*74f0*/  ISETP.GE.AND P4, PT, R26, RZ, PT ;  /* 0x000000ff1a00720c */ /* 0x000fe20003f86270 */
[C---:B------:R-:W-:Y:S01]  /*7500*/  IMAD R6, R0.reuse, R11, R6 ;  /* 0x0000000b00067224 */ /* 0x040fe200078e0206 */
[----:B------:R-:W-:Y:S01]  /*7510*/  STL [R1+0xd0], R10 ;  /* 0x0000d00a01007387 */ /* 0x000fe20000100800 */
[----:B------:R-:W-:Y:S01]  /*7520*/  IMAD R4, R0, R8, R4 ;  /* 0x0000000800047224 */ /* 0x000fe200078e0204 */
[----:B------:R-:W-:-:S02]  /*7530*/  IABS R8, R26 ;  /* 0x0000001a00087213 */ /* 0x000fc40000000000 */
[----:B------:R-:W5:Y:S01]  /*7540*/  LDL.LU R26, [R1+0x1cc] ;  /* 0x0001cc00011a7983 */ /* 0x000f620000300800 */
[C---:B------:R-:W-:Y:S02]  /*7550*/  ISETP.GT.U32.AND P3, PT, R0.reuse, R7, PT ;  /* 0x000000070000720c */ /* 0x040fe40003f64070 */
[----:B------:R-:W-:Y:S02]  /*7560*/  ISETP.GT.U32.AND P2, PT, R0, R6, PT ;  /* 0x000000060000720c */ /* 0x000fe40003f44070 */
[----:B--2---:R-:W-:Y:S01]  /*7570*/  IABS R14, R25 ;  /* 0x00000019000e7213 */ /* 0x004fe20000000000 */
[----:B------:R-:W-:Y:S01]  /*7580*/  IMAD.MOV.U32 R2, RZ, RZ, R8 ;  /* 0x000000ffff027224 */ /* 0x000fe200078e0008 */
[----:B------:R-:W-:-:S07]  /*7590*/  ISETP.GE.AND P1, PT, R27, RZ, PT ;  /* 0x000000ff1b00720c */ /* 0x000fce0003f26270 */
[--C-:B------:R-:W-:Y:S01]  /*75a0*/  @!P3 IMAD.IADD R7, R7, 0x1, -R0.reuse ;  /* 0x000000010707b824 */ /* 0x100fe200078e0a00 */
[----:B------:R-:W-:Y:S01]  /*75b0*/  ISETP.GE.AND P3, PT, R25, RZ, PT ;  /* 0x000000ff1900720c */ /* 0x000fe20003f66270 */
[----:B------:R-:W-:Y:S01]  /*75c0*/  @!P2 IMAD.IADD R6, R6, 0x1, -R0 ;  /* 0x000000010606a824 */ /* 0x000fe200078e0a00 */
[----:B------:R-:W2:Y:S01]  /*75d0*/  LDL.LU R25, [R1+0x1d0] ;  /* 0x0001d00001197983 */ /* 0x000ea20000300800 */
[----:B------:R-:W-:-:S03]  /*75e0*/  IMAD.HI.U32 R8, R9, R14, RZ ;  /* 0x0000000e09087227 */ /* 0x000fc600078e00ff */
[----:B------:R-:W-:Y:S01]  /*75f0*/  ISETP.GT.U32.AND P2, PT, R0, R6, PT ;  /* 0x000000060000720c */ /* 0x000fe20003f44070 */
[----:B------:R-:W-:-:S04]  /*7600*/  IMAD.MOV R8, RZ, RZ, -R8 ;  /* 0x000000ffff087224 */ /* 0x000fc800078e0a08 */
[----:B------:R-:W-:Y:S02]  /*7610*/  IMAD R14, R0, R8, R14 ;  /* 0x00000008000e7224 */ /* 0x000fe400078e020e */
[----:B------:R-:W-:-:S06]  /*7620*/  @!P1 IMAD.MOV R7, RZ, RZ, -R7 ;  /* 0x000000ffff079224 */ /* 0x000fcc00078e0a07 */
[----:B------:R-:W-:Y:S01]  /*7630*/  @!P2 IMAD.IADD R6, R6, 0x1, -R0 ;  /* 0x000000010606a824 */ /* 0x000fe200078e0a00 */
[----:B------:R-:W-:Y:S01]  /*7640*/  ISETP.GT.U32.AND P2, PT, R0, R14, PT ;  /* 0x0000000e0000720c */ /* 0x000fe20003f44070 */
[----:B------:R0:W-:Y:S02]  /*7650*/  STL [R1+0xc8], R7 ;  /* 0x0000c80701007387 */ /* 0x0001e40000100800 */
[----:B0-----:R-:W-:-:S04]  /*7660*/  IMAD.MOV.U32 R7, RZ, RZ, R6 ;  /* 0x000000ffff077224 */ /* 0x001fc800078e0006 */
[----:B------:R-:W-:-:S06]  /*7670*/  @!P0 IMAD.MOV R7, RZ, RZ, -R7 ;  /* 0x000000ffff078224 */ /* 0x000fcc00078e0a07 */
[----:B------:R-:W-:Y:S01]  /*7680*/  @!P2 IMAD.IADD R14, R14, 0x1, -R0 ;  /* 0x000000010e0ea824 */ /* 0x000fe200078e0a00 */
[----:B------:R0:W-:Y:S01]  /*7690*/  STL [R1+0xbc], R7 ;  /* 0x0000bc0701007387 */ /* 0x0001e20000100800 */
[----:B------:R-:W-:-:S04]  /*76a0*/  IMAD.HI.U32 R5, R9, R2, RZ ;  /* 0x0000000209057227 */ /* 0x000fc800078e00ff */
[----:B------:R-:W-:Y:S01]  /*76b0*/  IMAD.MOV R5, RZ, RZ, -R5 ;  /* 0x000000ffff057224 */ /* 0x000fe200078e0a05 */
[----:B----4-:R-:W-:Y:S02]  /*76c0*/  IABS R12, R21 ;  /* 0x00000015000c7213 */ /* 0x010fe40000000000 */
[----:B------:R-:W-:Y:S02]  /*76d0*/  ISETP.GE.AND P2, PT, R21, RZ, PT ;  /* 0x000000ff1500720c */ /* 0x000fe40003f46270 */
[----:B------:R-:W4:Y:S01]  /*76e0*/  LDL.LU R21, [R1+0x1d4] ;  /* 0x0001d40001157983 */ /* 0x000f220000300800 */
[C---:B------:R-:W-:Y:S01]  /*76f0*/  IMAD R2, R0.reuse, R5, R2 ;  /* 0x0000000500027224 */ /* 0x040fe200078e0202 */
[C---:B------:R-:W-:Y:S01]  /*7700*/  ISETP.GT.U32.AND P5, PT, R0.reuse, R4, PT ;  /* 0x000000040000720c */ /* 0x040fe20003fa4070 */
[----:B------:R-:W-:Y:S01]  /*7710*/  IMAD.HI.U32 R8, R9, R12, RZ ;  /* 0x0000000c09087227 */ /* 0x000fe200078e00ff */
[----:B---3--:R-:W-:Y:S01]  /*7720*/  IABS R13, R24 ;  /* 0x00000018000d7213 */ /* 0x008fe20000000000 */
[----:B------:R-:W3:Y:S01]  /*7730*/  LDL.LU R27, [R1+0x1d8] ;  /* 0x0001d800011b7983 */ /* 0x000ee20000300800 */
[----:B------:R-:W-:Y:S01]  /*7740*/  ISETP.GT.U32.AND P1, PT, R0, R2, PT ;  /* 0x000000020000720c */ /* 0x000fe20003f24070 */
[----:B------:R-:W-:-:S08]  /*7750*/  IMAD.MOV R8, RZ, RZ, -R8 ;  /* 0x000000ffff087224 */ /* 0x000fd000078e0a08 */
[----:B------:R-:W-:-:S04]  /*7760*/  @!P5 IMAD.IADD R4, R4, 0x1, -R0 ;  /* 0x000000010404d824 */ /* 0x000fc800078e0a00 */
[----:B------:R-:W-:Y:S01]  /*7770*/  @!P1 IMAD.IADD R2, R2, 0x1, -R0 ;  /* 0x0000000102029824 */ /* 0x000fe200078e0a00 */
[----:B------:R-:W-:-:S04]  /*7780*/  ISETP.GT.U32.AND P5, PT, R0, R4, PT ;  /* 0x000000040000720c */ /* 0x000fc80003fa4070 */
[C---:B------:R-:W-:Y:S01]  /*7790*/  ISETP.GT.U32.AND P1, PT, R0.reuse, R2, PT ;  /* 0x000000020000720c */ /* 0x040fe20003f24070 */
[----:B------:R-:W-:Y:S02]  /*77a0*/  IMAD R12, R0, R8, R12 ;  /* 0x00000008000c7224 */ /* 0x000fe400078e020c */
[----:B------:R-:W-:-:S04]  /*77b0*/  IMAD.HI.U32 R5, R9, R13, RZ ;  /* 0x0000000d09057227 */ /* 0x000fc800078e00ff */
[----:B------:R-:W-:Y:S02]  /*77c0*/  IMAD.MOV R5, RZ, RZ, -R5 ;  /* 0x000000ffff057224 */ /* 0x000fe400078e0a05 */
[----:B------:R-:W-:-:S04]  /*77d0*/  @!P5 IMAD.IADD R4, R4, 0x1, -R0 ;  /* 0x000000010404d824 */ /* 0x000fc800078e0a00 */
[----:B------:R-:W-:Y:S01]  /*77e0*/  @!P1 IMAD.IADD R2, R2, 0x1, -R0 ;  /* 0x0000000102029824 */ /* 0x000fe200078e0a00 */
[C---:B------:R-:W-:Y:S01]  /*77f0*/  ISETP.GT.U32.AND P1, PT, R0.reuse, R12, PT ;  /* 0x0000000c0000720c */ /* 0x040fe20003f24070 */
[C---:B------:R-:W-:Y:S02]  /*7800*/  IMAD R13, R0.reuse, R5, R13 ;  /* 0x00000005000d7224 */ /* 0x040fe400078e020d */
[----:B------:R-:W-:Y:S02]  /*7810*/  IMAD.MOV.U32 R10, RZ, RZ, R2 ;  /* 0x000000ffff0a7224 */ /* 0x000fe400078e0002 */
[----:B------:R-:W-:Y:S01]  /*7820*/  @!P6 IMAD.MOV R4, RZ, RZ, -R4 ;  /* 0x000000ffff04e224 */ /* 0x000fe200078e0a04 */
[----:B------:R-:W-:Y:S01]  /*7830*/  ISETP.GT.U32.AND P5, PT, R0, R13, PT ;  /* 0x0000000d0000720c */ /* 0x000fe20003fa4070 */
[----:B------:R-:W-:Y:S01]  /*7840*/  @!P4 IMAD.MOV R10, RZ, RZ, -R10 ;  /* 0x000000ffff0ac224 */ /* 0x000fe200078e0a0a */
[----:B------:R-:W-:Y:S02]  /*7850*/  ISETP.GE.AND P0, PT, R24, RZ, PT ;  /* 0x000000ff1800720c */ /* 0x000fe40003f06270 */
[----:B------:R-:W-:Y:S01]  /*7860*/  STL [R1+0xb8], R4 ;  /* 0x0000b80401007387 */ /* 0x000fe20000100800 */
[----:B-----5:R-:W-:-:S02]  /*7870*/  IABS R5, R23 ;  /* 0x0000001700057213 */ /* 0x020fc40000000000 */
[----:B------:R-:W-:Y:S01]  /*7880*/  @!P1 IMAD.IADD R12, R12, 0x1, -R0 ;  /* 0x000000010c0c9824 */ /* 0x000fe200078e0a00 */
[----:B------:R-:W5:Y:S01]  /*7890*/  LDL.LU R24, [R1+0x1dc] ;  /* 0x0001dc0001187983 */ /* 0x000f620000300800 */
[----:B------:R-:W-:Y:S02]  /*78a0*/  ISETP.GE.AND P1, PT, R23, RZ, PT ;  /* 0x000000ff1700720c */ /* 0x000fe40003f26270 */
[----:B------:R-:W-:Y:S01]  /*78b0*/  IABS R11, R28 ;  /* 0x0000001c000b7213 */ /* 0x000fe20000000000 */
[----:B------:R0:W-:Y:S04]  /*78c0*/  STL [R1+0xb4], R10 ;  /* 0x0000b40a01007387 */ /* 0x0001e80000100800 */
[----:B------:R-:W5:Y:S01]  /*78d0*/  LDL.LU R23, [R1+0x1e0] ;  /* 0x0001e00001177983 */ /* 0x000f620000300800 */
[----:B------:R-:W-:Y:S01]  /*78e0*/  ISETP.GT.U32.AND P6, PT, R0, R14, PT ;  /* 0x0000000e0000720c */ /* 0x000fe20003fc4070 */
[----:B------:R-:W-:-:S04]  /*78f0*/  IMAD.HI.U32 R6, R9, R11, RZ ;  /* 0x0000000b09067227 */ /* 0x000fc800078e00ff */
[----:B------:R-:W-:Y:S02]  /*7900*/  @!P5 IMAD.IADD R13, R13, 0x1, -R0 ;  /* 0x000000010d0dd824 */ /* 0x000fe400078e0a00 */
[----:B------:R-:W-:Y:S02]  /*7910*/  IMAD.MOV R6, RZ, RZ, -R6 ;  /* 0x000000ffff067224 */ /* 0x000fe400078e0a06 */
[----:B0-----:R-:W-:Y:S01]  /*7920*/  IMAD.HI.U32 R7, R9, R5, RZ ;  /* 0x0000000509077227 */ /* 0x001fe200078e00ff */
[----:B------:R-:W-:-:S03]  /*7930*/  ISETP.GT.U32.AND P5, PT, R0, R13, PT ;  /* 0x0000000d0000720c */ /* 0x000fc60003fa4070 */
[----:B------:R-:W-:Y:S02]  /*7940*/  IMAD R11, R0, R6, R11 ;  /* 0x00000006000b7224 */ /* 0x000fe400078e020b */
[----:B------:R-:W-:Y:S02]  /*7950*/  IMAD.MOV R7, RZ, RZ, -R7 ;  /* 0x000000ffff077224 */ /* 0x000fe400078e0a07 */
[----:B------:R-:W-:Y:S01]  /*7960*/  @!P6 IMAD.IADD R14, R14, 0x1, -R0 ;  /* 0x000000010e0ee824 */ /* 0x000fe200078e0a00 */
[C---:B------:R-:W-:Y:S01]  /*7970*/  ISETP.GT.U32.AND P4, PT, R0.reuse, R11, PT ;  /* 0x0000000b0000720c */ /* 0x040fe20003f84070 */
[C---:B------:R-:W-:Y:S02]  /*7980*/  IMAD R5, R0.reuse, R7, R5 ;  /* 0x0000000700057224 */ /* 0x040fe400078e0205 */
[----:B------:R-:W-:Y:S02]  /*7990*/  @!P3 IMAD.MOV R14, RZ, RZ, -R14 ;  /* 0x000000ffff0eb224 */ /* 0x000fe400078e0a0e */
[----:B------:R-:W-:Y:S01]  /*79a0*/  @!P5 IMAD.IADD R13, R13, 0x1, -R0 ;  /* 0x000000010d0dd824 */ /* 0x000fe200078e0a00 */
[----:B------:R-:W-:-:S02]  /*79b0*/  ISETP.GT.U32.AND P6, PT, R0, R5, PT ;  /* 0x000000050000720c */ /* 0x000fc40003fc4070 */
[----:B------:R-:W-:Y:S01]  /*79c0*/  ISETP.GE.AND P5, PT, R28, RZ, PT ;  /* 0x000000ff1c00720c */ /* 0x000fe20003fa6270 */
[----:B------:R-:W-:Y:S04]  /*79d0*/  STL [R1+0xa0], R14 ;  /* 0x0000a00e01007387 */ /* 0x000fe80000100800 */
[----:B------:R-:W5:Y:S01]  /*79e0*/  LDL.LU R28, [R1+0x1e4] ;  /* 0x0001e400011c7983 */ /* 0x000f620000300800 */
[----:B------:R-:W-:Y:S01]  /*79f0*/  @!P4 IMAD.IADD R11, R11, 0x1, -R0 ;  /* 0x000000010b0bc824 */ /* 0x000fe200078e0a00 */
[----:B------:R-:W-:Y:S01]  /*7a00*/  ISETP.GT.U32.AND P4, PT, R0, R12, PT ;  /* 0x0000000c0000720c */ /* 0x000fe20003f84070 */
[----:B------:R-:W-:-:S04]  /*7a10*/  IMAD.MOV.U32 R10, RZ, RZ, R13 ;  /* 0x000000ffff0a7224 */ /* 0x000fc800078e000d */
[----:B------:R-:W-:Y:S01]  /*7a20*/  @!P0 IMAD.MOV R10, RZ, RZ, -R10 ;  /* 0x000000ffff0a8224 */ /* 0x000fe200078e0a0a */
[----:B------:R-:W-:Y:S01]  /*7a30*/  IABS R4, R26 ;  /* 0x0000001a00047213 */ /* 0x000fe20000000000 */
[--C-:B------:R-:W-:Y:S01]  /*7a40*/  @!P6 IMAD.IADD R5, R5, 0x1, -R0.reuse ;  /* 0x000000010505e824 */ /* 0x100fe200078e0a00 */
[----:B------:R-:W-:Y:S02]  /*7a50*/  ISETP.GE.AND P6, PT, R26, RZ, PT ;  /* 0x000000ff1a00720c */ /* 0x000fe40003fc6270 */
[----:B------:R0:W-:Y:S04]  /*7a60*/  STL [R1+0xa8], R10 ;  /* 0x0000a80a01007387 */ /* 0x0001e80000100800 */
[----:B------:R-:W5:Y:S01]  /*7a70*/  LDL.LU R26, [R1+0x1e8] ;  /* 0x0001e800011a7983 */ /* 0x000f620000300800 */
[----:B------:R-:W-:Y:S01]  /*7a80*/  ISETP.GT.U32.AND P0, PT, R0, R5, PT ;  /* 0x000000050000720c */ /* 0x000fe20003f04070 */
[----:B------:R-:W-:-:S04]  /*7a90*/  @!P4 IMAD.IADD R12, R12, 0x1, -R0 ;  /* 0x000000010c0cc824 */ /* 0x000fc800078e0a00 */
[----:B0-----:R-:W-:-:S04]  /*7aa0*/  IMAD.MOV.U32 R10, RZ, RZ, R12 ;  /* 0x000000ffff0a7224 */ /* 0x001fc800078e000c */
[----:B------:R-:W-:Y:S01]  /*7ab0*/  @!P2 IMAD.MOV R10, RZ, RZ, -R10 ;  /* 0x000000ffff0aa224 */ /* 0x000fe200078e0a0a */
[----:B--2---:R-:W-:-:S03]  /*7ac0*/  IABS R8, R25 ;  /* 0x0000001900087213 */ /* 0x004fc60000000000 */
[----:B------:R-:W-:Y:S01]  /*7ad0*/  @!P0 IMAD.IADD R5, R5, 0x1, -R0 ;  /* 0x0000000105058824 */ /* 0x000fe200078e0a00 */
[----:B------:R-:W-:Y:S01]  /*7ae0*/  ISETP.GE.AND P0, PT, R25, RZ, PT ;  /* 0x000000ff1900720c */ /* 0x000fe20003f06270 */
[----:B------:R0:W-:Y:S04]  /*7af0*/  STL [R1+0xa4], R10 ;  /* 0x0000a40a01007387 */ /* 0x0001e80000100800 */
[----:B------:R-:W2:Y:S01]  /*7b00*/  LDL.LU R25, [R1+0x1ec] ;  /* 0x0001ec0001197983 */ /* 0x000ea20000300800 */
[----:B------:R-:W-:Y:S01]  /*7b10*/  IMAD.MOV.U32 R2, RZ, RZ, R4 ;  /* 0x000000ffff027224 */ /* 0x000fe200078e0004 */
[----:B----4-:R-:W-:Y:S02]  /*7b20*/  IABS R6, R21 ;  /* 0x0000001500067213 */ /* 0x010fe40000000000 */
[----:B------:R-:W-:-:S02]  /*7b30*/  ISETP.GE.AND P2, PT, R21, RZ, PT ;  /* 0x000000ff1500720c */ /* 0x000fc40003f46270 */
[----:B------:R-:W4:Y:S01]  /*7b40*/  LDL.LU R21, [R1+0x1f0] ;  /* 0x0001f00001157983 */ /* 0x000f220000300800 */
[C---:B------:R-:W-:Y:S01]  /*7b50*/  IMAD.HI.U32 R7, R9.reuse, R2, RZ ;  /* 0x0000000209077227 */ /* 0x040fe200078e00ff */
[----:B------:R-:W-:Y:S02]  /*7b60*/  ISETP.GT.U32.AND P3, PT, R0, R11, PT ;  /* 0x0000000b0000720c */ /* 0x000fe40003f64070 */
[----:B------:R-:W4:Y:S01]  /*7b70*/  LDL.LU R17, [R1+0x1f4] ;  /* 0x0001f40001117983 */ /* 0x000f220000300800 */
[----:B------:R-:W-:-:S04]  /*7b80*/  IMAD.HI.U32 R4, R9, R8, RZ ;  /* 0x0000000809047227 */ /* 0x000fc800078e00ff */
[----:B------:R-:W-:Y:S02]  /*7b90*/  IMAD.MOV R7, RZ, RZ, -R7 ;  /* 0x000000ffff077224 */ /* 0x000fe400078e0a07 */
[----:B------:R-:W-:Y:S02]  /*7ba0*/  IMAD.MOV R4, RZ, RZ, -R4 ;  /* 0x000000ffff047224 */ /* 0x000fe400078e0a04 */
[C---:B------:R-:W-:Y:S02]  /*7bb0*/  IMAD R2, R0.reuse, R7, R2 ;  /* 0x0000000700027224 */ /* 0x040fe400078e0202 */
[----:B------:R-:W-:-:S03]  /*7bc0*/  IMAD R8, R0, R4, R8 ;  /* 0x0000000400087224 */ /* 0x000fc600078e0208 */
[C---:B------:R-:W-:Y:S01]  /*7bd0*/  ISETP.GT.U32.AND P4, PT, R0.reuse, R2, PT ;  /* 0x000000020000720c */ /* 0x040fe20003f84070 */
[----:B------:R-:W-:Y:S01]  /*7be0*/  @!P3 IMAD.IADD R11, R11, 0x1, -R0 ;  /* 0x000000010b0bb824 */ /* 0x000fe200078e0a00 */
[----:B------:R-:W-:Y:S01]  /*7bf0*/  ISETP.GT.U32.AND P3, PT, R0, R8, PT ;  /* 0x000000080000720c */ /* 0x000fe20003f64070 */
[----:B------:R-:W-:-:S04]  /*7c00*/  IMAD.HI.U32 R4, R9, R6, RZ ;  /* 0x0000000609047227 */ /* 0x000fc800078e00ff */
[----:B------:R-:W-:-:S04]  /*7c10*/  IMAD.MOV R4, RZ, RZ, -R4 ;  /* 0x000000ffff047224 */ /* 0x000fc800078e0a04 */
[----:B------:R-:W-:Y:S02]  /*7c20*/  IMAD R6, R0, R4, R6 ;  /* 0x0000000400067224 */ /* 0x000fe400078e0206 */
[--C-:B------:R-:W-:Y:S01]  /*7c30*/  @!P4 IMAD.IADD R2, R2, 0x1, -R0.reuse ;  /* 0x000000010202c824 */ /* 0x100fe200078e0a00 */
[----:B---3--:R-:W-:Y:S01]  /*7c40*/  IABS R7, R27 ;  /* 0x0000001b00077213 */ /* 0x008fe20000000000 */
[----:B------:R-:W-:Y:S01]  /*7c50*/  @!P3 IMAD.IADD R8, R8, 0x1, -R0 ;  /* 0x000000010808b824 */ /* 0x000fe200078e0a00 */
[C---:B------:R-:W-:Y:S02]  /*7c60*/  ISETP.GT.U32.AND P4, PT, R0.reuse, R6, PT ;  /* 0x000000060000720c */ /* 0x040fe40003f84070 */
[----:B------:R-:W-:Y:S01]  /*7c70*/  ISETP.GT.U32.AND P3, PT, R0, R2, PT ;  /* 0x000000020000720c */ /* 0x000fe20003f64070 */
[----:B------:R-:W-:-:S04]  /*7c80*/  IMAD.HI.U32 R15, R9, R7, RZ ;  /* 0x00000007090f7227 */ /* 0x000fc800078e00ff */
[----:B0-----:R-:W-:Y:S02]  /*7c90*/  IMAD.MOV.U32 R10, RZ, RZ, R11 ;  /* 0x000000ffff0a7224 */ /* 0x001fe400078e000b */
[----:B------:R-:W-:Y:S02]  /*7ca0*/  IMAD.MOV R15, RZ, RZ, -R15 ;  /* 0x000000ffff0f7224 */ /* 0x000fe400078e0a0f */
[----:B------:R-:W-:Y:S01]  /*7cb0*/  @!P5 IMAD.MOV R10, RZ, RZ, -R10 ;  /* 0x000000ffff0ad224 */ /* 0x000fe200078e0a0a */
[----:B------:R-:W-:Y:S02]  /*7cc0*/  ISETP.GT.U32.AND P5, PT, R0, R8, PT ;  /* 0x000000080000720c */ /* 0x000fe40003fa4070 */
[----:B-----5:R-:W-:Y:S01]  /*7cd0*/  IABS R13, R24 ;  /* 0x00000018000d7213 */ /* 0x020fe20000000000 */
[--C-:B------:R-:W-:Y:S02]  /*7ce0*/  @!P4 IMAD.IADD R6, R6, 0x1, -R0.reuse ;  /* 0x000000010606c824 */ /* 0x100fe400078e0a00 */
[----:B------:R-:W-:Y:S01]  /*7cf0*/  IMAD R7, R0, R15, R7 ;  /* 0x0000000f00077224 */ /* 0x000fe200078e0207 */
[----:B------:R-:W-:Y:S01]  /*7d00*/  IABS R4, R23 ;  /* 0x0000001700047213 */ /* 0x000fe20000000000 */
[----:B------:R-:W-:-:S02]  /*7d10*/  @!P3 IMAD.IADD R2, R2, 0x1, -R0 ;  /* 0x000000010202b824 */ /* 0x000fc400078e0a00 */
[C---:B------:R-:W-:Y:S01]  /*7d20*/  IMAD.HI.U32 R14, R9.reuse, R13, RZ ;  /* 0x0000000d090e7227 */ /* 0x040fe200078e00ff */
[----:B------:R0:W-:Y:S03]  /*7d30*/  STL [R1+0x9c], R10 ;  /* 0x00009c0a01007387 */ /* 0x0001e60000100800 */
[----:B------:R-:W-:Y:S01]  /*7d40*/  IMAD.MOV.U32 R15, RZ, RZ, R4 ;  /* 0x000000ffff0f7224 */ /* 0x000fe200078e0004 */
[----:B------:R-:W-:Y:S01]  /*7d50*/  ISETP.GT.U32.AND P4, PT, R0, R6, PT ;  /* 0x000000060000720c */ /* 0x000fe20003f84070 */
[----:B------:R-:W-:Y:S02]  /*7d60*/  IMAD.MOV R14, RZ, RZ, -R14 ;  /* 0x000000ffff0e7224 */ /* 0x000fe400078e0a0e */
[----:B------:R-:W-:-:S04]  /*7d70*/  IMAD.HI.U32 R11, R9, R15, RZ ;  /* 0x0000000f090b7227 */ /* 0x000fc800078e00ff */
[----:B0-----:R-:W-:Y:S02]  /*7d80*/  IMAD.MOV.U32 R10, RZ, RZ, R2 ;  /* 0x000000ffff0a7224 */ /* 0x001fe400078e0002 */
[----:B------:R-:W-:Y:S02]  /*7d90*/  @!P1 IMAD.MOV R5, RZ, RZ, -R5 ;  /* 0x000000ffff059224 */ /* 0x000fe400078e0a05 */
[----:B------:R-:W-:Y:S02]  /*7da0*/  @!P6 IMAD.MOV R10, RZ, RZ, -R10 ;  /* 0x000000ffff0ae224 */ /* 0x000fe400078e0a0a */
[----:B------:R-:W-:Y:S02]  /*7db0*/  IMAD R4, R0, R14, R13 ;  /* 0x0000000e00047224 */ /* 0x000fe400078e020d */
[----:B------:R-:W-:Y:S02]  /*7dc0*/  IMAD.MOV R11, RZ, RZ, -R11 ;  /* 0x000000ffff0b7224 */ /* 0x000fe400078e0a0b */
[--C-:B------:R-:W-:Y:S01]  /*7dd0*/  @!P5 IMAD.IADD R8, R8, 0x1, -R0.reuse ;  /* 0x000000010808d824 */ /* 0x100fe200078e0a00 */
[----:B------:R-:W-:Y:S01]  /*7de0*/  STL [R1+0x94], R5 ;  /* 0x0000940501007387 */ /* 0x000fe20000100800 */
[C---:B------:R-:W-:Y:S01]  /*7df0*/  ISETP.GT.U32.AND P3, PT, R0.reuse, R7, PT ;  /* 0x000000070000720c */ /* 0x040fe20003f64070 */
[C---:B------:R-:W-:Y:S01]  /*7e00*/  IMAD R2, R0.reuse, R11, R15 ;  /* 0x0000000b00027224 */ /* 0x040fe200078e020f */
[----:B------:R-:W-:Y:S01]  /*7e10*/  ISETP.GT.U32.AND P6, PT, R0, R4, PT ;  /* 0x000000040000720c */ /* 0x000fe20003fc4070 */
[----:B------:R0:W-:Y:S01]  /*7e20*/  STL [R1+0x8c], R10 ;  /* 0x00008c0a01007387 */ /* 0x0001e20000100800 */
[----:B------:R-:W-:-:S02]  /*7e30*/  @!P4 IMAD.IADD R6, R6, 0x1, -R0 ;  /* 0x000000010606c824 */ /* 0x000fc400078e0a00 */
[----:B------:R-:W-:Y:S01]  /*7e40*/  ISETP.GT.U32.AND P4, PT, R0, R2, PT ;  /* 0x000000020000720c */ /* 0x000fe20003f84070 */
[----:B0-----:R-:W-:-:S04]  /*7e50*/  IMAD.MOV.U32 R10, RZ, RZ, R8 ;  /* 0x000000ffff0a7224 */ /* 0x001fc800078e0008 */
[----:B------:R-:W-:Y:S01]  /*7e60*/  @!P0 IMAD.MOV R10, RZ, RZ, -R10 ;  /* 0x000000ffff0a8224 */ /* 0x000fe200078e0a0a */
[----:B------:R-:W-:Y:S01]  /*7e70*/  IABS R12, R28 ;  /* 0x0000001c000c7213 */ /* 0x000fe20000000000 */
[----:B------:R-:W-:-:S03]  /*7e80*/  @!P3 IMAD.IADD R7, R7, 0x1, -R0 ;  /* 0x000000010707b824 */ /* 0x000fc600078e0a00 */
[----:B------:R-:W-:Y:S01]  /*7e90*/  STL [R1+0x88], R10 ;  /* 0x0000880a01007387 */ /* 0x000fe20000100800 */
[----:B------:R-:W-:-:S03]  /*7ea0*/  @!P6 IMAD.IADD R4, R4, 0x1, -R0 ;  /* 0x000000010404e824 */ /* 0x000fc600078e0a00 */
[----:B------:R-:W3:Y:S01]  /*7eb0*/  LDL.LU R29, [R1+0x1f8] ;  /* 0x0001f800011d7983 */ /* 0x000ee20000300800 */
[----:B------:R-:W-:Y:S01]  /*7ec0*/  IMAD.HI.U32 R5, R9, R12, RZ ;  /* 0x0000000c09057227 */ /* 0x000fe200078e00ff */
[----:B------:R-:W-:-:S03]  /*7ed0*/  ISETP.GT.U32.AND P6, PT, R0, R7, PT ;  /* 0x000000070000720c */ /* 0x000fc60003fc4070 */
[----:B------:R-:W-:Y:S01]  /*7ee0*/  @!P4 IMAD.IADD R2, R2, 0x1, -R0 ;  /* 0x000000010202c824 */ /* 0x000fe200078e0a00 */
[----:B------:R-:W-:Y:S01]  /*7ef0*/  ISETP.GT.U32.AND P4, PT, R0, R4, PT ;  /* 0x000000040000720c */ /* 0x000fe20003f84070 */
[----:B------:R-:W-:Y:S01]  /*7f00*/  IMAD.MOV R5, RZ, RZ, -R5 ;  /* 0x000000ffff057224 */ /* 0x000fe200078e0a05 */
[----:B------:R-:W-:Y:S02]  /*7f10*/  ISETP.GE.AND P1, PT, R27, RZ, PT ;  /* 0x000000ff1b00720c */ /* 0x000fe40003f26270 */
[----:B------:R-:W-:Y:S01]  /*7f20*/  ISETP.GE.AND P5, PT, R24, RZ, PT ;  /* 0x000000ff1800720c */ /* 0x000fe20003fa6270 */
[C---:B------:R-:W-:Y:S01]  /*7f30*/  IMAD R5, R0.reuse, R5, R12 ;  /* 0x0000000500057224 */ /* 0x040fe200078e020c */
[----:B------:R-:W-:Y:S01]  /*7f40*/  IABS R20, R26 ;  /* 0x0000001a00147213 */ /* 0x000fe20000000000 */
[----:B------:R-:W5:Y:S01]  /*7f50*/  LDL.LU R24, [R1+0x1fc] ;  /* 0x0001fc0001187983 */ /* 0x000f620000300800 */
[C---:B------:R-:W-:Y:S01]  /*7f60*/  ISETP.GT.U32.AND P0, PT, R0.reuse, R2, PT ;  /* 0x000000020000720c */ /* 0x040fe20003f04070 */
[----:B------:R-:W-:Y:S01]  /*7f70*/  @!P2 IMAD.MOV R6, RZ, RZ, -R6 ;  /* 0x000000ffff06a224 */ /* 0x000fe200078e0a06 */
[----:B------:R-:W-:Y:S01]  /*7f80*/  ISETP.GT.U32.AND P2, PT, R0, R5, PT ;  /* 0x000000050000720c */ /* 0x000fe20003f44070 */
[----:B------:R-:W-:-:S04]  /*7f90*/  IMAD.HI.U32 R8, R9, R20, RZ ;  /* 0x0000001409087227 */ /* 0x000fc800078e00ff */
[--C-:B------:R-:W-:Y:S01]  /*7fa0*/  @!P6 IMAD.IADD R7, R7, 0x1, -R0.reuse ;  /* 0x000000010707e824 */ /* 0x100fe200078e0a00 */
[----:B------:R0:W-:Y:S01]  /*7fb0*/  STL [R1+0x84], R6 ;  /* 0x0000840601007387 */ /* 0x0001e20000100800 */
[----:B------:R-:W-:Y:S01]  /*7fc0*/  @!P4 IMAD.IADD R4, R4, 0x1, -R0 ;  /* 0x000000010404c824 */ /* 0x000fe200078e0a00 */
[----:B------:R-:W-:Y:S01]  /*7fd0*/  ISETP.GE.AND P6, PT, R28, RZ, PT ;  /* 0x000000ff1c00720c */ /* 0x000fe20003fc6270 */
[----:B------:R-:W-:Y:S01]  /*7fe0*/  IMAD.MOV R8, RZ, RZ, -R8 ;  /* 0x000000ffff087224 */ /* 0x000fe200078e0a08 */
[----:B------:R-:W5:Y:S01]  /*7ff0*/  LDL.LU R28, [R1+0x200] ;  /* 0x00020000011c7983 */ /* 0x000f620000300800 */
[----:B------:R-:W-:Y:S02]  /*8000*/  @!P1 IMAD.MOV R7, RZ, RZ, -R7 ;  /* 0x000000ffff079224 */ /* 0x000fe400078e0a07 */
[----:B------:R-:W-:Y:S02]  /*8010*/  @!P5 IMAD.MOV R4, RZ, RZ, -R4 ;  /* 0x000000ffff04d224 */ /* 0x000fe400078e0a04 */
[----:B------:R-:W-:Y:S01]  /*8020*/  IMAD R20, R0, R8, R20 ;  /* 0x0000000800147224 */ /* 0x000fe200078e0214 */
[----:B------:R-:W-:Y:S01]  /*8030*/  STL [R1+0x58], R7 ;  /* 0x0000580701007387 */ /* 0x000fe20000100800 */
[--C-:B------:R-:W-:Y:S01]  /*8040*/  @!P0 IMAD.IADD R2, R2, 0x1, -R0.reuse ;  /* 0x0000000102028824 */ /* 0x100fe200078e0a00 */
[----:B------:R-:W-:Y:S01]  /*8050*/  ISETP.GE.AND P3, PT, R23, RZ, PT ;  /* 0x000000ff1700720c */ /* 0x000fe20003f66270 */
[----:B------:R-:W-:Y:S01]  /*8060*/  @!P2 IMAD.IADD R5, R5, 0x1, -R0 ;  /* 0x000000010505a824 */ /* 0x000fe200078e0a00 */
[----:B------:R-:W-:Y:S01]  /*8070*/  ISETP.GE.AND P0, PT, R26, RZ, PT ;  /* 0x000000ff1a00720c */ /* 0x000fe20003f06270 */
[----:B------:R0:W-:Y:S01]  /*8080*/  STL [R1+0x64], R4 ;  /* 0x0000640401007387 */ /* 0x0001e20000100800 */
[----:B--2---:R-:W-:-:S02]  /*8090*/  IABS R23, R25 ;  /* 0x0000001900177213 */ /* 0x004fc40000000000 */
[----:B------:R-:W-:Y:S01]  /*80a0*/  ISETP.GT.U32.AND P4, PT, R0, R20, PT ;  /* 0x000000140000720c */ /* 0x000fe20003f84070 */
[----:B------:R-:W2:Y:S01]  /*80b0*/  LDL.LU R26, [R1+0x204] ;  /* 0x00020400011a7983 */ /* 0x000ea20000300800 */
[----:B------:R-:W-:-:S03]  /*80c0*/  ISETP.GE.AND P2, PT, R25, RZ, PT ;  /* 0x000000ff1900720c */ /* 0x000fc60003f46270 */
[----:B------:R-:W2:Y:S08]  /*80d0*/  LDL.LU R25, [R1+0x208] ;  /* 0x0002080001197983 */ /* 0x000eb00000300800 */
[----:B------:R-:W-:-:S05]  /*80e0*/  @!P4 IMAD.IADD R20, R20, 0x1, -R0 ;  /* 0x000000011414c824 */ /* 0x000fca00078e0a00 */
[----:B------:R-:W-:Y:S01]  /*80f0*/  ISETP.GT.U32.AND P5, PT, R0, R20, PT ;  /* 0x000000140000720c */ /* 0x000fe20003fa4070 */
[----:B------:R-:W-:-:S05]  /*8100*/  @!P3 IMAD.MOV R2, RZ, RZ, -R2 ;  /* 0x000000ffff02b224 */ /* 0x000fca00078e0a02 */
[----:B------:R0:W-:Y:S07]  /*8110*/  STL [R1+0x6c], R2 ;  /* 0x00006c0201007387 */ /* 0x0001ee0000100800 */
[----:B------:R-:W-:Y:S01]  /*8120*/  @!P5 IMAD.IADD R20, R20, 0x1, -R0 ;  /* 0x000000011414d824 */ /* 0x000fe200078e0a00 */
[----:B----4-:R-:W-:Y:S02]  /*8130*/  IABS R27, R21 ;  /* 0x00000015001b7213 */ /* 0x010fe40000000000 */
[----:B------:R-:W-:-:S02]  /*8140*/  ISETP.GE.AND P5, PT, R21, RZ, PT ;  /* 0x000000ff1500720c */ /* 0x000fc40003fa6270 */
[----:B------:R-:W4:Y:S01]  /*8150*/  LDL.LU R21, [R1+0x20c] ;  /* 0x00020c0001157983 */ /* 0x000f220000300800 */
[----:B------:R-:W-:-:S04]  /*8160*/  IMAD.HI.U32 R11, R9, R23, RZ ;  /* 0x00000017090b7227 */ /* 0x000fc800078e00ff */
[----:B------:R-:W-:-:S04]  /*8170*/  IMAD.MOV R11, RZ, RZ, -R11 ;  /* 0x000000ffff0b7224 */ /* 0x000fc800078e0a0b */
[----:B------:R-:W-:-:S05]  /*8180*/  IMAD R23, R0, R11, R23 ;  /* 0x0000000b00177224 */ /* 0x000fca00078e0217 */
[----:B------:R-:W-:Y:S01]  /*8190*/  ISETP.GT.U32.AND P4, PT, R0, R23, PT ;  /* 0x000000170000720c */ /* 0x000fe20003f84070 */
[----:B------:R-:W-:Y:S01]  /*81a0*/  IMAD.HI.U32 R8, R9, R27, RZ ;  /* 0x0000001b09087227 */ /* 0x000fe200078e00ff */
[----:B------:R-:W-:-:S03]  /*81b0*/  IABS R13, R17 ;  /* 0x00000011000d7213 */ /* 0x000fc60000000000 */
[----:B------:R-:W-:Y:S01]  /*81c0*/  IMAD.MOV R8, RZ, RZ, -R8 ;  /* 0x000000ffff087224 */ /* 0x000fe200078e0a08 */
[----:B------:R-:W-:Y:S01]  /*81d0*/  ISETP.GT.U32.AND P1, PT, R0, R5, PT ;  /* 0x000000050000720c */ /* 0x000fe20003f24070 */
[----:B0-----:R-:W-:-:S04]  /*81e0*/  IMAD.HI.U32 R6, R9, R13, RZ ;  /* 0x0000000d09067227 */ /* 0x001fc800078e00ff */
[C---:B------:R-:W-:Y:S02]  /*81f0*/  IMAD R27, R0.reuse, R8, R27 ;  /* 0x00000008001b7224 */ /* 0x040fe400078e021b */
[----:B------:R-:W-:Y:S02]  /*8200*/  @!P4 IMAD.IADD R23, R23, 0x1, -R0 ;  /* 0x000000011717c824 */ /* 0x000fe400078e0a00 */
[----:B------:R-:W-:Y:S01]  /*8210*/  IMAD.MOV R6, RZ, RZ, -R6 ;  /* 0x000000ffff067224 */ /* 0x000fe200078e0a06 */
[C---:B------:R-:W-:Y:S02]  /*8220*/  ISETP.GT.U32.AND P3, PT, R0.reuse, R27, PT ;  /* 0x0000001b0000720c */ /* 0x040fe40003f64070 */
[C---:B------:R-:W-:Y:S01]  /*8230*/  ISETP.GT.U32.AND P4, PT, R0.reuse, R23, PT ;  /* 0x000000170000720c */ /* 0x040fe20003f84070 */
[----:B------:R-:W-:Y:S02]  /*8240*/  IMAD R13, R0, R6, R13 ;  /* 0x00000006000d7224 */ /* 0x000fe400078e020d */
[----:B------:R-:W-:-:S03]  /*8250*/  @!P1 IMAD.IADD R5, R5, 0x1, -R0 ;  /* 0x0000000105059824 */ /* 0x000fc600078e0a00 */
[----:B------:R-:W-:-:S05]  /*8260*/  ISETP.GT.U32.AND P1, PT, R0, R13, PT ;  /* 0x0000000d0000720c */ /* 0x000fca0003f24070 */
[--C-:B------:R-:W-:Y:S02]  /*8270*/  @!P3 IMAD.IADD R27, R27, 0x1, -R0.reuse ;  /* 0x000000011b1bb824 */ /* 0x100fe400078e0a00 */
[----:B------:R-:W-:-:S03]  /*8280*/  @!P4 IMAD.IADD R23, R23, 0x1, -R0 ;  /* 0x000000011717c824 */ /* 0x000fc600078e0a00 */
[----:B------:R-:W-:-:S03]  /*8290*/  ISETP.GT.U32.AND P3, PT, R0, R27, PT ;  /* 0x0000001b0000720c */ /* 0x000fc60003f64070 */
[--C-:B------:R-:W-:Y:S02]  /*82a0*/  @!P1 IMAD.IADD R13, R13, 0x1, -R0.reuse ;  /* 0x000000010d0d9824 */ /* 0x100fe400078e0a00 */
[----:B------:R-:W-:Y:S01]  /*82b0*/  @!P6 IMAD.MOV R5, RZ, RZ, -R5 ;  /* 0x000000ffff05e224 */ /* 0x000fe200078e0a05 */
[----:B------:R-:W-:Y:S02]  /*82c0*/  ISETP.GE.AND P6, PT, R17, RZ, PT ;  /* 0x000000ff1100720c */ /* 0x000fe40003fc6270 */
[----:B------:R-:W-:Y:S01]  /*82d0*/  ISETP.GT.U32.AND P1, PT, R0, R13, PT ;  /* 0x0000000d0000720c */ /* 0x000fe20003f24070 */
[----:B------:R-:W4:Y:S04]  /*82e0*/  LDL.LU R17, [R1+0x210] ;  /* 0x0002100001117983 */ /* 0x000f280000300800 */
[----:B------:R2:W-:Y:S01]  /*82f0*/  STL [R1+0x60], R5 ;  /* 0x0000600501007387 */ /* 0x0005e20000100800 */
[----:B------:R-:W-:-:S02]  /*8300*/  @!P3 IMAD.IADD R27, R27, 0x1, -R0 ;  /* 0x000000011b1bb824 */ /* 0x000fc400078e0a00 */
[----:B------:R-:W-:Y:S01]  /*8310*/  @!P0 IMAD.MOV R20, RZ, RZ, -R20 ;  /* 0x000000ffff148224 */ /* 0x000fe200078e0a14 */
[----:B---3--:R-:W-:-:S05]  /*8320*/  IABS R12, R29 ;  /* 0x0000001d000c7213 */ /* 0x008fca0000000000 */
[----:B------:R-:W-:-:S04]  /*8330*/  IMAD.HI.U32 R4, R9, R12, RZ ;  /* 0x0000000c09047227 */ /* 0x000fc800078e00ff */
[----:B------:R-:W-:-:S04]  /*8340*/  IMAD.MOV R4, RZ, RZ, -R4 ;  /* 0x000000ffff047224 */ /* 0x000fc800078e0a04 */
[----:B------:R-:W-:Y:S01]  /*8350*/  IMAD R12, R0, R4, R12 ;  /* 0x00000004000c7224 */ /* 0x000fe200078e020c */
[----:B-----5:R-:W-:-:S04]  /*8360*/  IABS R11, R24 ;  /* 0x00000018000b7213 */ /* 0x020fc80000000000 */
[----:B------:R-:W-:Y:S01]  /*8370*/  ISETP.GT.U32.AND P4, PT, R0, R12, PT ;  /* 0x0000000c0000720c */ /* 0x000fe20003f84070 */
[----:B------:R-:W-:-:S04]  /*8380*/  IMAD.HI.U32 R2, R9, R11, RZ ;  /* 0x0000000b09027227 */ /* 0x000fc800078e00ff */
[----:B------:R-:W-:Y:S01]  /*8390*/  IMAD.MOV R2, RZ, RZ, -R2 ;  /* 0x000000ffff027224 */ /* 0x000fe200078e0a02 */
[----:B------:R-:W-:-:S03]  /*83a0*/  IABS R8, R28 ;  /* 0x0000001c00087213 */ /* 0x000fc60000000000 */
[----:B------:R-:W-:Y:S02]  /*83b0*/  IMAD R11, R0, R2, R11 ;  /* 0x00000002000b7224 */ /* 0x000fe400078e020b */
[----:B------:R-:W-:-:S04]  /*83c0*/  IMAD.HI.U32 R2, R9, R8, RZ ;  /* 0x0000000809027227 */ /* 0x000fc800078e00ff */
[----:B------:R-:W-:Y:S02]  /*83d0*/  @!P4 IMAD.IADD R12, R12, 0x1, -R0 ;  /* 0x000000010c0cc824 */ /* 0x000fe400078e0a00 */
[----:B------:R-:W-:Y:S01]  /*83e0*/  IMAD.MOV R2, RZ, RZ, -R2 ;  /* 0x000000ffff027224 */ /* 0x000fe200078e0a02 */
[C---:B------:R-:W-:Y:S02]  /*83f0*/  ISETP.GT.U32.AND P3, PT, R0.reuse, R11, PT ;  /* 0x0000000b0000720c */ /* 0x040fe40003f64070 */
[C---:B------:R-:W-:Y:S01]  /*8400*/  ISETP.GT.U32.AND P0, PT, R0.reuse, R12, PT ;  /* 0x0000000c0000720c */ /* 0x040fe20003f04070 */
[----:B------:R-:W-:Y:S01]  /*8410*/  IMAD R8, R0, R2, R8 ;  /* 0x0000000200087224 */ /* 0x000fe200078e0208 */
[----:B--2---:R-:W-:Y:S01]  /*8420*/  IABS R5, R25 ;  /* 0x0000001900057213 */ /* 0x004fe20000000000 */
[----:B------:R-:W-:-:S04]  /*8430*/  @!P1 IMAD.IADD R13, R13, 0x1, -R0 ;  /* 0x000000010d0d9824 */ /* 0x000fc800078e0a00 */
[----:B------:R-:W-:-:S04]  /*8440*/  IMAD.HI.U32 R2, R9, R5, RZ ;  /* 0x0000000509027227 */ /* 0x000fc800078e00ff */
[----:B------:R-:W-:Y:S01]  /*8450*/  IMAD.MOV R2, RZ, RZ, -R2 ;  /* 0x000000ffff027224 */ /* 0x000fe200078e0a02 */
[----:B------:R-:W-:Y:S01]  /*8460*/  ISETP.GE.AND P1, PT, R29, RZ, PT ;  /* 0x000000ff1d00720c */ /* 0x000fe20003f26270 */
[----:B------:R-:W-:Y:S01]  /*8470*/  IMAD.MOV.U32 R10, RZ, RZ, R13 ;  /* 0x000000ffff0a7224 */ /* 0x000fe200078e000d */
[----:B------:R-:W2:Y:S01]  /*8480*/  LDL.LU R29, [R1+0x214] ;  /* 0x00021400011d7983 */ /* 0x000ea20000300800 */
[----:B------:R-:W-:Y:S02]  /*8490*/  IMAD R5, R0, R2, R5 ;  /* 0x0000000200057224 */ /* 0x000fe400078e0205 */
[----:B------:R-:W-:Y:S02]  /*84a0*/  @!P2 IMAD.MOV R23, RZ, RZ, -R23 ;  /* 0x000000ffff17a224 */ /* 0x000fe400078e0a17 */
[----:B------:R-:W-:Y:S01]  /*84b0*/  @!P3 IMAD.IADD R11, R11, 0x1, -R0 ;  /* 0x000000010b0bb824 */ /* 0x000fe200078e0a00 */
[----:B------:R-:W-:Y:S01]  /*84c0*/  ISETP.GE.AND P3, PT, R24, RZ, PT ;  /* 0x000000ff1800720c */ /* 0x000fe20003f66270 */
[----:B------:R-:W-:Y:S01]  /*84d0*/  @!P5 IMAD.MOV R27, RZ, RZ, -R27 ;  /* 0x000000ffff1bd224 */ /* 0x000fe200078e0a1b */
[----:B------:R-:W3:Y:S01]  /*84e0*/  LDL.LU R24, [R1+0x218] ;  /* 0x0002180001187983 */ /* 0x000ee20000300800 */
[----:B------:R-:W-:-:S02]  /*84f0*/  @!P6 IMAD.MOV R10, RZ, RZ, -R10 ;  /* 0x000000ffff0ae224 */ /* 0x000fc400078e0a0a */
[--C-:B------:R-:W-:Y:S01]  /*8500*/  @!P0 IMAD.IADD R12, R12, 0x1, -R0.reuse ;  /* 0x000000010c0c8824 */ /* 0x100fe200078e0a00 */
[----:B------:R-:W-:Y:S01]  /*8510*/  ISETP.GT.U32.AND P0, PT, R0, R5, PT ;  /* 0x000000050000720c */ /* 0x000fe20003f04070 */
[----:B------:R-:W-:Y:S04]  /*8520*/  STL [R1+0x2f40], R20 ;  /* 0x002f401401007387 */ /* 0x000fe80000100800 */
[----:B------:R-:W-:Y:S04]  /*8530*/  STL [R1+0x2f44], R23 ;  /* 0x002f441701007387 */ /* 0x000fe80000100800 */
[----:B------:R-:W-:Y:S04]  /*8540*/  STL [R1+0x2f48], R27 ;  /* 0x002f481b01007387 */ /* 0x000fe80000100800 */
[----:B------:R0:W-:Y:S01]  /*8550*/  STL [R1+0x48], R10 ;  /* 0x0000480a01007387 */ /* 0x0001e20000100800 */
[----:B------:R-:W-:-:S02]  /*8560*/  @!P0 IMAD.IADD R5, R5, 0x1, -R0 ;  /* 0x0000000105058824 */ /* 0x000fc400078e0a00 */
[----:B0-----:R-:W-:-:S04]  /*8570*/  IMAD.MOV.U32 R10, RZ, RZ, R12 ;  /* 0x000000ffff0a7224 */ /* 0x001fc800078e000c */
[----:B------:R-:W-:-:S05]  /*8580*/  @!P1 IMAD.MOV R10, RZ, RZ, -R10 ;  /* 0x000000ffff0a9224 */ /* 0x000fca00078e0a0a */
[----:B------:R0:W-:Y:S01]  /*8590*/  STL [R1+0x4c], R10 ;  /* 0x00004c0a01007387 */ /* 0x0001e20000100800 */
[----:B----4-:R-:W-:Y:S02]  /*85a0*/  IABS R4, R21 ;  /* 0x0000001500047213 */ /* 0x010fe40000000000 */
[----:B------:R-:W-:Y:S02]  /*85b0*/  ISETP.GE.AND P0, PT, R21, RZ, PT ;  /* 0x000000ff1500720c */ /* 0x000fe40003f06270 */
[----:B------:R-:W4:Y:S01]  /*85c0*/  LDL.LU R21, [R1+0x21c] ;  /* 0x00021c0001157983 */ /* 0x000f220000300800 */
[----:B------:R-:W-:Y:S02]  /*85d0*/  ISETP.GT.U32.AND P4, PT, R0, R8, PT ;  /* 0x000000080000720c */ /* 0x000fe40003f84070 */
[----:B------:R-:W-:-:S05]  /*85e0*/  IABS R6, R26 ;  /* 0x0000001a00067213 */ /* 0x000fca0000000000 */
[----:B------:R-:W-:-:S04]  /*85f0*/  IMAD.HI.U32 R7, R9, R6, RZ ;  /* 0x0000000609077227 */ /* 0x000fc800078e00ff */
[----:B------:R-:W-:Y:S02]  /*8600*/  IMAD.MOV R7, RZ, RZ, -R7 ;  /* 0x000000ffff077224 */ /* 0x000fe400078e0a07 */
[----:B------:R-:W-:Y:S02]  /*8610*/  @!P4 IMAD.IADD R8, R8, 0x1, -R0 ;  /* 0x000000010808c824 */ /* 0x000fe400078e0a00 */
[C---:B------:R-:W-:Y:S02]  /*8620*/  IMAD R6, R0.reuse, R7, R6 ;  /* 0x0000000700067224 */ /* 0x040fe400078e0206 */
[----:B------:R-:W-:Y:S01]  /*8630*/  IMAD.HI.U32 R2, R9, R4, RZ ;  /* 0x0000000409027227 */ /* 0x000fe200078e00ff */
[C---:B------:R-:W-:Y:S02]  /*8640*/  ISETP.GT.U32.AND P2, PT, R0.reuse, R8, PT ;  /* 0x000000080000720c */ /* 0x040fe40003f44070 */
[----:B------:R-:W-:Y:S01]  /*8650*/  ISETP.GT.U32.AND P5, PT, R0, R6, PT ;  /* 0x000000060000720c */ /* 0x000fe20003fa4070 */
[----:B------:R-:W-:-:S04]  /*8660*/  IMAD.MOV R2, RZ, RZ, -R2 ;  /* 0x000000ffff027224 */ /* 0x000fc800078e0a02 */
[C---:B------:R-:W-:Y:S01]  /*8670*/  IMAD R4, R0.reuse, R2, R4 ;  /* 0x0000000200047224 */ /* 0x040fe200078e0204 */
[----:B------:R-:W-:-:S05]  /*8680*/  ISETP.GT.U32.AND P4, PT, R0, R11, PT ;  /* 0x0000000b0000720c */ /* 0x000fca0003f84070 */
[--C-:B------:R-:W-:Y:S01]  /*8690*/  @!P2 IMAD.IADD R8, R8, 0x1, -R0.reuse ;  /* 0x000000010808a824 */ /* 0x100fe200078e0a00 */
[----:B------:R-:W-:Y:S01]  /*86a0*/  ISETP.GT.U32.AND P2, PT, R0, R4, PT ;  /* 0x000000040000720c */ /* 0x000fe20003f44070 */
[----:B------:R-:W-:-:S05]  /*86b0*/  @!P5 IMAD.IADD R6, R6, 0x1, -R0 ;  /* 0x000000010606d824 */ /* 0x000fca00078e0a00 */
[----:B------:R-:W-:Y:S01]  /*86c0*/  ISETP.GT.U32.AND P5, PT, R0, R6, PT ;  /* 0x000000060000720c */ /* 0x000fe20003fa4070 */
[----:B------:R-:W-:Y:S01]  /*86d0*/  @!P4 IMAD.IADD R11, R11, 0x1, -R0 ;  /* 0x000000010b0bc824 */ /* 0x000fe200078e0a00 */
[----:B------:R-:W-:-:S05]  /*86e0*/  ISETP.GE.AND P6, PT, R28, RZ, PT ;  /* 0x000000ff1c00720c */ /* 0x000fca0003fc6270 */
[--C-:B------:R-:W-:Y:S01]  /*86f0*/  @!P2 IMAD.IADD R4, R4, 0x1, -R0.reuse ;  /* 0x000000010404a824 */ /* 0x100fe200078e0a00 */
[----:B------:R-:W-:Y:S01]  /*8700*/  ISETP.GT.U32.AND P2, PT, R0, R5, PT ;  /* 0x000000050000720c */ /* 0x000fe20003f44070 */
[----:B------:R-:W5:Y:S01]  /*8710*/  LDL.LU R28, [R1+0x220] ;  /* 0x00022000011c7983 */ /* 0x000f620000300800 */
[----:B------:R-:W-:Y:S02]  /*8720*/  ISETP.GE.AND P4, PT, R26, RZ, PT ;  /* 0x000000ff1a00720c */ /* 0x000fe40003f86270 */
[----:B------:R-:W-:Y:S01]  /*8730*/  ISETP.GE.AND P1, PT, R25, RZ, PT ;  /* 0x000000ff1900720c */ /* 0x000fe20003f26270 */
[----:B------:R-:W-:Y:S01]  /*8740*/  @!P5 IMAD.IADD R6, R6, 0x1, -R0 ;  /* 0x000000010606d824 */ /* 0x000fe200078e0a00 */
[----:B------:R-:W5:Y:S01]  /*8750*/  LDL.LU R26, [R1+0x224] ;  /* 0x00022400011a7983 */ /* 0x000f620000300800 */
[----:B------:R-:W-:Y:S02]  /*8760*/  @!P3 IMAD.MOV R11, RZ, RZ, -R11 ;  /* 0x000000ffff0bb224 */ /* 0x000fe400078e0a0b */
[----:B0-----:R-:W-:-:S02]  /*8770*/  IMAD.MOV.U32 R10, RZ, RZ, R6 ;  /* 0x000000ffff0a7224 */ /* 0x001fc400078e0006 */
[----:B------:R-:W-:Y:S02]  /*8780*/  @!P6 IMAD.MOV R8, RZ, RZ, -R8 ;  /* 0x000000ffff08e224 */ /* 0x000fe400078e0a08 */
[----:B------:R-:W-:Y:S02]  /*8790*/  @!P2 IMAD.IADD R5, R5, 0x1, -R0 ;  /* 0x000000010505a824 */ /* 0x000fe400078e0a00 */
[----:B------:R-:W-:Y:S02]  /*87a0*/  @!P4 IMAD.MOV R10, RZ, RZ, -R10 ;  /* 0x000000ffff0ac224 */ /* 0x000fe400078e0a0a */
[----:B------:R-:W-:Y:S01]  /*87b0*/  @!P1 IMAD.MOV R5, RZ, RZ, -R5 ;  /* 0x000000ffff059224 */ /* 0x000fe200078e0a05 */
[----:B------:R-:W-:Y:S04]  /*87c0*/  STL [R1+0x2f4c], R11 ;  /* 0x002f4c0b01007387 */ /* 0x000fe80000100800 */
[----:B------:R0:W-:Y:S04]  /*87d0*/  STL [R1+0x2f50], R8 ;  /* 0x002f500801007387 */ /* 0x0001e80000100800 */
[----:B------:R-:W-:Y:S04]  /*87e0*/  STL [R1+0x44], R10 ;  /* 0x0000440a01007387 */ /* 0x000fe80000100800 */
[----:B------:R5:W-:Y:S01]  /*87f0*/  STL [R1+0x3c], R5 ;  /* 0x00003c0501007387 */ /* 0x000be20000100800 */
[----:B----4-:R-:W-:-:S02]  /*8800*/  IABS R14, R21 ;  /* 0x00000015000e7213 */ /* 0x010fc40000000000 */
[----:B------:R-:W-:Y:S02]  /*8810*/  ISETP.GE.AND P1, PT, R21, RZ, PT ;  /* 0x000000ff1500720c */ /* 0x000fe40003f26270 */
[----:B------:R-:W4:Y:S01]  /*8820*/  LDL.LU R21, [R1+0x228] ;  /* 0x0002280001157983 */ /* 0x000f220000300800 */
[----:B------:R-:W-:-:S05]  /*8830*/  IABS R7, R17 ;  /* 0x0000001100077213 */ /* 0x000fca0000000000 */
[----:B------:R-:W-:Y:S01]  /*8840*/  IMAD.HI.U32 R2, R9, R7, RZ ;  /* 0x0000000709027227 */ /* 0x000fe200078e00ff */
[----:B--2---:R-:W-:-:S03]  /*8850*/  IABS R12, R29 ;  /* 0x0000001d000c7213 */ /* 0x004fc60000000000 */
[----:B------:R-:W-:Y:S01]  /*8860*/  IMAD.MOV R2, RZ, RZ, -R2 ;  /* 0x000000ffff027224 */ /* 0x000fe200078e0a02 */
[----:B------:R-:W-:-:S03]  /*8870*/  ISETP.GT.U32.AND P3, PT, R0, R4, PT ;  /* 0x000000040000720c */ /* 0x000fc60003f64070 */
[----:B------:R-:W-:Y:S02]  /*8880*/  IMAD R7, R0, R2, R7 ;  /* 0x0000000200077224 */ /* 0x000fe400078e0207 */
[----:B------:R-:W-:-:S04]  /*8890*/  IMAD.HI.U32 R2, R9, R12, RZ ;  /* 0x0000000c09027227 */ /* 0x000fc800078e00ff */
[----:B------:R-:W-:Y:S01]  /*88a0*/  IMAD.MOV R2, RZ, RZ, -R2 ;  /* 0x000000ffff027224 */ /* 0x000fe200078e0a02 */
[----:B------:R-:W-:-:S03]  /*88b0*/  ISETP.GT.U32.AND P5, PT, R0, R7, PT ;  /* 0x000000070000720c */ /* 0x000fc60003fa4070 */
[----:B------:R-:W-:Y:S01]  /*88c0*/  IMAD R2, R0, R2, R12 ;  /* 0x0000000200027224 */ /* 0x000fe200078e020c */
[----:B---3--:R-:W-:Y:S01]  /*88d0*/  IABS R25, R24 ;  /* 0x0000001800197213 */ /* 0x008fe20000000000 */
[----:B------:R-:W-:Y:S01]  /*88e0*/  @!P3 IMAD.IADD R4, R4, 0x1, -R0 ;  /* 0x000000010404b824 */ /* 0x000fe200078e0a00 */
[----:B------:R-:W-:Y:S02]  /*88f0*/  ISETP.GE.AND P2, PT, R24, RZ, PT ;  /* 0x000000ff1800720c */ /* 0x000fe40003f46270 */
[----:B------:R-:W2:Y:S01]  /*8900*/  LDL.LU R24, [R1+0x22c] ;  /* 0x00022c0001187983 */ /* 0x000ea20000300800 */
[----:B------:R-:W-:-:S04]  /*8910*/  ISETP.GT.U32.AND P3, PT, R0, R2, PT ;  /* 0x000000020000720c */ /* 0x000fc80003f64070 */
[----:B------:R-:W-:Y:S01]  /*8920*/  @!P5 IMAD.IADD R7, R7, 0x1, -R0 ;  /* 0x000000010707d824 */ /* 0x000fe200078e0a00 */
[----:B------:R-:W-:-:S04]  /*8930*/  ISETP.GE.AND P6, PT, R17, RZ, PT ;  /* 0x000000ff1100720c */ /* 0x000fc80003fc6270 */
[----:B------:R-:W-:-:S04]  /*8940*/  ISETP.GT.U32.AND P5, PT, R0, R7, PT ;  /* 0x000000070000720c */ /* 0x000fc80003fa4070 */
[----:B------:R-:W-:Y:S02]  /*8950*/  @!P3 IMAD.IADD R2, R2, 0x1, -R0 ;  /* 0x000000010202b824 */ /* 0x000fe400078e0a00 */
[----:B------:R-:W-:-:S03]  /*8960*/  IMAD.HI.U32 R6, R9, R25, RZ ;  /* 0x0000001909067227 */ /* 0x000fc600078e00ff */
[C---:B------:R-:W-:Y:S01]  /*8970*/  ISETP.GT.U32.AND P3, PT, R0.reuse, R2, PT ;  /* 0x000000020000720c */ /* 0x040fe20003f64070 */
[----:B------:R-:W-:Y:S02]  /*8980*/  IMAD.MOV R6, RZ, RZ, -R6 ;  /* 0x000000ffff067224 */ /* 0x000fe400078e0a06 */
[----:B0-----:R-:W-:Y:S01]  /*8990*/  IMAD.MOV.U32 R8, RZ, RZ, R4 ;  /* 0x000000ffff087224 */ /* 0x001fe200078e0004 */
[----:B------:R-:W-:Y:S01]  /*89a0*/  ISETP.GE.AND P4, PT, R29, RZ, PT ;  /* 0x000000ff1d00720c */ /* 0x000fe20003f86270 */
[----:B------:R-:W-:Y:S02]  /*89b0*/  IMAD R25, R0, R6, R25 ;  /* 0x0000000600197224 */ /* 0x000fe400078e0219 */
[----:B------:R-:W-:Y:S02]  /*89c0*/  @!P5 IMAD.IADD R7, R7, 0x1, -R0 ;  /* 0x000000010707d824 */ /* 0x000fe400078e0a00 */
[----:B------:R-:W-:Y:S01]  /*89d0*/  IMAD.HI.U32 R6, R9, R14, RZ ;  /* 0x0000000e09067227 */ /* 0x000fe200078e00ff */
[----:B-----5:R-:W-:-:S03]  /*89e0*/  IABS R5, R26 ;  /* 0x0000001a00057213 */ /* 0x020fc60000000000 */
[----:B------:R-:W-:Y:S02]  /*89f0*/  @!P0 IMAD.MOV R8, RZ, RZ, -R8 ;  /* 0x000000ffff088224 */ /* 0x000fe400078e0a08 */
[----:B------:R-:W-:Y:S02]  /*8a00*/  @!P6 IMAD.MOV R7, RZ, RZ, -R7 ;  /* 0x000000ffff07e224 */ /* 0x000fe400078e0a07 */
[----:B------:R-:W-:Y:S02]  /*8a10*/  IMAD.MOV R6, RZ, RZ, -R6 ;  /* 0x000000ffff067224 */ /* 0x000fe400078e0a06 */
[----:B------:R-:W-:Y:S01]  /*8a20*/  @!P3 IMAD.IADD R2, R2, 0x1, -R0 ;  /* 0x000000010202b824 */ /* 0x000fe200078e0a00 */
[----:B------:R-:W-:Y:S01]  /*8a30*/  STL [R1+0x40], R8 ;  /* 0x0000400801007387 */ /* 0x000fe20000100800 */
[----:B------:R-:W-:Y:S02]  /*8a40*/  IMAD R14, R0, R6, R14 ;  /* 0x00000006000e7224 */ /* 0x000fe400078e020e */
[----:B------:R-:W-:Y:S01]  /*8a50*/  IMAD.HI.U32 R6, R9, R5, RZ ;  /* 0x0000000509067227 */ /* 0x000fe200078e00ff */
[----:B------:R0:W-:Y:S03]  /*8a60*/  STL [R1+0x38], R7 ;  /* 0x0000380701007387 */ /* 0x0001e60000100800 */
[----:B------:R-:W-:-:S02]  /*8a70*/  IMAD.MOV R6, RZ, RZ, -R6 ;  /* 0x000000ffff067224 */ /* 0x000fc400078e0a06 */
[----:B0-----:R-:W-:Y:S01]  /*8a80*/  IMAD.MOV.U32 R7, RZ, RZ, R2 ;  /* 0x000000ffff077224 */ /* 0x001fe200078e0002 */
[----:B------:R-:W-:-:S03]  /*8a90*/  IABS R4, R28 ;  /* 0x0000001c00047213 */ /* 0x000fc60000000000 */
[----:B------:R-:W-:Y:S01]  /*8aa0*/  @!P4 IMAD.MOV R7, RZ, RZ, -R7 ;  /* 0x000000ffff07c224 */ /* 0x000fe200078e0a07 */
[----:B------:R-:W-:Y:S01]  /*8ab0*/  ISETP.GE.AND P5, PT, R28, RZ, PT ;  /* 0x000000ff1c00720c */ /* 0x000fe20003fa6270 */
[----:B------:R-:W-:Y:S01]  /*8ac0*/  IMAD R5, R0, R6, R5 ;  /* 0x0000000600057224 */ /* 0x000fe200078e0205 */
[----:B------:R-:W3:Y:S04]  /*8ad0*/  LDL.LU R28, [R1+0x230] ;  /* 0x00023000011c7983 */ /* 0x000ee80000300800 */
[----:B------:R0:W-:Y:S01]  /*8ae0*/  STL [R1+0x30], R7 ;  /* 0x0000300701007387 */ /* 0x0001e20000100800 */
[----:B----4-:R-:W-:Y:S02]  /*8af0*/  ISETP.GE.AND P4, PT, R21, RZ, PT ;  /* 0x000000ff1500720c */ /* 0x010fe40003f86270 */
[----:B------:R-:W-:-:S02]  /*8b00*/  IABS R6, R21 ;  /* 0x0000001500067213 */ /* 0x000fc40000000000 */
[----:B------:R-:W4:Y:S01]  /*8b10*/  LDL.LU R21, [R1+0x234] ;  /* 0x0002340001157983 */ /* 0x000f220000300800 */
[C---:B------:R-:W-:Y:S02]  /*8b20*/  ISETP.GT.U32.AND P0, PT, R0.reuse, R25, PT ;  /* 0x000000190000720c */ /* 0x040fe40003f04070 */
[----:B------:R-:W-:-:S11]  /*8b30*/  ISETP.GT.U32.AND P3, PT, R0, R14, PT ;  /* 0x0000000e0000720c */ /* 0x000fd60003f64070 */
[----:B------:R-:W-:-:S05]  /*8b40*/  @!P0 IMAD.IADD R25, R25, 0x1, -R0 ;  /* 0x0000000119198824 */ /* 0x000fca00078e0a00 */
[----:B------:R-:W-:Y:S01]  /*8b50*/  ISETP.GT.U32.AND P0, PT, R0, R25, PT ;  /* 0x000000190000720c */ /* 0x000fe20003f04070 */
[----:B------:R-:W-:Y:S02]  /*8b60*/  @!P3 IMAD.IADD R14, R14, 0x1, -R0 ;  /* 0x000000010e0eb824 */ /* 0x000fe400078e0a00 */
[----:B------:R-:W-:-:S03]  /*8b70*/  IMAD.HI.U32 R12, R9, R4, RZ ;  /* 0x00000004090c7227 */ /* 0x000fc600078e00ff */
[----:B------:R-:W-:Y:S01]  /*8b80*/  ISETP.GT.U32.AND P3, PT, R0, R14, PT ;  /* 0x0000000e0000720c */ /* 0x000fe20003f64070 */
[----:B------:R-:W-:-:S06]  /*8b90*/  IMAD.MOV R12, RZ, RZ, -R12 ;  /* 0x000000ffff0c7224 */ /* 0x000fcc00078e0a0c */
[----:B------:R-:W-:-:S04]  /*8ba0*/  @!P0 IMAD.IADD R25, R25, 0x1, -R0 ;  /* 0x0000000119198824 */ /* 0x000fc800078e0a00 */
[----:B------:R-:W-:Y:S01]  /*8bb0*/  @!P2 IMAD.MOV R25, RZ, RZ, -R25 ;  /* 0x000000ffff19a224 */ /* 0x000fe200078e0a19 */
[----:B------:R-:W-:Y:S01]  /*8bc0*/  ISETP.GE.AND P6, PT, R26, RZ, PT ;  /* 0x000000ff1a00720c */ /* 0x000fe20003fc6270 */
[----:B------:R-:W-:-:S03]  /*8bd0*/  IMAD R2, R0, R12, R4 ;  /* 0x0000000c00027224 */ /* 0x000fc600078e0204 */
[----:B------:R-:W-:Y:S01]  /*8be0*/  STL [R1+0x2f2c], R25 ;  /* 0x002f2c1901007387 */ /* 0x000fe20000100800 */
[----:B------:R-:W-:-:S03]  /*8bf0*/  @!P3 IMAD.IADD R14, R14, 0x1, -R0 ;  /* 0x000000010e0eb824 */ /* 0x000fc600078e0a00 */
[----:B------:R-:W5:Y:S01]  /*8c00*/  LDL.LU R26, [R1+0x238] ;  /* 0x00023800011a7983 */ /* 0x000f620000300800 */
[----:B--2---:R-:W-:Y:S02]  /*8c10*/  IABS R15, R24 ;  /* 0x00000018000f7213 */ /* 0x004fe40000000000 */
[----:B------:R-:W-:Y:S02]  /*8c20*/  ISETP.GE.AND P3, PT, R24, RZ, PT ;  /* 0x000000ff1800720c */ /* 0x000fe40003f66270 */
[----:B------:R-:W2:Y:S01]  /*8c30*/  LDL.LU R24, [R1+0x23c] ;  /* 0x00023c0001187983 */ /* 0x000ea20000300800 */
[C---:B------:R-:W-:Y:S02]  /*8c40*/  ISETP.GT.U32.AND P0, PT, R0.reuse, R2, PT ;  /* 0x000000020000720c */ /* 0x040fe40003f04070 */
[----:B------:R-:W-:-:S11]  /*8c50*/  ISETP.GT.U32.AND P2, PT, R0, R5, PT ;  /* 0x000000050000720c */ /* 0x000fd60003f44070 */
[----:B------:R-:W-:-:S05]  /*8c60*/  @!P0 IMAD.IADD R2, R2, 0x1, -R0 ;  /* 0x0000000102028824 */ /* 0x000fca00078e0a00 */
[----:B------:R-:W-:Y:S01]  /*8c70*/  ISETP.GT.U32.AND P0, PT, R0, R2, PT ;  /* 0x000000020000720c */ /* 0x000fe20003f04070 */
[----:B------:R-:W-:-:S05]  /*8c80*/  @!P2 IMAD.IADD R5, R5, 0x1, -R0 ;  /* 0x000000010505a824 */ /* 0x000fca00078e0a00 */
[----:B------:R-:W-:Y:S01]  /*8c90*/  ISETP.GT.U32.AND P2, PT, R0, R5, PT ;  /* 0x000000050000720c */ /* 0x000fe20003f44070 */
[----:B------:R-:W-:-:S06]  /*8ca0*/  @!P1 IMAD.MOV R14, RZ, RZ, -R14 ;  /* 0x000000ffff0e9224 */ /* 0x000fcc00078e0a0e */
[----:B------:R-:W-:-:S04]  /*8cb0*/  @!P0 IMAD.IADD R2, R2, 0x1, -R0 ;  /* 0x0000000102028824 */ /* 0x000fc800078e0a00 */
[----:B------:R-:W-:Y:S01]  /*8cc0*/  IMAD.MOV.U32 R8, RZ, RZ, R2 ;  /* 0x000000ffff087224 */ /* 0x000fe200078e0002 */
[----:B------:R-:W-:Y:S03]  /*8cd0*/  STL [R1+0x2f30], R14 ;  /* 0x002f300e01007387 */ /* 0x000fe60000100800 */
[----:B------:R-:W-:Y:S01]  /*8ce0*/  @!P5 IMAD.MOV R8, RZ, RZ, -R8 ;  /* 0x000000ffff08d224 */ /* 0x000fe200078e0a08 */
[----:B------:R-:W2:Y:S01]  /*8cf0*/  LDL.LU R29, [R1+0x240] ;  /* 0x00024000011d7983 */ /* 0x000ea20000300800 */
[----:B------:R-:W-:-:S03]  /*8d00*/  @!P2 IMAD.IADD R5, R5, 0x1, -R0 ;  /* 0x000000010505a824 */ /* 0x000fc600078e0a00 */
[----:B------:R-:W-:Y:S01]  /*8d10*/  STL [R1+0x34], R8 ;  /* 0x0000340801007387 */ /* 0x000fe20000100800 */
[----:B----4-:R-:W-:Y:S02]  /*8d20*/  ISETP.GE.AND P2, PT, R21, RZ, PT ;  /* 0x000000ff1500720c */ /* 0x010fe40003f46270 */
[----:B------:R-:W-:Y:S02]  /*8d30*/  IABS R13, R21 ;  /* 0x00000015000d7213 */ /* 0x000fe40000000000 */
[----:B------:R-:W4:Y:S01]  /*8d40*/  LDL.LU R21, [R1+0x244] ;  /* 0x0002440001157983 */ /* 0x000f220000300800 */
[----:B0-----:R-:W-:-:S04]  /*8d50*/  IMAD.HI.U32 R7, R9, R6, RZ ;  /* 0x0000000609077227 */ /* 0x001fc800078e00ff */
[----:B------:R-:W-:-:S04]  /*8d60*/  IMAD.HI.U32 R4, R9, R15, RZ ;  /* 0x0000000f09047227 */ /* 0x000fc800078e00ff */
[----:B------:R-:W-:Y:S02]  /*8d70*/  IMAD.MOV R7, RZ, RZ, -R7 ;  /* 0x000000ffff077224 */ /* 0x000fe400078e0a07 */
[----:B------:R-:W-:Y:S02]  /*8d80*/  IMAD.MOV R4, RZ, RZ, -R4 ;  /* 0x000000ffff047224 */ /* 0x000fe400078e0a04 */
[C---:B------:R-:W-:Y:S02]  /*8d90*/  IMAD R6, R0.reuse, R7, R6 ;  /* 0x0000000700067224 */ /* 0x040fe400078e0206 */
[C---:B------:R-:W-:Y:S01]  /*8da0*/  IMAD R15, R0.reuse, R4, R15 ;  /* 0x00000004000f7224 */ /* 0x040fe200078e020f */
[----:B---3--:R-:W-:Y:S02]  /*8db0*/  IABS R12, R28 ;  /* 0x0000001c000c7213 */ /* 0x008fe40000000000 */
[C---:B------:R-:W-:Y:S02]  /*8dc0*/  ISETP.GT.U32.AND P0, PT, R0.reuse, R6, PT ;  /* 0x000000060000720c */ /* 0x040fe40003f04070 */
[----:B------:R-:W-:Y:S01]  /*8dd0*/  ISETP.GT.U32.AND P1, PT, R0, R15, PT ;  /* 0x0000000f0000720c */ /* 0x000fe20003f24070 */
[----:B------:R-:W-:-:S04]  /*8de0*/  IMAD.HI.U32 R2, R9, R12, RZ ;  /* 0x0000000c09027227 */ /* 0x000fc800078e00ff */
[----:B------:R-:W-:Y:S02]  /*8df0*/  IMAD.MOV R2, RZ, RZ, -R2 ;  /* 0x000000ffff027224 */ /* 0x000fe400078e0a02 */
[----:B------:R-:W-:Y:S02]  /*8e00*/  IMAD.MOV.U32 R7, RZ, RZ, R5 ;  /* 0x000000ffff077224 */ /* 0x000fe400078e0005 */
[----:B------:R-:W-:Y:S02]  /*8e10*/  IMAD R12, R0, R2, R12 ;  /* 0x00000002000c7224 */ /* 0x000fe400078e020c */
[--C-:B------:R-:W-:Y:S02]  /*8e20*/  @!P0 IMAD.IADD R6, R6, 0x1, -R0.reuse ;  /* 0x0000000106068824 */ /* 0x100fe400078e0a00 */
[----:B------:R-:W-:Y:S02]  /*8e30*/  @!P1 IMAD.IADD R15, R15, 0x1, -R0 ;  /* 0x000000010f0f9824 */ /* 0x000fe400078e0a00 */
[----:B------:R-:W-:Y:S01]  /*8e40*/  @!P6 IMAD.MOV R7, RZ, RZ, -R7 ;  /* 0x000000ffff07e224 */ /* 0x000fe200078e0a07 */
[----:B------:R-:W-:-:S02]  /*8e50*/  ISETP.GT.U32.AND P0, PT, R0, R6, PT ;  /* 0x000000060000720c */ /* 0x000fc40003f04070 */
[C---:B------:R-:W-:Y:S01]  /*8e60*/  ISETP.GT.U32.AND P6, PT, R0.reuse, R12, PT ;  /* 0x0000000c0000720c */ /* 0x040fe20003fc4070 */
[----:B------:R-:W-:Y:S01]  /*8e70*/  IMAD.HI.U32 R4, R9, R13, RZ ;  /* 0x0000000d09047227 */ /* 0x000fe200078e00ff */
[----:B------:R-:W-:-:S03]  /*8e80*/  ISETP.GT.U32.AND P1, PT, R0, R15, PT ;  /* 0x0000000f0000720c */ /* 0x000fc60003f24070 */
[----:B------:R-:W-:Y:S01]  /*8e90*/  IMAD.MOV R4, RZ, RZ, -R4 ;  /* 0x000000ffff047224 */ /* 0x000fe200078e0a04 */
[----:B-----5:R-:W-:-:S03]  /*8ea0*/  IABS R2, R26 ;  /* 0x0000001a00027213 */ /* 0x020fc60000000000 */
[----:B------:R-:W-:Y:S01]  /*8eb0*/  IMAD R13, R0, R4, R13 ;  /* 0x00000004000d7224 */ /* 0x000fe200078e020d */
[----:B--2---:R-:W-:Y:S01]  /*8ec0*/  IABS R5, R24 ;  /* 0x0000001800057213 */ /* 0x004fe20000000000 */
[--C-:B------:R-:W-:Y:S02]  /*8ed0*/  @!P0 IMAD.IADD R6, R6, 0x1, -R0.reuse ;  /* 0x0000000106068824 */ /* 0x100fe400078e0a00 */
[--C-:B------:R-:W-:Y:S02]  /*8ee0*/  @!P6 IMAD.IADD R12, R12, 0x1, -R0.reuse ;  /* 0x000000010c0ce824 */ /* 0x100fe400078e0a00 */
[----:B------:R-:W-:Y:S01]  /*8ef0*/  IMAD.HI.U32 R16, R9, R2, RZ ;  /* 0x0000000209107227 */ /* 0x000fe200078e00ff */
[----:B------:R0:W-:Y:S03]  /*8f00*/  STL [R1+0xd8], R7 ;  /* 0x0000d80701007387 */ /* 0x0001e60000100800 */
[----:B------:R-:W-:Y:S01]  /*8f10*/  @!P1 IMAD.IADD R15, R15, 0x1, -R0 ;  /* 0x000000010f0f9824 */ /* 0x000fe200078e0a00 */
[C---:B------:R-:W-:Y:S01]  /*8f20*/  ISETP.GT.U32.AND P1, PT, R0.reuse, R13, PT ;  /* 0x0000000d0000720c */ /* 0x040fe20003f24070 */
[----:B------:R-:W-:Y:S01]  /*8f30*/  @!P4 IMAD.MOV R6, RZ, RZ, -R6 ;  /* 0x000000ffff06c224 */ /* 0x000fe200078e0a06 */
[----:B------:R-:W-:Y:S01]  /*8f40*/  ISETP.GT.U32.AND P4, PT, R0, R12, PT ;  /* 0x0000000c0000720c */ /* 0x000fe20003f84070 */
[----:B------:R-:W-:-:S02]  /*8f50*/  IMAD.MOV R16, RZ, RZ, -R16 ;  /* 0x000000ffff107224 */ /* 0x000fc400078e0a10 */
[----:B0-----:R-:W-:-:S04]  /*8f60*/  IMAD.HI.U32 R7, R9, R5, RZ ;  /* 0x0000000509077227 */ /* 0x001fc800078e00ff */
[----:B------:R-:W-:Y:S02]  /*8f70*/  IMAD.MOV R7, RZ, RZ, -R7 ;  /* 0x000000ffff077224 */ /* 0x000fe400078e0a07 */
[C---:B------:R-:W-:Y:S02]  /*8f80*/  IMAD R2, R0.reuse, R16, R2 ;  /* 0x0000001000027224 */ /* 0x040fe400078e0202 */
[----:B------:R-:W-:Y:S02]  /*8f90*/  IMAD.MOV.U32 R8, RZ, RZ, R15 ;  /* 0x000000ffff087224 */ /* 0x000fe400078e000f */
[C---:B------:R-:W-:Y:S02]  /*8fa0*/  IMAD R5, R0.reuse, R7, R5 ;  /* 0x0000000700057224 */ /* 0x040fe400078e0205 */
[----:B------:R-:W-:Y:S01]  /*8fb0*/  @!P3 IMAD.MOV R8, RZ, RZ, -R8 ;  /* 0x000000ffff08b224 */ /* 0x000fe200078e0a08 */
[----:B------:R-:W-:Y:S01]  /*8fc0*/  ISETP.GT.U32.AND P3, PT, R0, R2, PT ;  /* 0x000000020000720c */ /* 0x000fe20003f64070 */
[--C-:B------:R-:W-:Y:S01]  /*8fd0*/  @!P1 IMAD.IADD R13, R13, 0x1, -R0.reuse ;  /* 0x000000010d0d9824 */ /* 0x100fe200078e0a00 */
[----:B------:R-:W-:Y:S01]  /*8fe0*/  ISETP.GE.AND P5, PT, R28, RZ, PT ;  /* 0x000000ff1c00720c */ /* 0x000fe20003fa6270 */
[----:B------:R-:W-:Y:S01]  /*8ff0*/  @!P4 IMAD.IADD R12, R12, 0x1, -R0 ;  /* 0x000000010c0cc824 */ /* 0x000fe200078e0a00 */
[----:B------:R-:W-:-:S02]  /*9000*/  ISETP.GT.U32.AND P4, PT, R0, R5, PT ;  /* 0x000000050000720c */ /* 0x000fc40003f84070 */
[----:B------:R-:W-:Y:S02]  /*9010*/  ISETP.GT.U32.AND P1, PT, R0, R13, PT ;  /* 0x0000000d0000720c */ /* 0x000fe40003f24070 */
[----:B------:R-:W-:Y:S02]  /*9020*/  ISETP.GE.AND P0, PT, R26, RZ, PT ;  /* 0x000000ff1a00720c */ /* 0x000fe40003f06270 */
[----:B------:R-:W2:Y:S01]  /*9030*/  LDL.LU R26, [R1+0x248] ;  /* 0x00024800011a7983 */ /* 0x000ea20000300800 */
[----:B------:R-:W-:-:S03]  /*9040*/  ISETP.GE.AND P6, PT, R24, RZ, PT ;  /* 0x000000ff1800720c */ /* 0x000fc60003fc6270 */
[----:B------:R-:W3:Y:S01]  /*9050*/  LDL.LU R24, [R1+0x24c] ;  /* 0x00024c0001187983 */ /* 0x000ee20000300800 */
[----:B------:R-:W-:-:S03]  /*9060*/  @!P3 IMAD.IADD R2, R2, 0x1, -R0 ;  /* 0x000000010202b824 */ /* 0x000fc600078e0a00 */
[----:B------:R-:W-:Y:S04]  /*9070*/  STL [R1+0x5c], R6 ;  /* 0x00005c0601007387 */ /* 0x000fe80000100800 */
[----:B------:R-:W5:Y:S04]  /*9080*/  LDL.LU R28, [R1+0x250] ;  /* 0x00025000011c7983 */ /* 0x000f680000300800 */
[----:B------:R0:W-:Y:S01]  /*9090*/  STL [R1+0xb0], R8 ;  /* 0x0000b00801007387 */ /* 0x0001e20000100800 */
[--C-:B------:R-:W-:Y:S01]  /*90a0*/  @!P4 IMAD.IADD R5, R5, 0x1, -R0.reuse ;  /* 0x000000010505c824 */ /* 0x100fe200078e0a00 */
[----:B------:R-:W-:Y:S01]  /*90b0*/  ISETP.GT.U32.AND P4, PT, R0, R2, PT ;  /* 0x000000020000720c */ /* 0x000fe20003f84070 */
[----:B------:R-:W-:-:S02]  /*90c0*/  @!P1 IMAD.IADD R13, R13, 0x1, -R0 ;  /* 0x000000010d0d9824 */ /* 0x000fc400078e0a00 */
[----:B0-----:R-:W-:-:S04]  /*90d0*/  IMAD.MOV.U32 R8, RZ, RZ, R12 ;  /* 0x000000ffff087224 */ /* 0x001fc800078e000c */
[----:B------:R-:W-:-:S05]  /*90e0*/  @!P5 IMAD.MOV R8, RZ, RZ, -R8 ;  /* 0x000000ffff08d224 */ /* 0x000fca00078e0a08 */
[----:B------:R0:W-:Y:S01]  /*90f0*/  STL [R1+0x98], R8 ;  /* 0x0000980801007387 */ /* 0x0001e20000100800 */
[----:B------:R-:W-:Y:S02]  /*9100*/  @!P4 IMAD.IADD R2, R2, 0x1, -R0 ;  /* 0x000000010202c824 */ /* 0x000fe400078e0a00 */
[----:B0-----:R-:W-:-:S04]  /*9110*/  IMAD.MOV.U32 R8, RZ, RZ, R13 ;  /* 0x000000ffff087224 */ /* 0x001fc800078e000d */
[----:B------:R-:W-:-:S05]  /*9120*/  @!P2 IMAD.MOV R8, RZ, RZ, -R8 ;  /* 0x000000ffff08a224 */ /* 0x000fca00078e0a08 */
[----:B------:R0:W-:Y:S01]  /*9130*/  STL [R1+0x90], R8 ;  /* 0x0000900801007387 */ /* 0x0001e20000100800 */
[----:B----4-:R-:W-:Y:S02]  /*9140*/  IABS R6, R21 ;  /* 0x0000001500067213 */ /* 0x010fe40000000000 */
[----:B------:R-:W-:Y:S02]  /*9150*/  ISETP.GE.AND P4, PT, R21, RZ, PT ;  /* 0x000000ff1500720c */ /* 0x000fe40003f86270 */
[----:B------:R-:W4:Y:S01]  /*9160*/  LDL.LU R21, [R1+0x254] ;  /* 0x0002540001157983 */ /* 0x000f220000300800 */
[----:B------:R-:W-:-:S05]  /*9170*/  IABS R4, R29 ;  /* 0x0000001d00047213 */ /* 0x000fca0000000000 */
[----:B------:R-:W-:-:S04]  /*9180*/  IMAD.HI.U32 R7, R9, R4, RZ ;  /* 0x0000000409077227 */ /* 0x000fc800078e00ff */
[----:B------:R-:W-:-:S04]  /*9190*/  IMAD.MOV R7, RZ, RZ, -R7 ;  /* 0x000000ffff077224 */ /* 0x000fc800078e0a07 */
[----:B------:R-:W-:Y:S02]  /*91a0*/  IMAD R4, R0, R7, R4 ;  /* 0x0000000700047224 */ /* 0x000fe400078e0204 */
[----:B------:R-:W-:-:S03]  /*91b0*/  IMAD.HI.U32 R7, R9, R6, RZ ;  /* 0x0000000609077227 */ /* 0x000fc600078e00ff */
[----:B------:R-:W-:Y:S01]  /*91c0*/  ISETP.GT.U32.AND P1, PT, R0, R4, PT ;  /* 0x000000040000720c */ /* 0x000fe20003f24070 */
[----:B------:R-:W-:-:S04]  /*91d0*/  IMAD.MOV R7, RZ, RZ, -R7 ;  /* 0x000000ffff077224 */ /* 0x000fc800078e0a07 */
[----:B------:R-:W-:-:S05]  /*91e0*/  IMAD R6, R0, R7, R6 ;  /* 0x0000000700067224 */ /* 0x000fca00078e0206 */
[----:B------:R-:W-:-:S03]  /*91f0*/  ISETP.GT.U32.AND P2, PT, R0, R6, PT ;  /* 0x000000060000720c */ /* 0x000fc60003f44070 */
[----:B------:R-:W-:-:S05]  /*9200*/  @!P1 IMAD.IADD R4, R4, 0x1, -R0 ;  /* 0x0000000104049824 */ /* 0x000fca00078e0a00 */
[C---:B------:R-:W-:Y:S02]  /*9210*/  ISETP.GT.U32.AND P5, PT, R0.reuse, R4, PT ;  /* 0x000000040000720c */ /* 0x040fe40003fa4070 */
[----:B------:R-:W-:Y:S01]  /*9220*/  ISETP.GT.U32.AND P1, PT, R0, R5, PT ;  /* 0x000000050000720c */ /* 0x000fe20003f24070 */
[----:B0-----:R-:W-:Y:S01]  /*9230*/  IMAD.MOV.U32 R8, RZ, RZ, R2 ;  /* 0x000000ffff087224 */ /* 0x001fe200078e0002 */
[----:B------:R-:W-:Y:S01]  /*9240*/  ISETP.GE.AND P3, PT, R29, RZ, PT ;  /* 0x000000ff1d00720c */ /* 0x000fe20003f66270 */
[----:B------:R-:W-:Y:S02]  /*9250*/  @!P2 IMAD.IADD R6, R6, 0x1, -R0 ;  /* 0x000000010606a824 */ /* 0x000fe400078e0a00 */
[----:B------:R-:W-:-:S03]  /*9260*/  @!P0 IMAD.MOV R8, RZ, RZ, -R8 ;  /* 0x000000ffff088224 */ /* 0x000fc600078e0a08 */
[----:B------:R-:W-:-:S03]  /*9270*/  ISETP.GT.U32.AND P0, PT, R0, R6, PT ;  /* 0x000000060000720c */ /* 0x000fc60003f04070 */
[--C-:B------:R-:W-:Y:S02]  /*9280*/  @!P5 IMAD.IADD R4, R4, 0x1, -R0.reuse ;  /* 0x000000010404d824 */ /* 0x100fe400078e0a00 */
[----:B------:R-:W-:Y:S02]  /*9290*/  @!P1 IMAD.IADD R5, R5, 0x1, -R0 ;  /* 0x0000000105059824 */ /* 0x000fe400078e0a00 */
[----:B------:R-:W-:Y:S02]  /*92a0*/  @!P3 IMAD.MOV R4, RZ, RZ, -R4 ;  /* 0x000000ffff04b224 */ /* 0x000fe400078e0a04 */
[----:B------:R-:W-:-:S04]  /*92b0*/  @!P6 IMAD.MOV R5, RZ, RZ, -R5 ;  /* 0x000000ffff05e224 */ /* 0x000fc800078e0a05 */
[----:B------:R-:W-:Y:S01]  /*92c0*/  @!P0 IMAD.IADD R6, R6, 0x1, -R0 ;  /* 0x0000000106068824 */ /* 0x000fe200078e0a00 */
[----:B--2---:R-:W-:Y:S02]  /*92d0*/  IABS R15, R26 ;  /* 0x0000001a000f7213 */ /* 0x004fe40000000000 */
[----:B------:R-:W-:Y:S02]  /*92e0*/  ISETP.GE.AND P5, PT, R26, RZ, PT ;  /* 0x000000ff1a00720c */ /* 0x000fe40003fa6270 */
[----:B---3--:R-:W-:Y:S01]  /*92f0*/  IABS R12, R24 ;  /* 0x00000018000c7213 */ /* 0x008fe20000000000 */
[----:B------:R-:W2:Y:S01]  /*9300*/  LDL.LU R26, [R1+0x258] ;  /* 0x00025800011a7983 */ /* 0x000ea20000300800 */
[----:B------:R-:W-:-:S03]  /*9310*/  ISETP.GE.AND P2, PT, R24, RZ, PT ;  /* 0x000000ff1800720c */ /* 0x000fc60003f46270 */
[----:B------:R-:W3:Y:S04]  /*9320*/  LDL.LU R24, [R1+0x25c] ;  /* 0x00025c0001187983 */ /* 0x000ee80000300800 */
[----:B------:R-:W-:Y:S04]  /*9330*/  STL [R1+0x68], R8 ;  /* 0x0000680801007387 */ /* 0x000fe80000100800 */
[----:B------:R0:W-:Y:S04]  /*9340*/  STL [R1+0x78], R5 ;  /* 0x0000780501007387 */ /* 0x0001e80000100800 */
[----:B------:R3:W-:Y:S01]  /*9350*/  STL [R1+0x7c], R4 ;  /* 0x00007c0401007387 */ /* 0x0007e20000100800 */
[----:B----4-:R-:W-:-:S02]  /*9360*/  ISETP.GE.AND P0, PT, R21, RZ, PT ;  /* 0x000000ff1500720c */ /* 0x010fc40003f06270 */
[----:B0-----:R-:W-:Y:S02]  /*9370*/  IABS R5, R21 ;  /* 0x0000001500057213 */ /* 0x001fe40000000000 */
[----:B------:R-:W4:Y:S01]  /*9380*/  LDL.LU R21, [R1+0x260] ;  /* 0x0002600001157983 */ /* 0x000f220000300800 */
[----:B------:R-:W-:-:S04]  /*9390*/  IMAD.HI.U32 R7, R9, R15, RZ ;  /* 0x0000000f09077227 */ /* 0x000fc800078e00ff */
[----:B------:R-:W-:-:S04]  /*93a0*/  IMAD.MOV R7, RZ, RZ, -R7 ;  /* 0x000000ffff077224 */ /* 0x000fc800078e0a07 */
[----:B------:R-:W-:-:S05]  /*93b0*/  IMAD R15, R0, R7, R15 ;  /* 0x00000007000f7224 */ /* 0x000fca00078e020f */
[----:B------:R-:W-:Y:S01]  /*93c0*/  ISETP.GT.U32.AND P1, PT, R0, R15, PT ;  /* 0x0000000f0000720c */ /* 0x000fe20003f24070 */
[----:B------:R-:W-:-:S04]  /*93d0*/  IMAD.HI.U32 R7, R9, R12, RZ ;  /* 0x0000000c09077227 */ /* 0x000fc800078e00ff */
[----:B------:R-:W-:-:S08]  /*93e0*/  IMAD.MOV R7, RZ, RZ, -R7 ;  /* 0x000000ffff077224 */ /* 0x000fd000078e0a07 */
[----:B------:R-:W-:-:S05]  /*93f0*/  @!P1 IMAD.IADD R15, R15, 0x1, -R0 ;  /* 0x000000010f0f9824 */ /* 0x000fca00078e0a00 */
[C---:B------:R-:W-:Y:S01]  /*9400*/  ISETP.GT.U32.AND P1, PT, R0.reuse, R15, PT ;  /* 0x0000000f0000720c */ /* 0x040fe20003f24070 */
[----:B------:R-:W-:Y:S01]  /*9410*/  IMAD R12, R0, R7, R12 ;  /* 0x00000007000c7224 */ /* 0x000fe200078e020c */
[----:B-----5:R-:W-:Y:S02]  /*9420*/  IABS R13, R28 ;  /* 0x0000001c000d7213 */ /* 0x020fe40000000000 */
[----:B------:R-:W-:Y:S02]  /*9430*/  ISETP.GE.AND P6, PT, R28, RZ, PT ;  /* 0x000000ff1c00720c */ /* 0x000fe40003fc6270 */
[----:B------:R-:W-:Y:S01]  /*9440*/  ISETP.GT.U32.AND P3, PT, R0, R12, PT ;  /* 0x0000000c0000720c */ /* 0x000fe20003f64070 */
[----:B------:R-:W5:Y:S04]  /*9450*/  LDL.LU R28, [R1+0x264] ;  /* 0x00026400011c7983 */ /* 0x000f680000300800 */
[----:B------:R-:W5:Y:S02]  /*9460*/  LDL.LU R18, [R1+0x268] ;  /* 0x0002680001127983 */ /* 0x000f640000300800 */
[----:B------:R-:W-:-:S02]  /*9470*/  @!P1 IMAD.IADD R15, R15, 0x1, -R0 ;  /* 0x000000010f0f9824 */ /* 0x000fc400078e0a00 */
[----:B------:R-:W-:Y:S01]  /*9480*/  @!P4 IMAD.MOV R6, RZ, RZ, -R6 ;  /* 0x000000ffff06c224 */ /* 0x000fe200078e0a06 */
[----:B------:R-:W5:Y:S01]  /*9490*/  LDL.LU R19, [R1+0x26c] ;  /* 0x00026c0001137983 */ /* 0x000f620000300800 */
[----:B------:R-:W-:Y:S02]  /*94a0*/  IMAD.MOV.U32 R8, RZ, RZ, R15 ;  /* 0x000000ffff087224 */ /* 0x000fe400078e000f */
[----:B------:R-:W-:Y:S02]  /*94b0*/  @!P3 IMAD.IADD R12, R12, 0x1, -R0 ;  /* 0x000000010c0cb824 */ /* 0x000fe400078e0a00 */
[----:B------:R-:W-:Y:S01]  /*94c0*/  @!P5 IMAD.MOV R8, RZ, RZ, -R8 ;  /* 0x000000ffff08d224 */ /* 0x000fe200078e0a08 */
[----:B------:R0:W-:Y:S02]  /*94d0*/  STL [R1+0x74], R6 ;  /* 0x0000740601007387 */ /* 0x0001e40000100800 */
[----:B------:R-:W-:Y:S02]  /*94e0*/  ISETP.GT.U32.AND P4, PT, R0, R12, PT ;  /* 0x0000000c0000720c */ /* 0x000fe40003f84070 */
[----:B------:R0:W-:Y:S11]  /*94f0*/  STL [R1+0x70], R8 ;  /* 0x0000700801007387 */ /* 0x0001f60000100800 */
[----:B------:R-:W-:Y:S01]  /*9500*/  @!P4 IMAD.IADD R12, R12, 0x1, -R0 ;  /* 0x000000010c0cc824 */ /* 0x000fe200078e0a00 */
[----:B---3--:R-:W-:-:S02]  /*9510*/  IABS R4, R24 ;  /* 0x0000001800047213 */ /* 0x008fc40000000000 */
[----:B------:R-:W-:Y:S02]  /*9520*/  ISETP.GE.AND P5, PT, R24, RZ, PT ;  /* 0x000000ff1800720c */ /* 0x000fe40003fa6270 */
[----:B------:R-:W3:Y:S01]  /*9530*/  LDL.LU R24, [R1+0x270] ;  /* 0x0002700001187983 */ /* 0x000ee20000300800 */
[----:B0-----:R-:W-:-:S04]  /*9540*/  IMAD.HI.U32 R6, R9, R4, RZ ;  /* 0x0000000409067227 */ /* 0x001fc800078e00ff */
[----:B------:R-:W-:-:S04]  /*9550*/  IMAD.MOV R6, RZ, RZ, -R6 ;  /* 0x000000ffff067224 */ /* 0x000fc800078e0a06 */
[----:B------:R-:W-:Y:S01]  /*9560*/  IMAD R4, R0, R6, R4 ;  /* 0x0000000600047224 */ /* 0x000fe200078e0204 */
[----:B----4-:R-:W-:Y:S02]  /*9570*/  ISETP.GE.AND P4, PT, R21, RZ, PT ;  /* 0x000000ff1500720c */ /* 0x010fe40003f86270 */
[----:B------:R-:W-:Y:S02]  /*9580*/  IABS R6, R21 ;  /* 0x0000001500067213 */ /* 0x000fe40000000000 */
[----:B------:R-:W4:Y:S01]  /*9590*/  LDL.LU R21, [R1+0x274] ;  /* 0x0002740001157983 */ /* 0x000f220000300800 */
[----:B------:R-:W-:-:S03]  /*95a0*/  IMAD.HI.U32 R2, R9, R13, RZ ;  /* 0x0000000d09027227 */ /* 0x000fc600078e00ff */
[----:B------:R-:W4:Y:S01]  /*95b0*/  LDL.LU R29, [R1+0x278] ;  /* 0x00027800011d7983 */ /* 0x000f220000300800 */
[----:B------:R-:W-:-:S04]  /*95c0*/  IMAD.MOV R2, RZ, RZ, -R2 ;  /* 0x000000ffff027224 */ /* 0x000fc800078e0a02 */
[----:B------:R-:W-:-:S05]  /*95d0*/  IMAD R13, R0, R2, R13 ;  /* 0x00000002000d7224 */ /* 0x000fca00078e020d */
[----:B------:R-:W-:Y:S01]  /*95e0*/  ISETP.GT.U32.AND P3, PT, R0, R13, PT ;  /* 0x0000000d0000720c */ /* 0x000fe20003f64070 */
[----:B------:R-:W-:Y:S01]  /*95f0*/  IMAD.HI.U32 R16, R9, R5, RZ ;  /* 0x0000000509107227 */ /* 0x000fe200078e00ff */
[----:B--2---:R-:W-:-:S03]  /*9600*/  IABS R2, R26 ;  /* 0x0000001a00027213 */ /* 0x004fc60000000000 */
[----:B------:R-:W-:Y:S02]  /*9610*/  IMAD.MOV R15, RZ, RZ, -R16 ;  /* 0x000000ffff0f7224 */ /* 0x000fe400078e0a10 */
[----:B------:R-:W-:-:S06]  /*9620*/  IMAD.HI.U32 R7, R9, R2, RZ ;  /* 0x0000000209077227 */ /* 0x000fcc00078e00ff */
[----:B------:R-:W-:-:S05]  /*9630*/  @!P3 IMAD.IADD R13, R13, 0x1, -R0 ;  /* 0x000000010d0db824 */ /* 0x000fca00078e0a00 */
[C---:B------:R-:W-:Y:S01]  /*9640*/  ISETP.GT.U32.AND P3, PT, R0.reuse, R13, PT ;  /* 0x0000000d0000720c */ /* 0x040fe20003f64070 */
[----:B------:R-:W-:Y:S02]  /*9650*/  IMAD.MOV R7, RZ, RZ, -R7 ;  /* 0x000000ffff077224 */ /* 0x000fe400078e0a07 */
[C---:B------:R-:W-:Y:S02]  /*9660*/  IMAD R5, R0.reuse, R15, R5 ;  /* 0x0000000f00057224 */ /* 0x040fe400078e0205 */
[----:B------:R-:W-:Y:S02]  /*9670*/  IMAD.MOV.U32 R8, RZ, RZ, R12 ;  /* 0x000000ffff087224 */ /* 0x000fe400078e000c */
[C---:B------:R-:W-:Y:S02]  /*9680*/  IMAD R2, R0.reuse, R7, R2 ;  /* 0x0000000700027224 */ /* 0x040fe400078e0202 */
[----:B------:R-:W-:Y:S01]  /*9690*/  @!P2 IMAD.MOV R8, RZ, RZ, -R8 ;  /* 0x000000ffff08a224 */ /* 0x000fe200078e0a08 */
[----:B------:R-:W-:-:S03]  /*96a0*/  ISETP.GT.U32.AND P2, PT, R0, R5, PT ;  /* 0x000000050000720c */ /* 0x000fc60003f44070 */
[----:B------:R-:W-:Y:S01]  /*96b0*/  @!P3 IMAD.IADD R13, R13, 0x1, -R0 ;  /* 0x000000010d0db824 */ /* 0x000fe200078e0a00 */
[----:B------:R-:W-:Y:S01]  /*96c0*/  ISETP.GT.U32.AND P3, PT, R0, R2, PT ;  /* 0x000000020000720c */ /* 0x000fe20003f64070 */
[----:B------:R-:W-:-:S08]  /*96d0*/  IMAD.HI.U32 R15, R9, R6, RZ ;  /* 0x00000006090f7227 */ /* 0x000fd000078e00ff */
[----:B------:R-:W-:-:S04]  /*96e0*/  @!P2 IMAD.IADD R5, R5, 0x1, -R0 ;  /* 0x000000010505a824 */ /* 0x000fc800078e0a00 */
[----:B------:R-:W-:Y:S01]  /*96f0*/  @!P3 IMAD.IADD R2, R2, 0x1, -R0 ;  /* 0x000000010202b824 */ /* 0x000fe200078e0a00 */
[C---:B------:R-:W-:Y:S01]  /*9700*/  ISETP.GT.U32.AND P3, PT, R0.reuse, R5, PT ;  /* 0x000000050000720c */ /* 0x040fe20003f64070 */
[----:B------:R-:W-:Y:S01]  /*9710*/  IMAD.MOV R15, RZ, RZ, -R15 ;  /* 0x000000ffff0f7224 */ /* 0x000fe200078e0a0f */
[C---:B------:R-:W-:Y:S01]  /*9720*/  ISETP.GT.U32.AND P2, PT, R0.reuse, R4, PT ;  /* 0x000000040000720c */ /* 0x040fe20003f44070 */
[----:B------:R0:W-:Y:S01]  /*9730*/  STL [R1+0x54], R8 ;  /* 0x0000540801007387 */ /* 0x0001e20000100800 */
[----:B-----5:R-:W-:Y:S01]  /*9740*/  IABS R7, R28 ;  /* 0x0000001c00077213 */ /* 0x020fe20000000000 */
[----:B------:R-:W-:Y:S01]  /*9750*/  IMAD R6, R0, R15, R6 ;  /* 0x0000000f00067224 */ /* 0x000fe200078e0206 */
[----:B------:R-:W-:Y:S01]  /*9760*/  IABS R17, R18 ;  /* 0x0000001200117213 */ /* 0x000fe20000000000 */
[----:B0-----:R-:W-:-:S06]  /*9770*/  IMAD.MOV.U32 R8, RZ, RZ, R13 ;  /* 0x000000ffff087224 */ /* 0x001fcc00078e000d */
[----:B------:R-:W-:Y:S01]  /*9780*/  @!P3 IMAD.IADD R5, R5, 0x1, -R0 ;  /* 0x000000010505b824 */ /* 0x000fe200078e0a00 */
[----:B------:R-:W-:Y:S01]  /*9790*/  ISETP.GT.U32.AND P3, PT, R0, R6, PT ;  /* 0x000000060000720c */ /* 0x000fe20003f64070 */
[----:B------:R-:W-:Y:S02]  /*97a0*/  @!P6 IMAD.MOV R8, RZ, RZ, -R8 ;  /* 0x000000ffff08e224 */ /* 0x000fe400078e0a08 */
[----:B------:R-:W-:-:S03]  /*97b0*/  IMAD.HI.U32 R12, R9, R7, RZ ;  /* 0x00000007090c7227 */ /* 0x000fc600078e00ff */
[----:B------:R0:W-:Y:S01]  /*97c0*/  STL [R1+0x2c], R8 ;  /* 0x00002c0801007387 */ /* 0x0001e20000100800 */
[----:B------:R-:W-:Y:S01]  /*97d0*/  @!P2 IMAD.IADD R4, R4, 0x1, -R0 ;  /* 0x000000010404a824 */ /* 0x000fe200078e0a00 */
[----:B------:R-:W-:Y:S01]  /*97e0*/  ISETP.GT.U32.AND P2, PT, R0, R2, PT ;  /* 0x000000020000720c */ /* 0x000fe20003f44070 */
[----:B------:R-:W-:Y:S02]  /*97f0*/  IMAD.MOV R12, RZ, RZ, -R12 ;  /* 0x000000ffff0c7224 */ /* 0x000fe400078e0a0c */
[----:B------:R-:W-:-:S04]  /*9800*/  IMAD.HI.U32 R15, R9, R17, RZ ;  /* 0x00000011090f7227 */ /* 0x000fc800078e00ff */
[----:B0-----:R-:W-:Y:S02]  /*9810*/  IMAD.MOV.U32 R8, RZ, RZ, R5 ;  /* 0x000000ffff087224 */ /* 0x001fe400078e0005 */
[----:B------:R-:W-:Y:S02]  /*9820*/  IMAD R7, R0, R12, R7 ;  /* 0x0000000c00077224 */ /* 0x000fe400078e0207 */
[----:B------:R-:W-:Y:S02]  /*9830*/  IMAD.MOV R15, RZ, RZ, -R15 ;  /* 0x000000ffff0f7224 */ /* 0x000fe400078e0a0f */
[----:B------:R-:W-:Y:S01]  /*9840*/  @!P0 IMAD.MOV R8, RZ, RZ, -R8 ;  /* 0x000000ffff088224 */ /* 0x000fe200078e0a08 */
[----:B------:R-:W-:Y:S01]  /*9850*/  ISETP.GE.AND P1, PT, R26, RZ, PT ;  /* 0x000000ff1a00720c */ /* 0x000fe20003f26270 */
[----:B------:R-:W-:Y:S01]  /*9860*/  IMAD R17, R0, R15, R17 ;  /* 0x0000000f00117224 */ /* 0x000fe200078e0211 */
[----:B------:R-:W-:Y:S01]  /*9870*/  IABS R16, R19 ;  /* 0x0000001300107213 */ /* 0x000fe20000000000 */
[----:B------:R-:W-:Y:S01]  /*9880*/  @!P3 IMAD.IADD R6, R6, 0x1, -R0 ;  /* 0x000000010606b824 */ /* 0x000fe200078e0a00 */
[----:B---3--:R-:W-:Y:S01]  /*9890*/  IABS R26, R24 ;  /* 0x00000018001a7213 */ /* 0x008fe20000000000 */
[----:B------:R-:W-:Y:S01]  /*98a0*/  STL [R1+0x28], R8 ;  /* 0x0000280801007387 */ /* 0x000fe20000100800 */
[----:B------:R-:W-:-:S02]  /*98b0*/  ISETP.GT.U32.AND P6, PT, R0, R4, PT ;  /* 0x000000040000720c */ /* 0x000fc40003fc4070 */
[----:B------:R-:W-:Y:S02]  /*98c0*/  ISETP.GT.U32.AND P0, PT, R0, R7, PT ;  /* 0x000000070000720c */ /* 0x000fe40003f04070 */
[----:B------:R-:W-:Y:S02]  /*98d0*/  ISETP.GE.AND P3, PT, R28, RZ, PT ;  /* 0x000000ff1c00720c */ /* 0x000fe40003f66270 */
[----:B------:R-:W2:Y:S01]  /*98e0*/  LDL.LU R28, [R1+0x27c] ;  /* 0x00027c00011c7983 */ /* 0x000ea20000300800 */
[----:B------:R-:W-:-:S04]  /*98f0*/  IMAD.HI.U32 R12, R9, R16, RZ ;  /* 0x00000010090c7227 */ /* 0x000fc800078e00ff */
[----:B------:R-:W-:Y:S01]  /*9900*/  @!P2 IMAD.IADD R2, R2, 0x1, -R0 ;  /* 0x000000010202a824 */ /* 0x000fe200078e0a00 */
[----:B------:R-:W-:Y:S01]  /*9910*/  ISETP.GT.U32.AND P2, PT, R0, R17, PT ;  /* 0x000000110000720c */ /* 0x000fe20003f44070 */
[----:B------:R-:W-:-:S04]  /*9920*/  IMAD.HI.U32 R15, R9, R26, RZ ;  /* 0x0000001a090f7227 */ /* 0x000fc800078e00ff */
[----:B------:R-:W-:Y:S02]  /*9930*/  IMAD.MOV R12, RZ, RZ, -R12 ;  /* 0x000000ffff0c7224 */ /* 0x000fe400078e0a0c */
[----:B------:R-:W-:Y:S02]  /*9940*/  IMAD.MOV R15, RZ, RZ, -R15 ;  /* 0x000000ffff0f7224 */ /* 0x000fe400078e0a0f */
[----:B------:R-:W-:Y:S02]  /*9950*/  IMAD R16, R0, R12, R16 ;  /* 0x0000000c00107224 */ /* 0x000fe400078e0210 */
[----:B------:R-:W-:Y:S02]  /*9960*/  @!P6 IMAD.IADD R4, R4, 0x1, -R0 ;  /* 0x000000010404e824 */ /* 0x000fe400078e0a00 */
[C---:B------:R-:W-:Y:S02]  /*9970*/  IMAD R26, R0.reuse, R15, R26 ;  /* 0x0000000f001a7224 */ /* 0x040fe400078e021a */
[----:B------:R-:W-:Y:S01]  /*9980*/  @!P0 IMAD.IADD R7, R7, 0x1, -R0 ;  /* 0x0000000107078824 */ /* 0x000fe200078e0a00 */
[C---:B------:R-:W-:Y:S01]  /*9990*/  ISETP.GT.U32.AND P6, PT, R0.reuse, R16, PT ;  /* 0x000000100000720c */ /* 0x040fe20003fc4070 */
[----:B------:R-:W-:Y:S01]  /*99a0*/  @!P5 IMAD.MOV R4, RZ, RZ, -R4 ;  /* 0x000000ffff04d224 */ /* 0x000fe200078e0a04 */
[C---:B------:R-:W-:Y:S01]  /*99b0*/  ISETP.GT.U32.AND P5, PT, R0.reuse, R26, PT ;  /* 0x0000001a0000720c */ /* 0x040fe20003fa4070 */
[----:B------:R-:W-:Y:S01]  /*99c0*/  @!P2 IMAD.IADD R17, R17, 0x1, -R0 ;  /* 0x000000011111a824 */ /* 0x000fe200078e0a00 */
[C---:B------:R-:W-:Y:S01]  /*99d0*/  ISETP.GT.U32.AND P2, PT, R0.reuse, R7, PT ;  /* 0x000000070000720c */ /* 0x040fe20003f44070 */
[----:B------:R-:W-:Y:S01]  /*99e0*/  @!P1 IMAD.MOV R2, RZ, RZ, -R2 ;  /* 0x000000ffff029224 */ /* 0x000fe200078e0a02 */
[----:B------:R-:W-:-:S04]  /*99f0*/  ISETP.GT.U32.AND P0, PT, R0, R6, PT ;  /* 0x000000060000720c */ /* 0x000fc80003f04070 */
[----:B------:R-:W-:Y:S03]  /*9a00*/  STL [R1+0x2f24], R2 ;  /* 0x002f240201007387 */ /* 0x000fe60000100800 */
[--C-:B------:R-:W-:Y:S01]  /*9a10*/  @!P6 IMAD.IADD R16, R16, 0x1, -R0.reuse ;  /* 0x000000011010e824 */ /* 0x100fe200078e0a00 */
[----:B------:R-:W-:Y:S01]  /*9a20*/  ISETP.GT.U32.AND P6, PT, R0, R17, PT ;  /* 0x000000110000720c */ /* 0x000fe20003fc4070 */
[--C-:B------:R-:W-:Y:S01]  /*9a30*/  @!P5 IMAD.IADD R26, R26, 0x1, -R0.reuse ;  /* 0x000000011a1ad824 */ /* 0x100fe200078e0a00 */
[----:B------:R0:W-:Y:S01]  /*9a40*/  STL [R1+0x2f28], R4 ;  /* 0x002f280401007387 */ /* 0x0001e20000100800 */
[--C-:B------:R-:W-:Y:S01]  /*9a50*/  @!P2 IMAD.IADD R7, R7, 0x1, -R0.reuse ;  /* 0x000000010707a824 */ /* 0x100fe200078e0a00 */
[----:B------:R-:W-:Y:S02]  /*9a60*/  ISETP.GE.AND P5, PT, R24, RZ, PT ;  /* 0x000000ff1800720c */ /* 0x000fe40003fa6270 */
[----:B------:R-:W3:Y:S01]  /*9a70*/  LDL.LU R24, [R1+0x280] ;  /* 0x0002800001187983 */ /* 0x000ee20000300800 */
[----:B------:R-:W-:Y:S01]  /*9a80*/  ISETP.GT.U32.AND P1, PT, R0, R16, PT ;  /* 0x000000100000720c */ /* 0x000fe20003f24070 */
[----:B------:R-:W-:Y:S01]  /*9a90*/  @!P0 IMAD.IADD R6, R6, 0x1, -R0 ;  /* 0x0000000106068824 */ /* 0x000fe200078e0a00 */
[----:B------:R-:W-:-:S04]  /*9aa0*/  ISETP.GE.AND P0, PT, R18, RZ, PT ;  /* 0x000000ff1200720c */ /* 0x000fc80003f06270 */
[----:B------:R-:W-:Y:S01]  /*9ab0*/  @!P6 IMAD.IADD R17, R17, 0x1, -R0 ;  /* 0x000000011111e824 */ /* 0x000fe200078e0a00 */
[----:B------:R-:W-:Y:S01]  /*9ac0*/  ISETP.GE.AND P6, PT, R19, RZ, PT ;  /* 0x000000ff1300720c */ /* 0x000fe20003fc6270 */
[----:B------:R-:W-:Y:S02]  /*9ad0*/  @!P4 IMAD.MOV R6, RZ, RZ, -R6 ;  /* 0x000000ffff06c224 */ /* 0x000fe400078e0a06 */
[----:B0-----:R-:W-:-:S03]  /*9ae0*/  IMAD.MOV.U32 R4, RZ, RZ, R17 ;  /* 0x000000ffff047224 */ /* 0x001fc600078e0011 */
[----:B------:R-:W-:Y:S02]  /*9af0*/  @!P1 IMAD.IADD R16, R16, 0x1, -R0 ;  /* 0x0000000110109824 */ /* 0x000fe400078e0a00 */
[----:B------:R-:W-:Y:S02]  /*9b00*/  @!P3 IMAD.MOV R7, RZ, RZ, -R7 ;  /* 0x000000ffff07b224 */ /* 0x000fe400078e0a07 */
[----:B------:R-:W-:Y:S02]  /*9b10*/  IMAD.MOV.U32 R2, RZ, RZ, R16 ;  /* 0x000000ffff027224 */ /* 0x000fe400078e0010 */
[----:B------:R-:W-:Y:S02]  /*9b20*/  @!P0 IMAD.MOV R4, RZ, RZ, -R4 ;  /* 0x000000ffff048224 */ /* 0x000fe400078e0a04 */
[----:B------:R-:W-:Y:S01]  /*9b30*/  @!P6 IMAD.MOV R2, RZ, RZ, -R2 ;  /* 0x000000ffff02e224 */ /* 0x000fe200078e0a02 */
[----:B----4-:R-:W-:-:S05]  /*9b40*/  IABS R12, R21 ;  /* 0x00000015000c7213 */ /* 0x010fca0000000000 */
[----:B------:R-:W-:-:S04]  /*9b50*/  IMAD.HI.U32 R5, R9, R12, RZ ;  /* 0x0000000c09057227 */ /* 0x000fc800078e00ff */
[----:B------:R-:W-:-:S04]  /*9b60*/  IMAD.MOV R5, RZ, RZ, -R5 ;  /* 0x000000ffff057224 */ /* 0x000fc800078e0a05 */
[----:B------:R-:W-:-:S05]  /*9b70*/  IMAD R12, R0, R5, R12 ;  /* 0x00000005000c7224 */ /* 0x000fca00078e020c */
[----:B------:R-:W-:-:S13]  /*9b80*/  ISETP.GT.U32.AND P2, PT, R0, R12, PT ;  /* 0x0000000c0000720c */ /* 0x000fda0003f44070 */
[----:B------:R-:W-:Y:S01]  /*9b90*/  @!P2 IMAD.IADD R12, R12, 0x1, -R0 ;  /* 0x000000010c0ca824 */ /* 0x000fe200078e0a00 */
[----:B------:R-:W-:Y:S02]  /*9ba0*/  ISETP.GE.AND P2, PT, R21, RZ, PT ;  /* 0x000000ff1500720c */ /* 0x000fe40003f46270 */
[----:B------:R-:W4:Y:S04]  /*9bb0*/  LDL.LU R21, [R1+0x284] ;  /* 0x0002840001157983 */ /* 0x000f280000300800 */
[----:B------:R-:W5:Y:S04]  /*9bc0*/  LDL.LU R11, [R1+0x288] ;  /* 0x00028800010b7983 */ /* 0x000f680000300800 */
[----:B------:R-:W5:Y:S04]  /*9bd0*/  LDL.LU R27, [R1+0x28c] ;  /* 0x00028c00011b7983 */ /* 0x000f680000300800 */
[----:B------:R0:W-:Y:S04]  /*9be0*/  STL [R1+0x2f34], R6 ;  /* 0x002f340601007387 */ /* 0x0001e80000100800 */
[----:B------:R-:W-:Y:S04]  /*9bf0*/  STL [R1+0x2f38], R7 ;  /* 0x002f380701007387 */ /* 0x000fe80000100800 */
[----:B------:R-:W-:Y:S04]  /*9c00*/  STL [R1+0x20], R4 ;  /* 0x0000200401007387 */ /* 0x000fe80000100800 */
[----:B------:R0:W-:Y:S04]  /*9c10*/  STL [R1+0x24], R2 ;  /* 0x0000240201007387 */ /* 0x0001e80000100800 */
[----:B------:R-:W5:Y:S04]  /*9c20*/  LDL.LU R23, [R1+0x290] ;  /* 0x0002900001177983 */ /* 0x000f680000300800 */
[----:B------:R-:W5:Y:S04]  /*9c30*/  LDL.LU R20, [R1+0x294] ;  /* 0x0002940001147983 */ /* 0x000f680000300800 */
[----:B------:R-:W5:Y:S04]  /*9c40*/  LDL.LU R18, [R1+0x298] ;  /* 0x0002980001127983 */ /* 0x000f680000300800 */
[----:B------:R-:W0:Y:S01]  /*9c50*/  LDL.LU R10, [R1+0x29c] ;  /* 0x00029c00010a7983 */ /* 0x000e220000300800 */
[----:B------:R-:W-:-:S05]  /*9c60*/  IABS R13, R29 ;  /* 0x0000001d000d7213 */ /* 0x000fca0000000000 */
[----:B------:R-:W-:-:S04]  /*9c70*/  IMAD.HI.U32 R5, R9, R13, RZ ;  /* 0x0000000d09057227 */ /* 0x000fc800078e00ff */
[----:B------:R-:W-:-:S04]  /*9c80*/  IMAD.MOV R5, RZ, RZ, -R5 ;  /* 0x000000ffff057224 */ /* 0x000fc800078e0a05 */
[----:B------:R-:W-:-:S05]  /*9c90*/  IMAD R13, R0, R5, R13 ;  /* 0x00000005000d7224 */ /* 0x000fca00078e020d */
[----:B------:R-:W-:-:S13]  /*9ca0*/  ISETP.GT.U32.AND P1, PT, R0, R13, PT ;  /* 0x0000000d0000720c */ /* 0x000fda0003f24070 */
[----:B------:R-:W-:Y:S01]  /*9cb0*/  @!P1 IMAD.IADD R13, R13, 0x1, -R0 ;  /* 0x000000010d0d9824 */ /* 0x000fe200078e0a00 */
[----:B------:R-:W-:Y:S02]  /*9cc0*/  ISETP.GT.U32.AND P1, PT, R0, R26, PT ;  /* 0x0000001a0000720c */ /* 0x000fe40003f24070 */
[----:B--2---:R-:W-:-:S05]  /*9cd0*/  IABS R15, R28 ;  /* 0x0000001c000f7213 */ /* 0x004fca0000000000 */
[----:B------:R-:W-:-:S04]  /*9ce0*/  IMAD.HI.U32 R5, R9, R15, RZ ;  /* 0x0000000f09057227 */ /* 0x000fc800078e00ff */
[----:B------:R-:W-:-:S04]  /*9cf0*/  IMAD.MOV R5, RZ, RZ, -R5 ;  /* 0x000000ffff057224 */ /* 0x000fc800078e0a05 */
[C---:B------:R-:W-:Y:S01]  /*9d00*/  IMAD R15, R0.reuse, R5, R15 ;  /* 0x00000005000f7224 */ /* 0x040fe200078e020f */
[----:B------:R-:W-:Y:S01]  /*9d10*/  ISETP.GT.U32.AND P4, PT, R0, R12, PT ;  /* 0x0000000c0000720c */ /* 0x000fe20003f84070 */
[----:B------:R-:W-:-:S03]  /*9d20*/  @!P1 IMAD.IADD R26, R26, 0x1, -R0 ;  /* 0x000000011a1a9824 */ /* 0x000fc600078e0a00 */
[C---:B------:R-:W-:Y:S02]  /*9d30*/  ISETP.GT.U32.AND P1, PT, R0.reuse, R15, PT ;  /* 0x0000000f0000720c */ /* 0x040fe40003f24070 */
[----:B------:R-:W-:-:S07]  /*9d40*/  ISETP.GT.U32.AND P3, PT, R0, R13, PT ;  /* 0x0000000d0000720c */ /* 0x000fce0003f64070 */
[----:B------:R-:W-:-:S04]  /*9d50*/  @!P4 IMAD.IADD R12, R12, 0x1, -R0 ;  /* 0x000000010c0cc824 */ /* 0x000fc800078e0a00 */
[----:B------:R-:W-:-:S05]  /*9d60*/  @!P1 IMAD.IADD R15, R15, 0x1, -R0 ;  /* 0x000000010f0f9824 */ /* 0x000fca00078e0a00 */
[----:B------:R-:W-:Y:S02]  /*9d70*/  ISETP.GT.U32.AND P1, PT, R0, R15, PT ;  /* 0x0000000f0000720c */ /* 0x000fe40003f24070 */
[----:B---3--:R-:W-:Y:S02]  /*9d80*/  ISETP.GE.AND P4, PT, R24, RZ, PT ;  /* 0x000000ff1800720c */ /* 0x008fe40003f86270 */
[----:B------:R-:W-:-:S05]  /*9d90*/  IABS R24, R24 ;  /* 0x0000001800187213 */ /* 0x000fca0000000000 */
[----:B------:R-:W-:-:S04]  /*9da0*/  IMAD.HI.U32 R16, R9, R24, RZ ;  /* 0x0000001809107227 */ /* 0x000fc800078e00ff */
[----:B------:R-:W-:-:S04]  /*9db0*/  IMAD.MOV R16, RZ, RZ, -R16 ;  /* 0x000000ffff107224 */ /* 0x000fc800078e0a10 */
[C---:B------:R-:W-:Y:S02]  /*9dc0*/  IMAD R16, R0.reuse, R16, R24 ;  /* 0x0000001000107224 */ /* 0x040fe400078e0218 */
[--C-:B------:R-:W-:Y:S02]  /*9dd0*/  @!P3 IMAD.IADD R13, R13, 0x1, -R0.reuse ;  /* 0x000000010d0db824 */ /* 0x100fe400078e0a00 */
[----:B------:R-:W-:Y:S01]  /*9de0*/  @!P1 IMAD.IADD R15, R15, 0x1, -R0 ;  /* 0x000000010f0f9824 */ /* 0x000fe200078e0a00 */
[----:B------:R-:W-:Y:S02]  /*9df0*/  ISETP.GT.U32.AND P1, PT, R0, R16, PT ;  /* 0x000000100000720c */ /* 0x000fe40003f24070 */
[----:B------:R-:W-:Y:S02]  /*9e00*/  ISETP.GE.AND P6, PT, R28, RZ, PT ;  /* 0x000000ff1c00720c */ /* 0x000fe40003fc6270 */
[----:B------:R-:W-:-:S09]  /*9e10*/  ISETP.GE.AND P0, PT, R29, RZ, PT ;  /* 0x000000ff1d00720c */ /* 0x000fd20003f06270 */
[----:B------:R-:W-:Y:S02]  /*9e20*/  @!P1 IMAD.IADD R16, R16, 0x1, -R0 ;  /* 0x0000000110109824 */ /* 0x000fe400078e0a00 */
[----:B------:R-:W-:Y:S02]  /*9e30*/  @!P2 IMAD.MOV R12, RZ, RZ, -R12 ;  /* 0x000000ffff0ca224 */ /* 0x000fe400078e0a0c */
[----:B------:R-:W-:Y:S02]  /*9e40*/  @!P6 IMAD.MOV R15, RZ, RZ, -R15 ;  /* 0x000000ffff0fe224 */ /* 0x000fe400078e0a0f */
[----:B------:R-:W-:Y:S01]  /*9e50*/  @!P0 IMAD.MOV R13, RZ, RZ, -R13 ;  /* 0x000000ffff0d8224 */ /* 0x000fe200078e0a0d */
[----:B----4-:R-:W-:Y:S02]  /*9e60*/  IABS R17, R21 ;  /* 0x0000001500117213 */ /* 0x010fe40000000000 */
[----:B------:R-:W-:Y:S02]  /*9e70*/  ISETP.GE.AND P3, PT, R21, RZ, PT ;  /* 0x000000ff1500720c */ /* 0x000fe40003f66270 */
[----:B-----5:R-:W-:Y:S01]  /*9e80*/  IABS R19, R11 ;  /* 0x0000000b00137213 */ /* 0x020fe20000000000 */
[----:B------:R-:W-:Y:S01]  /*9e90*/  IMAD.HI.U32 R21, R9, R17, RZ ;  /* 0x0000001109157227 */ /* 0x000fe200078e00ff */
[----:B------:R-:W-:-:S03]  /*9ea0*/  IABS R28, R27 ;  /* 0x0000001b001c7213 */ /* 0x000fc60000000000 */
[----:B------:R-:W-:-:S04]  /*9eb0*/  IMAD.HI.U32 R5, R9, R19, RZ ;  /* 0x0000001309057227 */ /* 0x000fc800078e00ff */
[----:B------:R-:W-:Y:S02]  /*9ec0*/  IMAD.MOV R21, RZ, RZ, -R21 ;  /* 0x000000ffff157224 */ /* 0x000fe400078e0a15 */
[----:B------:R-:W-:Y:S02]  /*9ed0*/  IMAD.MOV R5, RZ, RZ, -R5 ;  /* 0x000000ffff057224 */ /* 0x000fe400078e0a05 */
[----:B------:R-:W-:-:S04]  /*9ee0*/  IMAD.HI.U32 R29, R9, R28, RZ ;  /* 0x0000001c091d7227 */ /* 0x000fc800078e00ff */
[C---:B------:R-:W-:Y:S02]  /*9ef0*/  IMAD R17, R0.reuse, R21, R17 ;  /* 0x0000001500117224 */ /* 0x040fe400078e0211 */
[C---:B------:R-:W-:Y:S02]  /*9f00*/  IMAD R19, R0.reuse, R5, R19 ;  /* 0x0000000500137224 */ /* 0x040fe400078e0213 */
[----:B------:R-:W-:Y:S01]  /*9f10*/  IMAD.MOV R29, RZ, RZ, -R29 ;  /* 0x000000ffff1d7224 */ /* 0x000fe200078e0a1d */
[C---:B------:R-:W-:Y:S02]  /*9f20*/  ISETP.GT.U32.AND P1, PT, R0.reuse, R17, PT ;  /* 0x000000110000720c */ /* 0x040fe40003f24070 */
[----:B------:R-:W-:Y:S01]  /*9f30*/  IABS R5, R23 ;  /* 0x0000001700057213 */ /* 0x000fe20000000000 */
[----:B------:R-:W-:Y:S01]  /*9f40*/  IMAD R28, R0, R29, R28 ;  /* 0x0000001d001c7224 */ /* 0x000fe200078e021c */
[----:B------:R-:W-:-:S03]  /*9f50*/  IABS R21, R20 ;  /* 0x0000001400157213 */ /* 0x000fc60000000000 */
[C---:B------:R-:W-:Y:S01]  /*9f60*/  IMAD.HI.U32 R29, R9.reuse, R5, RZ ;  /* 0x00000005091d7227 */ /* 0x040fe200078e00ff */
[----:B------:R-:W-:Y:S02]  /*9f70*/  IABS R24, R18 ;  /* 0x0000001200187213 */ /* 0x000fe40000000000 */
[----:B0-----:R-:W-:Y:S01]  /*9f80*/  IABS R6, R10 ;  /* 0x0000000a00067213 */ /* 0x001fe20000000000 */
[----:B------:R-:W-:-:S04]  /*9f90*/  IMAD.HI.U32 R2, R9, R21, RZ ;  /* 0x0000001509027227 */ /* 0x000fc800078e00ff */
[----:B------:R-:W-:Y:S02]  /*9fa0*/  IMAD.MOV R4, RZ, RZ, -R29 ;  /* 0x000000ffff047224 */ /* 0x000fe400078e0a1d */
[----:B------:R-:W-:Y:S02]  /*9fb0*/  IMAD.MOV.U32 R29, RZ, RZ, R6 ;  /* 0x000000ffff1d7224 */ /* 0x000fe400078e0006 */
[----:B------:R-:W-:Y:S02]  /*9fc0*/  IMAD.MOV R6, RZ, RZ, -R2 ;  /* 0x000000ffff067224 */ /* 0x000fe400078e0a02 */
[----:B------:R-:W-:Y:S02]  /*9fd0*/  IMAD R5, R0, R4, R5 ;  /* 0x0000000400057224 */ /* 0x000fe400078e0205 */
[----:B------:R-:W-:-:S04]  /*9fe0*/  IMAD.HI.U32 R2, R9, R24, RZ ;  /* 0x0000001809027227 */ /* 0x000fc800078e00ff */
[----:B------:R-:W-:-:S04]  /*9ff0*/  IMAD.HI.U32 R4, R9, R29, RZ ;  /* 0x0000001d09047227 */ /* 0x000fc800078e00ff */
[----:B------:R-:W-:Y:S02]  /*a000*/  IMAD.MOV.U32 R9, RZ, RZ, R26 ;  /* 0x000000ffff097224 */ /* 0x000fe400078e001a */
[----:B------:R-:W-:Y:S01]  /*a010*/  @!P1 IMAD.IADD R17, R17, 0x1, -R0 ;  /* 0x0000000111119824 */ /* 0x000fe200078e0a00 */
[----:B------:R-:W-:Y:S01]  /*a020*/  ISETP.GT.U32.AND P1, PT, R0, R16, PT ;  /* 0x000000100000720c */ /* 0x000fe20003f24070 */
[----:B------:R-:W-:-:S03]  /*a030*/  @!P5 IMAD.MOV R9, RZ, RZ, -R9 ;  /* 0x000000ffff09d224 */ /* 0x000fc600078e0a09 */
[C---:B------:R-:W-:Y:S01]  /*a040*/  ISETP.GT.U32.AND P5, PT, R0.reuse, R17, PT ;  /* 0x000000110000720c */ /* 0x040fe20003fa4070 */
[----:B------:R-:W-:Y:S02]  /*a050*/  IMAD R21, R0, R6, R21 ;  /* 0x0000000600157224 */ /* 0x000fe400078e0215 */
[----:B------:R-:W-:-:S04]  /*a060*/  IMAD.MOV R2, RZ, RZ, -R2 ;  /* 0x000000ffff027224 */ /* 0x000fc800078e0a02 */
[----:B------:R-:W-:Y:S02]  /*a070*/  IMAD R24, R0, R2, R24 ;  /* 0x0000000200187224 */ /* 0x000fe400078e0218 */
[--C-:B------:R-:W-:Y:S01]  /*a080*/  @!P1 IMAD.IADD R16, R16, 0x1, -R0.reuse ;  /* 0x0000000110109824 */ /* 0x100fe200078e0a00 */
[C---:B------:R-:W-:Y:S02]  /*a090*/  ISETP.GT.U32.AND P1, PT, R0.reuse, R21, PT ;  /* 0x000000150000720c */ /* 0x040fe40003f24070 */
[C---:B------:R-:W-:Y:S01]  /*a0a0*/  ISETP.GT.U32.AND P2, PT, R0.reuse, R19, PT ;  /* 0x000000130000720c */ /* 0x040fe20003f44070 */
[----:B------:R-:W-:Y:S01]  /*a0b0*/  @!P5 IMAD.IADD R17, R17, 0x1, -R0 ;  /* 0x000000011111d824 */ /* 0x000fe200078e0a00 */
[C---:B------:R-:W-:Y:S01]  /*a0c0*/  ISETP.GT.U32.AND P5, PT, R0.reuse, R24, PT ;  /* 0x000000180000720c */ /* 0x040fe20003fa4070 */
[----:B------:R-:W-:Y:S01]  /*a0d0*/  IMAD.MOV R26, RZ, RZ, -R4 ;  /* 0x000000ffff1a7224 */ /* 0x000fe200078e0a04 */
[----:B------:R-:W-:Y:S01]  /*a0e0*/  ISETP.GT.U32.AND P6, PT, R0, R5, PT ;  /* 0x000000050000720c */ /* 0x000fe20003fc4070 */
[----:B------:R-:W0:Y:S06]  /*a0f0*/  LDC R2, c[0x0][0x3ac] ;  /* 0x0000eb00ff027b82 */ /* 0x000e2c0000000800 */
[----:B------:R-:W-:-:S04]  /*a100*/  @!P1 IMAD.IADD R21, R21, 0x1, -R0 ;  /* 0x0000000115159824 */ /* 0x000fc800078e0a00 */
[----:B------:R-:W-:Y:S01]  /*a110*/  @!P5 IMAD.IADD R24, R24, 0x1, -R0 ;  /* 0x000000011818d824 */ /* 0x000fe200078e0a00 */
[C---:B------:R-:W-:Y:S01]  /*a120*/  ISETP.GT.U32.AND P5, PT, R0.reuse, R21, PT ;  /* 0x000000150000720c */ /* 0x040fe20003fa4070 */
[----:B------:R-:W-:-:S12]  /*a130*/  IMAD R26, R0, R26, R29 ;  /* 0x0000001a001a7224 */ /* 0x000fd800078e021d */
[--C-:B------:R-:W-:Y:S01]  /*a140*/  @!P5 IMAD.IADD R21, R21, 0x1, -R0.reuse ;  /* 0x000000011515d824 */ /* 0x100fe200078e0a00 */
[----:B------:R-:W-:Y:S02]  /*a150*/  ISETP.GE.AND P5, PT, R18, RZ, PT ;  /* 0x000000ff1200720c */ /* 0x000fe40003fa6270 */
[----:B------:R-:W2:Y:S01]  /*a160*/  S2R R18, SR_TID.X ;  /* 0x0000000000127919 */ /* 0x000ea20000002100 */
[--C-:B------:R-:W-:Y:S01]  /*a170*/  @!P2 IMAD.IADD R19, R19, 0x1, -R0.reuse ;  /* 0x000000011313a824 */ /* 0x100fe200078e0a00 */
[C---:B------:R-:W-:Y:S02]  /*a180*/  ISETP.GT.U32.AND P2, PT, R0.reuse, R26, PT ;  /* 0x0000001a0000720c */ /* 0x040fe40003f44070 */
[C---:B------:R-:W-:Y:S01]  /*a190*/  ISETP.GT.U32.AND P0, PT, R0.reuse, R28, PT ;  /* 0x0000001c0000720c */ /* 0x040fe20003f04070 */
[----:B------:R-:W-:Y:S01]  /*a1a0*/  @!P6 IMAD.IADD R5, R5, 0x1, -R0 ;  /* 0x000000010505e824 */ /* 0x000fe200078e0a00 */
[----:B------:R-:W-:Y:S01]  /*a1b0*/  ISETP.GT.U32.AND P6, PT, R0, R19, PT ;  /* 0x000000130000720c */ /* 0x000fe20003fc4070 */
[----:B------:R-:W-:Y:S01]  /*a1c0*/  @!P4 IMAD.MOV R16, RZ, RZ, -R16 ;  /* 0x000000ffff10c224 */ /* 0x000fe200078e0a10 */
[----:B------:R-:W-:Y:S07]  /*a1d0*/  STL [R1+0x2f3c], R9 ;  /* 0x002f3c0901007387 */ /* 0x000fee0000100800 */
[----:B------:R-:W-:-:S02]  /*a1e0*/  @!P2 IMAD.IADD R26, R26, 0x1, -R0 ;  /* 0x000000011a1aa824 */ /* 0x000fc400078e0a00 */
[--C-:B------:R-:W-:Y:S01]  /*a1f0*/  @!P0 IMAD.IADD R28, R28, 0x1, -R0.reuse ;  /* 0x000000011c1c8824 */ /* 0x100fe200078e0a00 */
[----:B------:R-:W-:Y:S02]  /*a200*/  ISETP.GE.AND P0, PT, R11, RZ, PT ;  /* 0x000000ff0b00720c */ /* 0x000fe40003f06270 */
[----:B------:R-:W-:Y:S01]  /*a210*/  ISETP.GT.U32.AND P2, PT, R0, R26, PT ;  /* 0x0000001a0000720c */ /* 0x000fe20003f44070 */
[----:B------:R-:W-:Y:S04]  /*a220*/  STL [R1+0x2f54], R12 ;  /* 0x002f540c01007387 */ /* 0x000fe80000100800 */
[----:B------:R-:W-:Y:S01]  /*a230*/  STL [R1+0x2f58], R13 ;  /* 0x002f580d01007387 */ /* 0x000fe20000100800 */
[----:B------:R-:W-:-:S03]  /*a240*/  @!P6 IMAD.IADD R19, R19, 0x1, -R0 ;  /* 0x000000011313e824 */ /* 0x000fc600078e0a00 */
[----:B------:R-:W-:Y:S01]  /*a250*/  STL [R1+0x2f5c], R15 ;  /* 0x002f5c0f01007387 */ /* 0x000fe20000100800 */
[----:B--2---:R-:W-:-:S03]  /*a260*/  LOP3.LUT R18, R18, 0x3f, RZ, 0xc0, !PT ;  /* 0x0000003f12127812 */ /* 0x004fc600078ec0ff */
[----:B------:R2:W-:Y:S01]  /*a270*/  STL [R1+0x2f60], R16 ;  /* 0x002f601001007387 */ /* 0x0005e20000100800 */
[----:B------:R-:W-:Y:S01]  /*a280*/  ISETP.GT.U32.AND P4, PT, R0, R28, PT ;  /* 0x0000001c0000720c */ /* 0x000fe20003f84070 */
[----:B0-----:R-:W-:Y:S01]  /*a290*/  IMAD R4, R18, R2, RZ ;  /* 0x0000000212047224 */ /* 0x001fe200078e02ff */
[----:B------:R-:W-:Y:S01]  /*a2a0*/  ISETP.GT.U32.AND P1, PT, R0, R5, PT ;  /* 0x000000050000720c */ /* 0x000fe20003f24070 */
[----:B--2---:R-:W2:Y:S01]  /*a2b0*/  LDL.LU R16, [R1+0x50] ;  /* 0x0000500001107983 */ /* 0x004ea20000300800 */
[----:B------:R-:W-:-:S03]  /*a2c0*/  @!P3 IMAD.MOV R17, RZ, RZ, -R17 ;  /* 0x000000ffff11b224 */ /* 0x000fc600078e0a11 */
[----:B------:R-:W3:Y:S01]  /*a2d0*/  LDL.LU R7, [R1+0x1c] ;  /* 0x00001c0001077983 */ /* 0x000ee20000300800 */
[----:B------:R-:W-:Y:S01]  /*a2e0*/  @!P0 IMAD.MOV R19, RZ, RZ, -R19 ;  /* 0x000000ffff138224 */ /* 0x000fe200078e0a13 */
[----:B------:R-:W-:Y:S01]  /*a2f0*/  ISETP.GT.U32.AND P3, PT, R0, R24, PT ;  /* 0x000000180000720c */ /* 0x000fe20003f64070 */
[----:B------:R-:W-:Y:S01]  /*a300*/  @!P2 IMAD.IADD R26, R26, 0x1, -R0 ;  /* 0x000000011a1aa824 */ /* 0x000fe200078e0a00 */
[----:B------:R-:W4:Y:S01]  /*a310*/  LDL.LU R25, [R1+0x18] ;  /* 0x0000180001197983 */ /* 0x000f220000300800 */
[----:B------:R-:W-:Y:S01]  /*a320*/  ISETP.NE.AND P0, PT, R3, RZ, PT ;  /* 0x000000ff0300720c */ /* 0x000fe20003f05270 */
[----:B------:R-:W-:Y:S01]  /*a330*/  IMAD R2, R2, 0x40, R4 ;  /* 0x0000004002027824 */ /* 0x000fe200078e0204 */
[----:B------:R-:W-:Y:S02]  /*a340*/  LOP3.LUT R29, RZ, R3, RZ, 0x33, !PT ;  /* 0x00000003ff1d7212 */ /* 0x000fe400078e33ff */
[----:B------:R-:W-:Y:S02]  /*a350*/  IADD3 R3, P2, PT, R4, UR22, RZ ;  /* 0x0000001604037c10 */ /* 0x000fe4000ff5e0ff */
[----:B------:R-:W5:Y:S01]  /*a360*/  LDL.LU R4, [R1+0x14] ;  /* 0x0000140001047983 */ /* 0x000f620000300800 */
[----:B------:R-:W-:-:S03]  /*a370*/  ISETP.GE.AND P6, PT, R27, RZ, PT ;  /* 0x000000ff1b00720c */ /* 0x000fc60003fc6270 */
[----:B------:R3:W-:Y:S01]  /*a380*/  STL [R1+0x2e24], R3 ;  /* 0x002e240301007387 */ /* 0x0007e20000100800 */
[----:B------:R-:W-:-:S03]  /*a390*/  @!P4 IMAD.IADD R28, R28, 0x1, -R0 ;  /* 0x000000011c1cc824 */ /* 0x000fc600078e0a00 */
[----:B------:R-:W4:Y:S01]  /*a3a0*/  LDL.LU R15, [R1+0x10] ;  /* 0x00001000010f7983 */ /* 0x000f220000300800 */
[----:B------:R-:W-:-:S03]  /*a3b0*/  ISETP.GE.AND P4, PT, R23, RZ, PT ;  /* 0x000000ff1700720c */ /* 0x000fc60003f86270 */
[----:B------:R-:W5:Y:S01]  /*a3c0*/  LDL.LU R13, [R1] ;  /* 0x00000000010d7983 */ /* 0x000f620000300800 */
[----:B------:R-:W-:-:S03]  /*a3d0*/  @!P1 IMAD.IADD R5, R5, 0x1, -R0 ;  /* 0x0000000105059824 */ /* 0x000fc600078e0a00 */
[----:B------:R-:W5:Y:S01]  /*a3e0*/  LDL.LU R12, [R1+0x160] ;  /* 0x00016000010c7983 */ /* 0x000f620000300800 */
[----:B------:R-:W-:Y:S01]  /*a3f0*/  ISETP.GE.AND P1, PT, R20, RZ, PT ;  /* 0x000000ff1400720c */ /* 0x000fe20003f26270 */
[----:B------:R-:W-:Y:S02]  /*a400*/  @!P3 IMAD.IADD R24, R24, 0x1, -R0 ;  /* 0x000000011818b824 */ /* 0x000fe400078e0a00 */
[----:B------:R-:W5:Y:S01]  /*a410*/  LDL.LU R23, [R1+0x164] ;  /* 0x0001640001177983 */ /* 0x000f620000300800 */
[----:B------:R-:W-:-:S03]  /*a420*/  IMAD.MOV.U32 R0, RZ, RZ, R28 ;  /* 0x000000ffff007224 */ /* 0x000fc600078e001c */
[----:B------:R-:W5:Y:S01]  /*a430*/  LDL.LU R20, [R1+0x18c] ;  /* 0x00018c0001147983 */ /* 0x000f620000300800 */
[----:B------:R-:W-:Y:S01]  /*a440*/  @!P6 IMAD.MOV R0, RZ, RZ, -R0 ;  /* 0x000000ffff00e224 */ /* 0x000fe200078e0a00 */
[----:B------:R-:W-:Y:S02]  /*a450*/  IADD3 R28, P6, PT, R2, UR22, RZ ;  /* 0x00000016021c7c10 */ /* 0x000fe4000ffde0ff */
[----:B------:R-:W-:Y:S01]  /*a460*/  ISETP.GE.AND P3, PT, R10, RZ, PT ;  /* 0x000000ff0a00720c */ /* 0x000fe20003f66270 */
[----:B------:R-:W5:Y:S01]  /*a470*/  LDL.LU R6, [R1+0x19c] ;  /* 0x00019c0001067983 */ /* 0x000f620000300800 */
[C---:B------:R-:W-:Y:S02]  /*a480*/  SEL R22, R29.reuse, R22, !P0 ;  /* 0x000000161d167207 */ /* 0x040fe40004000000 */
[C---:B--2---:R-:W-:Y:S01]  /*a490*/  SEL R16, R29.reuse, R16, !P0 ;  /* 0x000000101d107207 */ /* 0x044fe20004000000 */
[----:B------:R-:W2:Y:S01]  /*a4a0*/  LDL.LU R2, [R1+0x1a0] ;  /* 0x0001a00001027983 */ /* 0x000ea20000300800 */
[----:B---3--:R-:W-:-:S03]  /*a4b0*/  SEL R3, R29, R7, !P0 ;  /* 0x000000071d037207 */ /* 0x008fc60004000000 */
[----:B------:R-:W3:Y:S01]  /*a4c0*/  LDL.LU R9, [R1+0x194] ;  /* 0x0001940001097983 */ /* 0x000ee20000300800 */
[----:B----4-:R-:W-:-:S03]  /*a4d0*/  SEL R15, R29, R15, !P0 ;  /* 0x0000000f1d0f7207 */ /* 0x010fc60004000000 */
[----:B------:R-:W4:Y:S01]  /*a4e0*/  LDL.LU R14, [R1+0x198] ;  /* 0x00019800010e7983 */ /* 0x000f220000300800 */
[----:B------:R-:W-:Y:S01]  /*a4f0*/  @!P4 IMAD.MOV R5, RZ, RZ, -R5 ;  /* 0x000000ffff05c224 */ /* 0x000fe200078e0a05 */
[C---:B------:R-:W-:Y:S01]  /*a500*/  SEL R17, R29.reuse, R17, !P0 ;  /* 0x000000111d117207 */ /* 0x040fe20004000000 */
[----:B------:R-:W-:Y:S01]  /*a510*/  @!P1 IMAD.MOV R21, RZ, RZ, -R21 ;  /* 0x000000ffff159224 */ /* 0x000fe200078e0a15 */
[----:B------:R-:W4:Y:S01]  /*a520*/  LDL.LU R8, [R1+0x190] ;  /* 0x0001900001087983 */ /* 0x000f220000300800 */
[----:B------:R-:W-:Y:S01]  /*a530*/  @!P5 IMAD.MOV R24, RZ, RZ, -R24 ;  /* 0x000000ffff18d224 */ /* 0x000fe200078e0a18 */
[C---:B------:R-:W-:Y:S01]  /*a540*/  SEL R19, R29.reuse, R19, !P0 ;  /* 0x000000131d137207 */ /* 0x040fe20004000000 */
[----:B------:R-:W-:Y:S01]  /*a550*/  UIMAD UR10, UR10, 0x5d, URZ ;  /* 0x0000005d0a0a78a4 */ /* 0x000fe2000f8e02ff */
[----:B------:R-:W4:Y:S01]  /*a560*/  LDL.LU R11, [R1+0x188] ;  /* 0x00018800010b7983 */ /* 0x000f220000300800 */
[----:B------:R-:W-:Y:S01]  /*a570*/  SEL R0, R29, R0, !P0 ;  /* 0x000000001d007207 */ /* 0x000fe20004000000 */
[----:B------:R-:W-:-:S02]  /*a580*/  UIMAD UR11, UR11, 0x5c, URZ ;  /* 0x0000005c0b0b78a4 */ /* 0x000fc4000f8e02ff */
[----:B------:R-:W4:Y:S01]  /*a590*/  LDL.LU R27, [R1+0x168] ;  /* 0x00016800011b7983 */ /* 0x000f220000300800 */
[----:B------:R-:W-:Y:S02]  /*a5a0*/  UIMAD UR12, UR12, 0x5b, URZ ;  /* 0x0000005b0c0c78a4 */ /* 0x000fe4000f8e02ff */
[----:B------:R-:W-:Y:S01]  /*a5b0*/  UIMAD UR13, UR13, 0x5a, URZ ;  /* 0x0000005a0d0d78a4 */ /* 0x000fe2000f8e02ff */
[----:B------:R-:W4:Y:S01]  /*a5c0*/  LDL.LU R10, [R1+0x178] ;  /* 0x00017800010a7983 */ /* 0x000f220000300800 */
[----:B------:R-:W-:Y:S02]  /*a5d0*/  UIMAD UR14, UR14, 0x59, URZ ;  /* 0x000000590e0e78a4 */ /* 0x000fe4000f8e02ff */
[----:B------:R-:W-:Y:S01]  /*a5e0*/  UIMAD UR15, UR15, 0x58, URZ ;  /* 0x000000580f0f78a4 */ /* 0x000fe2000f8e02ff */
[----:B------:R-:W4:Y:S01]  /*a5f0*/  LDL.LU R18, [R1+0x184] ;  /* 0x0001840001127983 */ /* 0x000f220000300800 */
[----:B------:R-:W-:Y:S01]  /*a600*/  SEL R7, R29, R25, !P0 ;  /* 0x000000191d077207 */ /* 0x000fe20004000000 */
[----:B------:R-:W-:-:S02]  /*a610*/  UIMAD UR16, UR16, 0x57, URZ ;  /* 0x00000057101078a4 */ /* 0x000fc4000f8e02ff */
[----:B------:R-:W-:Y:S01]  /*a620*/  STL [R1+0x2e28], R28 ;  /* 0x002e281c01007387 */ /* 0x000fe20000100800 */
[----:B------:R-:W-:Y:S02]  /*a630*/  UIMAD UR17, UR17, 0x56, URZ ;  /* 0x00000056111178a4 */ /* 0x000fe4000f8e02ff */
[----:B------:R-:W-:Y:S01]  /*a640*/  UIMAD UR18, UR18, 0x55, URZ ;  /* 0x00000055121278a4 */ /* 0x000fe2000f8e02ff */
[----:B------:R-:W-:Y:S01]  /*a650*/  STL [R1+0x1d8], R22 ;  /* 0x0001d81601007387 */ /* 0x000fe20000100800 */
[----:B------:R-:W-:Y:S02]  /*a660*/  UIMAD UR19, UR19, 0x54, URZ ;  /* 0x00000054131378a4 */ /* 0x000fe4000f8e02ff */
[----:B------:R-:W-:Y:S01]  /*a670*/  UIMAD UR24, UR24, 0x53, URZ ;  /* 0x00000053181878a4 */ /* 0x000fe2000f8e02ff */
[----:B------:R-:W-:Y:S01]  /*a680*/  STL [R1+0x1d4], R16 ;  /* 0x0001d41001007387 */ /* 0x000fe20000100800 */
[----:B------:R-:W-:Y:S02]  /*a690*/  UIMAD UR25, UR25, 0x52, URZ ;  /* 0x00000052191978a4 */ /* 0x000fe4000f8e02ff */
[----:B------:R-:W-:Y:S01]  /*a6a0*/  UIMAD UR26, UR26, 0x51, URZ ;  /* 0x000000511a1a78a4 */ /* 0x000fe2000f8e02ff */
[----:B------:R-:W4:Y:S01]  /*a6b0*/  LDL.LU R25, [R1+0x180] ;  /* 0x0001800001197983 */ /* 0x000f220000300800 */
[----:B------:R-:W-:-:S02]  /*a6c0*/  UIMAD UR27, UR27, 0x50, URZ ;  /* 0x000000501b1b78a4 */ /* 0x000fc4000f8e02ff */
[----:B------:R-:W-:Y:S01]  /*a6d0*/  UIMAD UR28, UR28, 0x4f, URZ ;  /* 0x0000004f1c1c78a4 */ /* 0x000fe2000f8e02ff */
[----:B------:R5:W-:Y:S01]  /*a6e0*/  STL [R1+0x1d0], R3 ;  /* 0x0001d00301007387 */ /* 0x000be20000100800 */
[----:B------:R-:W-:Y:S02]  /*a6f0*/  UIMAD UR29, UR29, 0x4e, URZ ;  /* 0x0000004e1d1d78a4 */ /* 0x000fe4000f8e02ff */
[----:B------:R-:W-:Y:S01]  /*a700*/  UIMAD UR30, UR30, 0x4d, URZ ;  /* 0x0000004d1e1e78a4 */ /* 0x000fe2000f8e02ff */
[----:B------:R0:W-:Y:S01]  /*a710*/  STL [R1+0x1cc], R7 ;  /* 0x0001cc0701007387 */ /* 0x0001e20000100800 */
[----:B------:R-:W-:Y:S02]  /*a720*/  UIMAD UR31, UR31, 0x4c, URZ ;  /* 0x0000004c1f1f78a4 */ /* 0x000fe4000f8e02ff */
[----:B------:R-:W-:Y:S02]  /*a730*/  UIMAD UR32, UR32, 0x4b, URZ ;  /* 0x0000004b202078a4 */ /* 0x000fe4000f8e02ff */
[----:B------:R-:W-:Y:S01]  /*a740*/  UIMAD UR33, UR33, 0x4a, URZ ;  /* 0x0000004a212178a4 */ /* 0x000fe2000f8e02ff */
[----:B-----5:R-:W-:Y:S01]  /*a750*/  SEL R3, R29, R4, !P0 ;  /* 0x000000041d037207 */ /* 0x020fe20004000000 */
[----:B------:R-:W-:-:S02]  /*a760*/  UIMAD UR34, UR34, 0x49, URZ ;  /* 0x00000049222278a4 */ /* 0x000fc4000f8e02ff */
[----:B------:R-:W-:Y:S01]  /*a770*/  UIMAD UR35, UR35, 0x48, URZ ;  /* 0x00000048232378a4 */ /* 0x000fe2000f8e02ff */
[----:B0-----:R-:W5:Y:S01]  /*a780*/  LDL.LU R7, [R1+0x17c] ;  /* 0x00017c0001077983 */ /* 0x001f620000300800 */
[----:B------:R-:W-:Y:S02]  /*a790*/  UIMAD UR36, UR36, 0x47, URZ ;  /* 0x00000047242478a4 */ /* 0x000fe4000f8e02ff */
[----:B------:R-:W-:Y:S01]  /*a7a0*/  UIMAD UR37, UR37, 0x46, URZ ;  /* 0x00000046252578a4 */ /* 0x000fe2000f8e02ff */
[----:B------:R-:W5:Y:S01]  /*a7b0*/  LDL.LU R4, [R1+0x16c] ;  /* 0x00016c0001047983 */ /* 0x000f620000300800 */
[----:B------:R-:W-:Y:S02]  /*a7c0*/  UIMAD UR38, UR38, 0x45, URZ ;  /* 0x00000045262678a4 */ /* 0x000fe4000f8e02ff */
[----:B------:R-:W-:Y:S01]  /*a7d0*/  UIMAD UR39, UR39, 0x44, URZ ;  /* 0x00000044272778a4 */ /* 0x000fe2000f8e02ff */
[----:B------:R0:W-:Y:S01]  /*a7e0*/  STL [R1+0x1c8], R3 ;  /* 0x0001c80301007387 */ /* 0x0001e20000100800 */
[----:B------:R-:W-:-:S02]  /*a7f0*/  UIMAD UR5, UR5, 0x43, URZ ;  /* 0x00000043050578a4 */ /* 0x000fc4000f8e02ff */
[----:B-1----:R-:W-:Y:S01]  /*a800*/  UIMAD UR6, UR6, 0x42, URZ ;  /* 0x00000042060678a4 */ /* 0x002fe2000f8e02ff */
[----:B------:R-:W-:Y:S01]  /*a810*/  STL [R1+0x1c4], R15 ;  /* 0x0001c40f01007387 */ /* 0x000fe20000100800 */
[----:B------:R-:W-:Y:S02]  /*a820*/  UIMAD UR7, UR7, 0x41, URZ ;  /* 0x00000041070778a4 */ /* 0x000fe4000f8e02ff */
[----:B------:R-:W-:Y:S02]  /*a830*/  USHF.L.U32 UR8, UR8, 0x6, URZ ;  /* 0x0000000608087899 */ /* 0x000fe400080006ff */
[----:B------:R-:W-:Y:S01]  /*a840*/  UIMAD UR42, UR42, 0x3f, URZ ;  /* 0x0000003f2a2a78a4 */ /* 0x000fe2000f8e02ff */
[C---:B0-----:R-:W-:Y:S01]  /*a850*/  SEL R3, R29.reuse, R13, !P0 ;  /* 0x0000000d1d037207 */ /* 0x041fe20004000000 */
[----:B------:R-:W-:Y:S01]  /*a860*/  UIMAD UR43, UR43, 0x3e, URZ ;  /* 0x0000003e2b2b78a4 */ /* 0x000fe2000f8e02ff */
[C---:B------:R-:W-:Y:S01]  /*a870*/  SEL R13, R29.reuse, R12, !P0 ;  /* 0x0000000c1d0d7207 */ /* 0x040fe20004000000 */
[----:B------:R-:W-:Y:S01]  /*a880*/  UIMAD UR60, UR60, 0x3d, URZ ;  /* 0x0000003d3c3c78a4 */ /* 0x000fe2000f8e02ff */
[----:B------:R-:W-:Y:S01]  /*a890*/  SEL R12, R29, R23, !P0 ;  /* 0x000000171d0c7207 */ /* 0x000fe20004000000 */
[----:B------:R0:W-:Y:S01]  /*a8a0*/  STL [R1+0x1c0], R3 ;  /* 0x0001c00301007387 */ /* 0x0001e20000100800 */
[----:B------:R-:W-:-:S02]  /*a8b0*/  UIMAD UR52, UR52, 0x3c, URZ ;  /* 0x0000003c343478a4 */ /* 0x000fc4000f8e02ff */
[----:B------:R-:W-:Y:S01]  /*a8c0*/  UIMAD UR68, UR68, 0x3b, URZ ;  /* 0x0000003b444478a4 */ /* 0x000fe2000f8e02ff */
[----:B------:R-:W-:Y:S01]  /*a8d0*/  STL [R1+0x1bc], R13 ;  /* 0x0001bc0d01007387 */ /* 0x000fe20000100800 */
[----:B------:R-:W-:Y:S02]  /*a8e0*/  UIMAD UR48, UR48, 0x3a, URZ ;  /* 0x0000003a303078a4 */ /* 0x000fe4000f8e02ff */
[----:B------:R-:W-:Y:S01]  /*a8f0*/  UIMAD UR56, UR56, 0x39, URZ ;  /* 0x00000039383878a4 */ /* 0x000fe2000f8e02ff */
[----:B------:R-:W5:Y:S01]  /*a900*/  LDL.LU R23, [R1+0x170] ;  /* 0x0001700001177983 */ /* 0x000f620000300800 */
[----:B------:R-:W-:Y:S01]  /*a910*/  UIMAD UR64, UR64, 0x38, URZ ;  /* 0x00000038404078a4 */ /* 0x000fe2000f8e02ff */
[----:B0-----:R-:W-:Y:S01]  /*a920*/  SEL R3, R29, R20, !P0 ;  /* 0x000000141d037207 */ /* 0x001fe20004000000 */
[----:B------:R-:W-:Y:S01]  /*a930*/  UIMAD UR72, UR72, 0x37, URZ ;  /* 0x00000037484878a4 */ /* 0x000fe2000f8e02ff */
[----:B------:R0:W-:Y:S01]  /*a940*/  STL [R1+0x1b8], R12 ;  /* 0x0001b80c01007387 */ /* 0x0001e20000100800 */
[----:B------:R-:W-:-:S02]  /*a950*/  UIMAD UR46, UR46, 0x36, URZ ;  /* 0x000000362e2e78a4 */ /* 0x000fc4000f8e02ff */
[----:B------:R-:W-:Y:S01]  /*a960*/  UIMAD UR50, UR50, 0x35, URZ ;  /* 0x00000035323278a4 */ /* 0x000fe2000f8e02ff */
[----:B------:R-:W5:Y:S01]  /*a970*/  LDL.LU R20, [R1+0x174] ;  /* 0x0001740001147983 */ /* 0x000f620000300800 */
[----:B------:R-:W-:Y:S02]  /*a980*/  UIMAD UR54, UR54, 0x34, URZ ;  /* 0x00000034363678a4 */ /* 0x000fe4000f8e02ff */
[----:B------:R-:W-:Y:S01]  /*a990*/  UIMAD UR58, UR58, 0x33, URZ ;  /* 0x000000333a3a78a4 */ /* 0x000fe2000f8e02ff */
[----:B------:R2:W-:Y:S01]  /*a9a0*/  STL [R1+0x1b4], R3 ;  /* 0x0001b40301007387 */ /* 0x0005e20000100800 */
[----:B------:R-:W-:Y:S01]  /*a9b0*/  UIMAD UR62, UR62, 0x32, URZ ;  /* 0x000000323e3e78a4 */ /* 0x000fe2000f8e02ff */
[----:B0-----:R-:W-:Y:S01]  /*a9c0*/  SEL R12, R29, R6, !P0 ;  /* 0x000000061d0c7207 */ /* 0x001fe20004000000 */
[----:B------:R-:W-:Y:S01]  /*a9d0*/  UIMAD UR66, UR66, 0x31, URZ ;  /* 0x00000031424278a4 */ /* 0x000fe2000f8e02ff */
[----:B------:R-:W5:Y:S01]  /*a9e0*/  LDL.LU R6, [R1+0x15c] ;  /* 0x00015c0001067983 */ /* 0x000f620000300800 */
[----:B------:R-:W-:-:S02]  /*a9f0*/  UIMAD UR70, UR70, 0x30, URZ ;  /* 0x00000030464678a4 */ /* 0x000fc4000f8e02ff */
[----:B------:R-:W-:Y:S01]  /*aa00*/  UIMAD UR74, UR74, 0x2f, URZ ;  /* 0x0000002f4a4a78a4 */ /* 0x000fe2000f8e02ff */
[----:B------:R-:W-:Y:S01]  /*aa10*/  STL [R1+0x1b0], R12 ;  /* 0x0001b00c01007387 */ /* 0x000fe20000100800 */
[----:B------:R-:W-:Y:S02]  /*aa20*/  UIMAD UR45, UR45, 0x2e, URZ ;  /* 0x0000002e2d2d78a4 */ /* 0x000fe4000f8e02ff */
[----:B------:R-:W-:Y:S02]  /*aa30*/  UIMAD UR47, UR47, 0x2d, URZ ;  /* 0x0000002d2f2f78a4 */ /* 0x000fe4000f8e02ff */
[----:B------:R-:W-:Y:S02]  /*aa40*/  UIMAD UR49, UR49, 0x2c, URZ ;  /* 0x0000002c313178a4 */ /* 0x000fe4000f8e02ff */
[----:B------:R-:W-:Y:S02]  /*aa50*/  UIMAD UR51, UR51, 0x2b, URZ ;  /* 0x0000002b333378a4 */ /* 0x000fe4000f8e02ff */
[----:B------:R-:W-:-:S02]  /*aa60*/  UIMAD UR53, UR53, 0x2a, URZ ;  /* 0x0000002a353578a4 */ /* 0x000fc4000f8e02ff */
[----:B------:R-:W-:Y:S02]  /*aa70*/  UIMAD UR55, UR55, 0x29, URZ ;  /* 0x00000029373778a4 */ /* 0x000fe4000f8e02ff */
[----:B------:R-:W-:Y:S02]  /*aa80*/  UIMAD UR57, UR57, 0x28, URZ ;  /* 0x00000028393978a4 */ /* 0x000fe4000f8e02ff */
[----:B------:R-:W-:Y:S02]  /*aa90*/  UIMAD UR59, UR59, 0x27, URZ ;  /* 0x000000273b3b78a4 */ /* 0x000fe4000f8e02ff */
[----:B------:R-:W-:Y:S02]  /*aaa0*/  UIMAD UR61, UR61, 0x26, URZ ;  /* 0x000000263d3d78a4 */ /* 0x000fe4000f8e02ff */
[----:B------:R-:W-:Y:S02]  /*aab0*/  UIMAD UR63, UR63, 0x25, URZ ;  /* 0x000000253f3f78a4 */ /* 0x000fe4000f8e02ff */
[----:B------:R-:W-:-:S02]  /*aac0*/  UIMAD UR65, UR65, 0x24, URZ ;  /* 0x00000024414178a4 */ /* 0x000fc4000f8e02ff */
[----:B------:R-:W-:Y:S02]  /*aad0*/  UIMAD UR67, UR67, 0x23, URZ ;  /* 0x00000023434378a4 */ /* 0x000fe4000f8e02ff */
[----:B------:R-:W-:Y:S02]  /*aae0*/  UIMAD UR69, UR69, 0x22, URZ ;  /* 0x00000022454578a4 */ /* 0x000fe4000f8e02ff */
[----:B------:R-:W-:Y:S01]  /*aaf0*/  UIMAD UR71, UR71, 0x21, URZ ;  /* 0x00000021474778a4 */ /* 0x000fe2000f8e02ff */
[----:B------:R-:W0:Y:S01]  /*ab00*/  LDCU UR22, c[0x0][0x3a8] ;  /* 0x00007500ff1677ac */ /* 0x000e220008000800 */
[C---:B--2---:R-:W-:Y:S02]  /*ab10*/  SEL R3, R29.reuse, R2, !P0 ;  /* 0x000000021d037207 */ /* 0x044fe40004000000 */
[----:B------:R-:W2:Y:S04]  /*ab20*/  LDL.LU R2, [R1+0x158] ;  /* 0x0001580001027983 */ /* 0x000ea80000300800 */
[----:B------:R3:W-:Y:S02]  /*ab30*/  STL [R1+0x1ac], R3 ;  /* 0x0001ac0301007387 */ /* 0x0007e40000100800 */
[----:B---3--:R-:W-:-:S02]  /*ab40*/  SEL R3, R29, R9, !P0 ;  /* 0x000000091d037207 */ /* 0x008fc40004000000 */
[----:B----4-:R-:W-:-:S03]  /*ab50*/  SEL R12, R29, R14, !P0 ;  /* 0x0000000e1d0c7207 */ /* 0x010fc60004000000 */
[----:B------:R1:W-:Y:S01]  /*ab60*/  STL [R1+0x1a8], R3 ;  /* 0x0001a80301007387 */ /* 0x0003e20000100800 */
[----:B------:R-:W-:-:S03]  /*ab70*/  SEL R9, R29, R8, !P0 ;  /* 0x000000081d097207 */ /* 0x000fc60004000000 */
[----:B------:R-:W-:Y:S04]  /*ab80*/  STL [R1+0x1a4], R12 ;  /* 0x0001a40c01007387 */ /* 0x000fe80000100800 */
[----:B------:R-:W3:Y:S01]  /*ab90*/  LDL.LU R8, [R1+0x154] ;  /* 0x0001540001087983 */ /* 0x000ee20000300800 */
[----:B-1----:R-:W-:-:S03]  /*aba0*/  SEL R3, R29, R11, !P0 ;  /* 0x0000000b1d037207 */ /* 0x002fc60004000000 */
[----:B------:R1:W-:Y:S04]  /*abb0*/  STL [R1+0x1a0], R9 ;  /* 0x0001a00901007387 */ /* 0x0003e80000100800 */
[----:B------:R-:W4:Y:S04]  /*abc0*/  LDL.LU R11, [R1+0x150] ;  /* 0x00015000010b7983 */ /* 0x000f280000300800 */
[----:B------:R0:W-:Y:S01]  /*abd0*/  STL [R1+0x19c], R3 ;  /* 0x00019c0301007387 */ /* 0x0001e20000100800 */
[C---:B-1----:R-:W-:Y:S02]  /*abe0*/  SEL R9, R29.reuse, R27, !P0 ;  /* 0x0000001b1d097207 */ /* 0x042fe40004000000 */
[----:B0-----:R-:W-:-:S02]  /*abf0*/  SEL R3, R29, R10, !P0 ;  /* 0x0000000a1d037207 */ /* 0x001fc40004000000 */
[----:B------:R-:W4:Y:S04]  /*ac00*/  LDL.LU R10, [R1+0x14c] ;  /* 0x00014c00010a7983 */ /* 0x000f280000300800 */
[----:B------:R-:W-:Y:S04]  /*ac10*/  STL [R1+0x198], R9 ;  /* 0x0001980901007387 */ /* 0x000fe80000100800 */
[----:B------:R-:W4:Y:S04]  /*ac20*/  LDL.LU R27, [R1+0x148] ;  /* 0x00014800011b7983 */ /* 0x000f280000300800 */
[----:B------:R0:W-:Y:S02]  /*ac30*/  STL [R1+0x194], R3 ;  /* 0x0001940301007387 */ /* 0x0001e40000100800 */
[----:B0-----:R-:W-:-:S02]  /*ac40*/  SEL R3, R29, R18, !P0 ;  /* 0x000000121d037207 */ /* 0x001fc40004000000 */
[----:B------:R-:W4:Y:S01]  /*ac50*/  LDL.LU R18, [R1+0x144] ;  /* 0x0001440001127983 */ /* 0x000f220000300800 */
[----:B------:R-:W-:-:S03]  /*ac60*/  SEL R9, R29, R25, !P0 ;  /* 0x000000191d097207 */ /* 0x000fc60004000000 */
[----:B------:R-:W4:Y:S01]  /*ac70*/  LDL.LU R22, [R1+0x140] ;  /* 0x0001400001167983 */ /* 0x000f220000300800 */
[----:B-----5:R-:W-:-:S03]  /*ac80*/  SEL R7, R29, R7, !P0 ;  /* 0x000000071d077207 */ /* 0x020fc60004000000 */
[----:B------:R0:W-:Y:S01]  /*ac90*/  STL [R1+0x190], R3 ;  /* 0x0001900301007387 */ /* 0x0001e20000100800 */
[----:B------:R-:W-:-:S03]  /*aca0*/  SEL R4, R29, R4, !P0 ;  /* 0x000000041d047207 */ /* 0x000fc60004000000 */
[----:B------:R-:W5:Y:S04]  /*acb0*/  LDL.LU R28, [R1+0x13c] ;  /* 0x00013c00011c7983 */ /* 0x000f680000300800 */
[----:B0-----:R-:W5:Y:S04]  /*acc0*/  LDL.LU R3, [R1+0x138] ;  /* 0x0001380001037983 */ /* 0x001f680000300800 */
[----:B------:R-:W5:Y:S04]  /*acd0*/  LDL.LU R14, [R1+0x134] ;  /* 0x00013400010e7983 */ /* 0x000f680000300800 */
[----:B------:R-:W5:Y:S04]  /*ace0*/  LDL.LU R25, [R1+0x130] ;  /* 0x0001300001197983 */ /* 0x000f680000300800 */
[----:B------:R0:W-:Y:S04]  /*acf0*/  STL [R1+0x18c], R9 ;  /* 0x00018c0901007387 */ /* 0x0001e80000100800 */
[----:B------:R-:W5:Y:S04]  /*ad00*/  LDL.LU R16, [R1+0x11c] ;  /* 0x00011c0001107983 */ /* 0x000f680000300800 */
[----:B------:R1:W-:Y:S01]  /*ad10*/  STL [R1+0x188], R7 ;  /* 0x0001880701007387 */ /* 0x0003e20000100800 */
[----:B0-----:R-:W-:-:S03]  /*ad20*/  SEL R9, R29, R23, !P0 ;  /* 0x000000171d097207 */ /* 0x001fc60004000000 */
[----:B------:R-:W5:Y:S04]  /*ad30*/  LDL.LU R15, [R1+0x12c] ;  /* 0x00012c00010f7983 */ /* 0x000f680000300800 */
[----:B------:R0:W-:Y:S01]  /*ad40*/  STL [R1+0x184], R4 ;  /* 0x0001840401007387 */ /* 0x0001e20000100800 */
[----:B-1----:R-:W-:-:S03]  /*ad50*/  SEL R7, R29, R20, !P0 ;  /* 0x000000141d077207 */ /* 0x002fc60004000000 */
[----:B------:R-:W5:Y:S01]  /*ad60*/  LDL.LU R13, [R1+0x120] ;  /* 0x00012000010d7983 */ /* 0x000f620000300800 */
[----:B------:R-:W-:-:S03]  /*ad70*/  SEL R6, R29, R6, !P0 ;  /* 0x000000061d067207 */ /* 0x000fc60004000000 */
[----:B------:R-:W5:Y:S04]  /*ad80*/  LDL.LU R12, [R1+0x128] ;  /* 0x00012800010c7983 */ /* 0x000f680000300800 */
[----:B0-----:R-:W5:Y:S04]  /*ad90*/  LDL.LU R4, [R1+0x124] ;  /* 0x0001240001047983 */ /* 0x001f680000300800 */
[----:B------:R-:W5:Y:S04]  /*ada0*/  LDL.LU R23, [R1+0x108] ;  /* 0x0001080001177983 */ /* 0x000f680000300800 */
[----:B------:R0:W-:Y:S04]  /*adb0*/  STL [R1+0x180], R9 ;  /* 0x0001800901007387 */ /* 0x0001e80000100800 */
[----:B------:R-:W5:Y:S04]  /*adc0*/  LDL.LU R20, [R1+0x10c] ;  /* 0x00010c0001147983 */ /* 0x000f680000300800 */
[----:B------:R1:W-:Y:S04]  /*add0*/  STL [R1+0x17c], R7 ;  /* 0x00017c0701007387 */ /* 0x0003e80000100800 */
[----:B0-----:R-:W5:Y:S04]  /*ade0*/  LDL.LU R9, [R1+0x110] ;  /* 0x0001100001097983 */ /* 0x001f680000300800 */
[----:B------:R0:W-:Y:S04]  /*adf0*/  STL [R1+0x178], R6 ;  /* 0x0001780601007387 */ /* 0x0001e80000100800 */
[----:B-1----:R-:W5:Y:S01]  /*ae00*/  LDL.LU R7, [R1+0x118] ;  /* 0x0001180001077983 */ /* 0x002f620000300800 */
[----:B--2---:R-:W-:-:S05]  /*ae10*/  SEL R2, R29, R2, !P0 ;  /* 0x000000021d027207 */ /* 0x004fca0004000000 */
[----:B------:R1:W-:Y:S04]  /*ae20*/  STL [R1+0x174], R2 ;  /* 0x0001740201007387 */ /* 0x0003e80000100800 */
[----:B0-----:R-:W2:Y:S04]  /*ae30*/  LDL.LU R6, [R1+0x114] ;  /* 0x0001140001067983 */ /* 0x001ea80000300800 */
[----:B-1----:R-:W2:Y:S01]  /*ae40*/  LDL.LU R2, [R1+0x104] ;  /* 0x0001040001027983 */ /* 0x002ea20000300800 */
[----:B---3--:R-:W-:-:S05]  /*ae50*/  SEL R8, R29, R8, !P0 ;  /* 0x000000081d087207 */ /* 0x008fca0004000000 */
[----:B------:R0:W-:Y:S01]  /*ae60*/  STL [R1+0x170], R8 ;  /* 0x0001700801007387 */ /* 0x0001e20000100800 */
[----:B----4-:R-:W-:-:S03]  /*ae70*/  SEL R11, R29, R11, !P0 ;  /* 0x0000000b1d0b7207 */ /* 0x010fc60004000000 */
[----:B0-----:R-:W3:Y:S04]  /*ae80*/  LDL.LU R8, [R1+0x100] ;  /* 0x0001000001087983 */ /* 0x001ee80000300800 */
[----:B------:R0:W-:Y:S01]  /*ae90*/  STL [R1+0x16c], R11 ;  /* 0x00016c0b01007387 */ /* 0x0001e20000100800 */
[----:B------:R-:W-:-:S03]  /*aea0*/  SEL R10, R29, R10, !P0 ;  /* 0x0000000a1d0a7207 */ /* 0x000fc60004000000 */
[----:B0-----:R-:W4:Y:S01]  /*aeb0*/  LDL.LU R11, [R1+0xfc] ;  /* 0x0000fc00010b7983 */ /* 0x001f220000300800 */
[----:B------:R-:W-:-:S03]  /*aec0*/  SEL R27, R29, R27, !P0 ;  /* 0x0000001b1d1b7207 */ /* 0x000fc60004000000 */
[----:B------:R0:W-:Y:S04]  /*aed0*/  STL [R1+0x168], R10 ;  /* 0x0001680a01007387 */ /* 0x0001e80000100800 */
[----:B0-----:R-:W2:Y:S01]  /*aee0*/  LDL.LU R10, [R1+0x2f68] ;  /* 0x002f6800010a7983 */ /* 0x001ea20000300800 */
[----:B------:R-:W-:-:S03]  /*aef0*/  SEL R18, R29, R18, !P0 ;  /* 0x000000121d127207 */ /* 0x000fc60004000000 */
[----:B------:R0:W-:Y:S04]  /*af00*/  STL [R1+0x164], R27 ;  /* 0x0001641b01007387 */ /* 0x0001e80000100800 */
[----:B0-----:R-:W2:Y:S04]  /*af10*/  LDL.LU R27, [R1+0xf8] ;  /* 0x0000f800011b7983 */ /* 0x001ea80000300800 */
[----:B------:R0:W-:Y:S04]  /*af20*/  STL [R1+0x160], R18 ;  /* 0x0001601201007387 */ /* 0x0001e80000100800 */
[----:B0-----:R-:W2:Y:S01]  /*af30*/  LDL.LU R18, [R1+0x2f64] ;  /* 0x002f640001127983 */ /* 0x001ea20000300800 */
[----:B------:R-:W-:-:S02]  /*af40*/  SEL R22, R29, R22, !P0 ;  /* 0x000000161d167207 */ /* 0x000fc40004000000 */
[----:B-----5:R-:W-:-:S03]  /*af50*/  SEL R3, R29, R3, !P0 ;  /* 0x000000031d037207 */ /* 0x020fc60004000000 */
[----:B------:R0:W-:Y:S01]  /*af60*/  STL [R1+0x15c], R22 ;  /* 0x00015c1601007387 */ /* 0x0001e20000100800 */
[C---:B------:R-:W-:Y:S02]  /*af70*/  SEL R14, R29.reuse, R14, !P0 ;  /* 0x0000000e1d0e7207 */ /* 0x040fe40004000000 */
[----:B0-----:R-:W-:-:S05]  /*af80*/  SEL R22, R29, R28, !P0 ;  /* 0x0000001c1d167207 */ /* 0x001fca0004000000 */
[----:B------:R-:W-:Y:S04]  /*af90*/  STL [R1+0x158], R22 ;  /* 0x0001581601007387 */ /* 0x000fe80000100800 */
[----:B------:R0:W-:Y:S04]  /*afa0*/  STL [R1+0x154], R3 ;  /* 0x0001540301007387 */ /* 0x0001e80000100800 */
[----:B------:R1:W-:Y:S01]  /*afb0*/  STL [R1+0x150], R14 ;  /* 0x0001500e01007387 */ /* 0x0003e20000100800 */
[C---:B------:R-:W-:Y:S02]  /*afc0*/  SEL R16, R29.reuse, R16, !P0 ;  /* 0x000000101d107207 */ /* 0x040fe40004000000 */
[C---:B0-----:R-:W-:Y:S01]  /*afd0*/  SEL R3, R29.reuse, R25, !P0 ;  /* 0x000000191d037207 */ /* 0x041fe20004000000 */
[----:B-1----:R-:W5:Y:S01]  /*afe0*/  LDL.LU R14, [R1+0xf4] ;  /* 0x0000f400010e7983 */ /* 0x002f620000300800 */
[----:B------:R-:W-:-:S02]  /*aff0*/  SEL R13, R29, R13, !P0 ;  /* 0x0000000d1d0d7207 */ /* 0x000fc40004000000 */
[C---:B------:R-:W-:Y:S02]  /*b000*/  SEL R12, R29.reuse, R12, !P0 ;  /* 0x0000000c1d0c7207 */ /* 0x040fe40004000000 */
[----:B--2---:R-:W-:-:S05]  /*b010*/  SEL R18, R29, R18, !P0 ;  /* 0x000000121d127207 */ /* 0x004fca0004000000 */
[----:B------:R-:W-:Y:S04]  /*b020*/  STL [R1+0x14c], R18 ;  /* 0x00014c1201007387 */ /* 0x000fe80000100800 */
[----:B------:R-:W2:Y:S04]  /*b030*/  LDL.LU R25, [R1+0xf0] ;  /* 0x0000f00001197983 */ /* 0x000ea80000300800 */
[----:B------:R0:W-:Y:S04]  /*b040*/  STL [R1+0x148], R3 ;  /* 0x0001480301007387 */ /* 0x0001e80000100800 */
[----:B------:R-:W-:Y:S01]  /*b050*/  STL [R1+0x144], R16 ;  /* 0x0001441001007387 */ /* 0x000fe20000100800 */
[----:B0-----:R-:W-:-:S05]  /*b060*/  SEL R3, R29, R15, !P0 ;  /* 0x0000000f1d037207 */ /* 0x001fca0004000000 */
[----:B------:R0:W-:Y:S04]  /*b070*/  STL [R1+0x140], R3 ;  /* 0x0001400301007387 */ /* 0x0001e80000100800 */
[----:B------:R-:W-:Y:S04]  /*b080*/  STL [R1+0x13c], R13 ;  /* 0x00013c0d01007387 */ /* 0x000fe80000100800 */
[----:B------:R-:W2:Y:S01]  /*b090*/  LDL.LU R22, [R1+0xec] ;  /* 0x0000ec0001167983 */ /* 0x000ea20000300800 */
[----:B0-----:R-:W-:-:S03]  /*b0a0*/  SEL R3, R29, R4, !P0 ;  /* 0x000000041d037207 */ /* 0x001fc60004000000 */
[----:B------:R0:W-:Y:S04]  /*b0b0*/  STL [R1+0x138], R12 ;  /* 0x0001380c01007387 */ /* 0x0001e80000100800 */
[----:B------:R-:W2:Y:S04]  /*b0c0*/  LDL.LU R4, [R1+0xe8] ;  /* 0x0000e80001047983 */ /* 0x000ea80000300800 */
[----:B------:R1:W-:Y:S01]  /*b0d0*/  STL [R1+0x134], R3 ;  /* 0x0001340301007387 */ /* 0x0003e20000100800 */
[----:B0-----:R-:W-:-:S03]  /*b0e0*/  SEL R12, R29, R23, !P0 ;  /* 0x000000171d0c7207 */ /* 0x001fc60004000000 */
[----:B------:R-:W2:Y:S04]  /*b0f0*/  LDL.LU R23, [R1+0x80] ;  /* 0x0000800001177983 */ /* 0x000ea80000300800 */
[----:B------:R-:W-:Y:S01]  /*b100*/  STL [R1+0x130], R12 ;  /* 0x0001300c01007387 */ /* 0x000fe20000100800 */
[----:B-1----:R-:W-:-:S03]  /*b110*/  SEL R3, R29, R20, !P0 ;  /* 0x000000141d037207 */ /* 0x002fc60004000000 */
[----:B------:R-:W2:Y:S01]  /*b120*/  LDL.LU R20, [R1+0xe4] ;  /* 0x0000e40001147983 */ /* 0x000ea20000300800 */
[----:B------:R-:W-:-:S03]  /*b130*/  SEL R7, R29, R7, !P0 ;  /* 0x000000071d077207 */ /* 0x000fc60004000000 */
[----:B------:R0:W-:Y:S01]  /*b140*/  STL [R1+0x12c], R3 ;  /* 0x00012c0301007387 */ /* 0x0001e20000100800 */
[C---:B------:R-:W-:Y:S02]  /*b150*/  SEL R6, R29.reuse, R6, !P0 ;  /* 0x000000061d067207 */ /* 0x040fe40004000000 */
        /* <DEDUP_REMOVED lines=8> */
[----:B----4-:R-:W-:-:S03]  /*b1e0*/  SEL R6, R29, R11, !P0 ;  /* 0x0000000b1d067207 */ /* 0x010fc60004000000 */
[----:B------:R-:W4:Y:S01]  /*b1f0*/  LDL.LU R16, [R1+0xc0] ;  /* 0x0000c00001107983 */ /* 0x000f220000300800 */
[----:B---3--:R-:W-:-:S05]  /*b200*/  SEL R3, R29, R8, !P0 ;  /* 0x000000081d037207 */ /* 0x008fca0004000000 */
[----:B------:R0:W-:Y:S01]  /*b210*/  STL [R1+0x118], R3 ;  /* 0x0001180301007387 */ /* 0x0001e20000100800 */
[----:B-----5:R-:W-:-:S03]  /*b220*/  SEL R7, R29, R14, !P0 ;  /* 0x0000000e1d077207 */ /* 0x020fc60004000000 */
[----:B0-----:R-:W3:Y:S04]  /*b230*/  LDL.LU R3, [R1+0xdc] ;  /* 0x0000dc0001037983 */ /* 0x001ee80000300800 */
[----:B------:R0:W-:Y:S04]  /*b240*/  STL [R1+0x114], R6 ;  /* 0x0001140601007387 */ /* 0x0001e80000100800 */
[----:B------:R-:W5:Y:S04]  /*b250*/  LDL.LU R15, [R1+0xd4] ;  /* 0x0000d400010f7983 */ /* 0x000f680000300800 */
[----:B------:R-:W5:Y:S01]  /*b260*/  LDL.LU R13, [R1+0xc4] ;  /* 0x0000c400010d7983 */ /* 0x000f620000300800 */
[----:B0-----:R-:W-:-:S05]  /*b270*/  SEL R6, R29, R27, !P0 ;  /* 0x0000001b1d067207 */ /* 0x001fca0004000000 */
[----:B------:R-:W-:Y:S04]  /*b280*/  STL [R1+0x110], R6 ;  /* 0x0001100601007387 */ /* 0x000fe80000100800 */
[----:B------:R-:W5:Y:S04]  /*b290*/  LDL.LU R12, [R1+0xcc] ;  /* 0x0000cc00010c7983 */ /* 0x000f680000300800 */
[----:B------:R-:W5:Y:S04]  /*b2a0*/  LDL.LU R8, [R1+0xd0] ;  /* 0x0000d00001087983 */ /* 0x000f680000300800 */
[----:B------:R-:W5:Y:S04]  /*b2b0*/  LDL.LU R11, [R1+0xc8] ;  /* 0x0000c800010b7983 */ /* 0x000f680000300800 */
[----:B------:R-:W5:Y:S04]  /*b2c0*/  LDL.LU R27, [R1+0xbc] ;  /* 0x0000bc00011b7983 */ /* 0x000f680000300800 */
[----:B------:R-:W5:Y:S04]  /*b2d0*/  LDL.LU R18, [R1+0xb8] ;  /* 0x0000b80001127983 */ /* 0x000f680000300800 */
[----:B------:R-:W5:Y:S04]  /*b2e0*/  LDL.LU R9, [R1+0xa0] ;  /* 0x0000a00001097983 */ /* 0x000f680000300800 */
[----:B------:R0:W-:Y:S04]  /*b2f0*/  STL [R1+0x10c], R7 ;  /* 0x00010c0701007387 */ /* 0x0001e80000100800 */
[----:B0-----:R-:W5:Y:S01]  /*b300*/  LDL.LU R7, [R1+0xa8] ;  /* 0x0000a80001077983 */ /* 0x001f620000300800 */
[----:B--2---:R-:W-:-:S05]  /*b310*/  SEL R6, R29, R25, !P0 ;  /* 0x000000191d067207 */ /* 0x004fca0004000000 */
[----:B------:R0:W-:Y:S04]  /*b320*/  STL [R1+0x108], R6 ;  /* 0x0001080601007387 */ /* 0x0001e80000100800 */
[----:B0-----:R-:W2:Y:S04]  /*b330*/  LDL.LU R6, [R1+0xa4] ;  /* 0x0000a40001067983 */ /* 0x001ea80000300800 */
[----:B------:R-:W2:Y:S04]  /*b340*/  LDL.LU R14, [R1+0x9c] ;  /* 0x00009c00010e7983 */ /* 0x000ea80000300800 */
[----:B------:R-:W2:Y:S01]  /*b350*/  LDL.LU R25, [R1+0x94] ;  /* 0x0000940001197983 */ /* 0x000ea20000300800 */
[----:B------:R-:W-:-:S05]  /*b360*/  SEL R22, R29, R22, !P0 ;  /* 0x000000161d167207 */ /* 0x000fca0004000000 */
[----:B------:R0:W-:Y:S02]  /*b370*/  STL [R1+0x104], R22 ;  /* 0x0001041601007387 */ /* 0x0001e40000100800 */
[C---:B0-----:R-:W-:Y:S02]  /*b380*/  SEL R22, R29.reuse, R4, !P0 ;  /* 0x000000041d167207 */ /* 0x041fe40004000000 */
[C---:B------:R-:W-:Y:S02]  /*b390*/  SEL R4, R29.reuse, R10, !P0 ;  /* 0x0000000a1d047207 */ /* 0x040fe40004000000 */
[----:B------:R-:W2:Y:S04]  /*b3a0*/  LDL.LU R10, [R1+0xb4] ;  /* 0x0000b400010a7983 */ /* 0x000ea80000300800 */
[----:B------:R0:W-:Y:S04]  /*b3b0*/  STL [R1+0x100], R22 ;  /* 0x0001001601007387 */ /* 0x0001e80000100800 */
[----:B------:R1:W-:Y:S01]  /*b3c0*/  STL [R1+0xfc], R4 ;  /* 0x0000fc0401007387 */ /* 0x0003e20000100800 */
[----:B0-----:R-:W-:-:S03]  /*b3d0*/  SEL R22, R29, R23, !P0 ;  /* 0x000000171d167207 */ /* 0x001fc60004000000 */
[----:B------:R-:W2:Y:S01]  /*b3e0*/  LDL.LU R23, [R1+0x8c] ;  /* 0x00008c0001177983 */ /* 0x000ea20000300800 */
[----:B-1----:R-:W-:-:S03]  /*b3f0*/  SEL R4, R29, R20, !P0 ;  /* 0x000000141d047207 */ /* 0x002fc60004000000 */
[----:B------:R0:W-:Y:S04]  /*b400*/  STL [R1+0xf8], R22 ;  /* 0x0000f81601007387 */ /* 0x0001e80000100800 */
[----:B------:R-:W2:Y:S04]  /*b410*/  LDL.LU R20, [R1+0x88] ;  /* 0x0000880001147983 */ /* 0x000ea80000300800 */
[----:B------:R1:W-:Y:S01]  /*b420*/  STL [R1+0xf4], R4 ;  /* 0x0000f40401007387 */ /* 0x0003e20000100800 */
[----:B------:R-:W-:-:S03]  /*b430*/  SEL R28, R29, R28, !P0 ;  /* 0x0000001c1d1c7207 */ /* 0x000fc60004000000 */
[----:B0-----:R-:W2:Y:S04]  /*b440*/  LDL.LU R22, [R1+0x84] ;  /* 0x0000840001167983 */ /* 0x001ea80000300800 */
[----:B-1----:R-:W2:Y:S01]  /*b450*/  LDL.LU R4, [R1+0x58] ;  /* 0x0000580001047983 */ /* 0x002ea20000300800 */
[----:B------:R-:W-:-:S03]  /*b460*/  SEL R2, R29, R2, !P0 ;  /* 0x000000021d027207 */ /* 0x000fc60004000000 */
[----:B------:R0:W-:Y:S01]  /*b470*/  STL [R1+0xf0], R28 ;  /* 0x0000f01c01007387 */ /* 0x0001e20000100800 */
[----:B----4-:R-:W-:-:S03]  /*b480*/  SEL R16, R29, R16, !P0 ;  /* 0x000000101d107207 */ /* 0x010fc60004000000 */
[----:B0-----:R-:W4:Y:S04]  /*b490*/  LDL.LU R28, [R1+0x64] ;  /* 0x00006400011c7983 */ /* 0x001f280000300800 */
[----:B------:R0:W-:Y:S04]  /*b4a0*/  STL [R1+0xec], R2 ;  /* 0x0000ec0201007387 */ /* 0x0001e80000100800 */
[----:B0-----:R-:W4:Y:S01]  /*b4b0*/  LDL.LU R2, [R1+0x6c] ;  /* 0x00006c0001027983 */ /* 0x001f220000300800 */
[----:B---3--:R-:W-:-:S03]  /*b4c0*/  SEL R3, R29, R3, !P0 ;  /* 0x000000031d037207 */ /* 0x008fc60004000000 */
[----:B------:R0:W-:Y:S01]  /*b4d0*/  STL [R1+0xe8], R16 ;  /* 0x0000e81001007387 */ /* 0x0001e20000100800 */
[----:B-----5:R-:W-:-:S03]  /*b4e0*/  SEL R15, R29, R15, !P0 ;  /* 0x0000000f1d0f7207 */ /* 0x020fc60004000000 */
[----:B0-----:R-:W3:Y:S01]  /*b4f0*/  LDL.LU R16, [R1+0x2f60] ;  /* 0x002f600001107983 */ /* 0x001ee20000300800 */
[----:B------:R-:W-:-:S03]  /*b500*/  SEL R13, R29, R13, !P0 ;  /* 0x0000000d1d0d7207 */ /* 0x000fc60004000000 */
[----:B------:R0:W-:Y:S01]  /*b510*/  STL [R1+0xe4], R3 ;  /* 0x0000e40301007387 */ /* 0x0001e20000100800 */
[----:B------:R-:W-:-:S03]  /*b520*/  SEL R12, R29, R12, !P0 ;  /* 0x0000000c1d0c7207 */ /* 0x000fc60004000000 */
[----:B0-----:R-:W5:Y:S01]  /*b530*/  LDL.LU R3, [R1+0x60] ;  /* 0x0000600001037983 */ /* 0x001f620000300800 */
[----:B------:R-:W-:-:S03]  /*b540*/  SEL R8, R29, R8, !P0 ;  /* 0x000000081d087207 */ /* 0x000fc60004000000 */
[----:B------:R0:W-:Y:S01]  /*b550*/  STL [R1+0xe0], R15 ;  /* 0x0000e00f01007387 */ /* 0x0001e20000100800 */
[C---:B------:R-:W-:Y:S02]  /*b560*/  SEL R11, R29.reuse, R11, !P0 ;  /* 0x0000000b1d0b7207 */ /* 0x040fe40004000000 */
[C---:B------:R-:W-:Y:S01]  /*b570*/  SEL R27, R29.reuse, R27, !P0 ;  /* 0x0000001b1d1b7207 */ /* 0x040fe20004000000 */
[----:B0-----:R-:W3:Y:S04]  /*b580*/  LDL.LU R15, [R1+0x2f5c] ;  /* 0x002f5c00010f7983 */ /* 0x001ee80000300800 */
[----:B------:R0:W-:Y:S01]  /*b590*/  STL [R1+0xdc], R13 ;  /* 0x0000dc0d01007387 */ /* 0x0001e20000100800 */
[----:B------:R-:W-:-:S03]  /*b5a0*/  SEL R18, R29, R18, !P0 ;  /* 0x000000121d127207 */ /* 0x000fc60004000000 */
[----:B0-----:R-:W3:Y:S04]  /*b5b0*/  LDL.LU R13, [R1+0x2f58] ;  /* 0x002f5800010d7983 */ /* 0x001ee80000300800 */
[----:B------:R0:W-:Y:S01]  /*b5c0*/  STL [R1+0xd4], R12 ;  /* 0x0000d40c01007387 */ /* 0x0001e20000100800 */
[----:B------:R-:W-:-:S03]  /*b5d0*/  SEL R9, R29, R9, !P0 ;  /* 0x000000091d097207 */ /* 0x000fc60004000000 */
[----:B0-----:R-:W3:Y:S04]  /*b5e0*/  LDL.LU R12, [R1+0x2f54] ;  /* 0x002f5400010c7983 */ /* 0x001ee80000300800 */
[----:B------:R0:W-:Y:S01]  /*b5f0*/  STL [R1+0xd0], R8 ;  /* 0x0000d00801007387 */ /* 0x0001e20000100800 */
[----:B------:R-:W-:-:S03]  /*b600*/  SEL R7, R29, R7, !P0 ;  /* 0x000000071d077207 */ /* 0x000fc60004000000 */
[----:B0-----:R-:W3:Y:S04]  /*b610*/  LDL.LU R8, [R1+0x2f50] ;  /* 0x002f500001087983 */ /* 0x001ee80000300800 */
[----:B------:R0:W-:Y:S04]  /*b620*/  STL [R1+0xcc], R11 ;  /* 0x0000cc0b01007387 */ /* 0x0001e80000100800 */
[----:B0-----:R-:W3:Y:S04]  /*b630*/  LDL.LU R11, [R1+0x2f4c] ;  /* 0x002f4c00010b7983 */ /* 0x001ee80000300800 */
[----:B------:R0:W-:Y:S04]  /*b640*/  STL [R1+0xc8], R27 ;  /* 0x0000c81b01007387 */ /* 0x0001e80000100800 */
[----:B0-----:R-:W3:Y:S04]  /*b650*/  LDL.LU R27, [R1+0x2f48] ;  /* 0x002f4800011b7983 */ /* 0x001ee80000300800 */
[----:B------:R0:W-:Y:S04]  /*b660*/  STL [R1+0xc4], R18 ;  /* 0x0000c41201007387 */ /* 0x0001e80000100800 */
[----:B0-----:R-:W3:Y:S01]  /*b670*/  LDL.LU R18, [R1+0x48] ;  /* 0x0000480001127983 */ /* 0x001ee20000300800 */
[----:B--2---:R-:W-:-:S05]  /*b680*/  SEL R10, R29, R10, !P0 ;  /* 0x0000000a1d0a7207 */ /* 0x004fca0004000000 */
[----:B------:R0:W-:Y:S04]  /*b690*/  STL [R1+0xc0], R10 ;  /* 0x0000c00a01007387 */ /* 0x0001e80000100800 */
[----:B0-----:R-:W2:Y:S04]  /*b6a0*/  LDL.LU R10, [R1+0x4c] ;  /* 0x00004c00010a7983 */ /* 0x001ea80000300800 */
[----:B------:R0:W-:Y:S04]  /*b6b0*/  STL [R1+0xbc], R9 ;  /* 0x0000bc0901007387 */ /* 0x0001e80000100800 */
[----:B------:R1:W-:Y:S01]  /*b6c0*/  STL [R1+0xb8], R7 ;  /* 0x0000b80701007387 */ /* 0x0003e20000100800 */
[----:B0-----:R-:W-:-:S02]  /*b6d0*/  SEL R9, R29, R6, !P0 ;  /* 0x000000061d097207 */ /* 0x001fc40004000000 */
[C---:B------:R-:W-:Y:S02]  /*b6e0*/  SEL R6, R29.reuse, R25, !P0 ;  /* 0x000000191d067207 */ /* 0x040fe40004000000 */
[C---:B-1----:R-:W-:Y:S01]  /*b6f0*/  SEL R7, R29.reuse, R14, !P0 ;  /* 0x0000000e1d077207 */ /* 0x042fe20004000000 */
[----:B------:R0:W-:Y:S01]  /*b700*/  STL [R1+0xb4], R9 ;  /* 0x0000b40901007387 */ /* 0x0001e20000100800 */
[C---:B------:R-:W-:Y:S02]  /*b710*/  SEL R23, R29.reuse, R23, !P0 ;  /* 0x000000171d177207 */ /* 0x040fe40004000000 */
[C---:B------:R-:W-:Y:S01]  /*b720*/  SEL R20, R29.reuse, R20, !P0 ;  /* 0x000000141d147207 */ /* 0x040fe20004000000 */
[----:B0-----:R-:W2:Y:S04]  /*b730*/  LDL.LU R9, [R1+0x44] ;  /* 0x0000440001097983 */ /* 0x001ea80000300800 */
[----:B------:R0:W-:Y:S04]  /*b740*/  STL [R1+0xac], R7 ;  /* 0x0000ac0701007387 */ /* 0x0001e80000100800 */
[----:B0-----:R-:W2:Y:S04]  /*b750*/  LDL.LU R7, [R1+0x3c] ;  /* 0x00003c0001077983 */ /* 0x001ea80000300800 */
[----:B------:R0:W-:Y:S04]  /*b760*/  STL [R1+0xa8], R6 ;  /* 0x0000a80601007387 */ /* 0x0001e80000100800 */
[----:B0-----:R-:W2:Y:S04]  /*b770*/  LDL.LU R6, [R1+0x40] ;  /* 0x0000400001067983 */ /* 0x001ea80000300800 */
[----:B------:R-:W2:Y:S04]  /*b780*/  LDL.LU R14, [R1+0x38] ;  /* 0x00003800010e7983 */ /* 0x000ea80000300800 */
[----:B------:R-:W2:Y:S04]  /*b790*/  LDL.LU R25, [R1+0x30] ;  /* 0x0000300001197983 */ /* 0x000ea80000300800 */
[----:B------:R0:W-:Y:S04]  /*b7a0*/  STL [R1+0xa4], R23 ;  /* 0x0000a41701007387 */ /* 0x0001e80000100800 */
[----:B0-----:R-:W2:Y:S04]  /*b7b0*/  LDL.LU R23, [R1+0x2f44] ;  /* 0x002f440001177983 */ /* 0x001ea80000300800 */
[----:B------:R0:W-:Y:S04]  /*b7c0*/  STL [R1+0xa0], R20 ;  /* 0x0000a01401007387 */ /* 0x0001e80000100800 */
[----:B0-----:R-:W2:Y:S01]  /*b7d0*/  LDL.LU R20, [R1+0x2f40] ;  /* 0x002f400001147983 */ /* 0x001ea20000300800 */
[----:B------:R-:W-:-:S02]  /*b7e0*/  SEL R22, R29, R22, !P0 ;  /* 0x000000161d167207 */ /* 0x000fc40004000000 */
[----:B----4-:R-:W-:-:S03]  /*b7f0*/  SEL R28, R29, R28, !P0 ;  /* 0x0000001c1d1c7207 */ /* 0x010fc60004000000 */
[----:B------:R0:W-:Y:S02]  /*b800*/  STL [R1+0x9c], R22 ;  /* 0x00009c1601007387 */ /* 0x0001e40000100800 */
[C---:B0-----:R-:W-:Y:S02]  /*b810*/  SEL R22, R29.reuse, R4, !P0 ;  /* 0x000000041d167207 */ /* 0x041fe40004000000 */
[----:B------:R-:W4:Y:S04]  /*b820*/  LDL.LU R4, [R1+0x34] ;  /* 0x0000340001047983 */ /* 0x000f280000300800 */
[----:B------:R0:W-:Y:S01]  /*b830*/  STL [R1+0x94], R22 ;  /* 0x0000941601007387 */ /* 0x0001e20000100800 */
[----:B-----5:R-:W-:-:S03]  /*b840*/  SEL R3, R29, R3, !P0 ;  /* 0x000000031d037207 */ /* 0x020fc60004000000 */
[----:B0-----:R-:W5:Y:S04]  /*b850*/  LDL.LU R22, [R1+0xd8] ;  /* 0x0000d80001167983 */ /* 0x001f680000300800 */
[----:B------:R0:W-:Y:S02]  /*b860*/  STL [R1+0x8c], R28 ;  /* 0x00008c1c01007387 */ /* 0x0001e40000100800 */
[C---:B0-----:R-:W-:Y:S02]  /*b870*/  SEL R28, R29.reuse, R2, !P0 ;  /* 0x000000021d1c7207 */ /* 0x041fe40004000000 */
[----:B------:R-:W4:Y:S04]  /*b880*/  LDL.LU R2, [R1+0xb0] ;  /* 0x0000b00001027983 */ /* 0x000f280000300800 */
[----:B------:R0:W-:Y:S04]  /*b890*/  STL [R1+0x88], R28 ;  /* 0x0000881c01007387 */ /* 0x0001e80000100800 */
[----:B0-----:R-:W4:Y:S04]  /*b8a0*/  LDL.LU R28, [R1+0x90] ;  /* 0x00009000011c7983 */ /* 0x001f280000300800 */
[----:B------:R0:W-:Y:S04]  /*b8b0*/  STL [R1+0x84], R3 ;  /* 0x0000840301007387 */ /* 0x0001e80000100800 */
[----:B0-----:R-:W4:Y:S01]  /*b8c0*/  LDL.LU R3, [R1+0x68] ;  /* 0x0000680001037983 */ /* 0x001f220000300800 */
[----:B---3--:R-:W-:-:S02]  /*b8d0*/  SEL R11, R29, R11, !P0 ;  /* 0x0000000b1d0b7207 */ /* 0x008fc40004000000 */
[C---:B------:R-:W-:Y:S02]  /*b8e0*/  SEL R18, R29.reuse, R18, !P0 ;  /* 0x000000121d127207 */ /* 0x040fe40004000000 */
[C---:B------:R-:W-:Y:S02]  /*b8f0*/  SEL R8, R29.reuse, R8, !P0 ;  /* 0x000000081d087207 */ /* 0x040fe40004000000 */
[C---:B--2---:R-:W-:Y:S02]  /*b900*/  SEL R10, R29.reuse, R10, !P0 ;  /* 0x0000000a1d0a7207 */ /* 0x044fe40004000000 */
[C---:B------:R-:W-:Y:S02]  /*b910*/  SEL R9, R29.reuse, R9, !P0 ;  /* 0x000000091d097207 */ /* 0x040fe40004000000 */
[C---:B------:R-:W-:Y:S02]  /*b920*/  SEL R7, R29.reuse, R7, !P0 ;  /* 0x000000071d077207 */ /* 0x040fe40004000000 */
[----:B------:R-:W-:-:S02]  /*b930*/  SEL R6, R29, R6, !P0 ;  /* 0x000000061d067207 */ /* 0x000fc40004000000 */
[C---:B------:R-:W-:Y:S02]  /*b940*/  SEL R14, R29.reuse, R14, !P0 ;  /* 0x0000000e1d0e7207 */ /* 0x040fe40004000000 */
[----:B------:R-:W-:-:S05]  /*b950*/  SEL R20, R29, R20, !P0 ;  /* 0x000000141d147207 */ /* 0x000fca0004000000 */
[----:B------:R0:W-:Y:S02]  /*b960*/  STL [R1+0x80], R20 ;  /* 0x0000801401007387 */ /* 0x0001e40000100800 */
[C---:B0-----:R-:W-:Y:S02]  /*b970*/  SEL R20, R29.reuse, R23, !P0 ;  /* 0x000000171d147207 */ /* 0x041fe40004000000 */
[----:B------:R-:W2:Y:S04]  /*b980*/  LDL.LU R23, [R1+0x5c] ;  /* 0x00005c0001177983 */ /* 0x000ea80000300800 */
[----:B------:R0:W-:Y:S02]  /*b990*/  STL [R1+0x6c], R20 ;  /* 0x00006c1401007387 */ /* 0x0001e40000100800 */
[----:B0-----:R-:W-:-:S02]  /*b9a0*/  SEL R20, R29, R27, !P0 ;  /* 0x0000001b1d147207 */ /* 0x001fc40004000000 */
[----:B------:R-:W3:Y:S04]  /*b9b0*/  LDL.LU R27, [R1+0x78] ;  /* 0x00007800011b7983 */ /* 0x000ee80000300800 */
[----:B------:R0:W-:Y:S04]  /*b9c0*/  STL [R1+0x64], R20 ;  /* 0x0000641401007387 */ /* 0x0001e80000100800 */
[----:B0-----:R-:W3:Y:S04]  /*b9d0*/  LDL.LU R20, [R1+0x74] ;  /* 0x0000740001147983 */ /* 0x001ee80000300800 */
[----:B------:R0:W-:Y:S04]  /*b9e0*/  STL [R1+0x60], R18 ;  /* 0x0000601201007387 */ /* 0x0001e80000100800 */
        /* <DEDUP_REMOVED lines=17> */
[----:B0-----:R-:W3:Y:S01]  /*bb00*/  LDL.LU R25, [R1+0x2f2c] ;  /* 0x002f2c0001197983 */ /* 0x001ee20000300800 */
[----:B----4-:R-:W-:-:S02]  /*bb10*/  SEL R4, R29, R4, !P0 ;  /* 0x000000041d047207 */ /* 0x010fc40004000000 */
[C---:B-----5:R-:W-:Y:S02]  /*bb20*/  SEL R22, R29.reuse, R22, !P0 ;  /* 0x000000161d167207 */ /* 0x060fe40004000000 */
[C---:B------:R-:W-:Y:S02]  /*bb30*/  SEL R2, R29.reuse, R2, !P0 ;  /* 0x000000021d027207 */ /* 0x040fe40004000000 */
[C---:B--2---:R-:W-:Y:S02]  /*bb40*/  SEL R23, R29.reuse, R23, !P0 ;  /* 0x000000171d177207 */ /* 0x044fe40004000000 */
[C---:B---3--:R-:W-:Y:S02]  /*bb50*/  SEL R14, R29.reuse, R14, !P0 ;  /* 0x0000000e1d0e7207 */ /* 0x048fe40004000000 */
[----:B------:R-:W-:-:S05]  /*bb60*/  SEL R25, R29, R25, !P0 ;  /* 0x000000191d197207 */ /* 0x000fca0004000000 */
[----:B------:R0:W-:Y:S04]  /*bb70*/  STL [R1+0x30], R25 ;  /* 0x0000301901007387 */ /* 0x0001e80000100800 */
[----:B0-----:R-:W2:Y:S04]  /*bb80*/  LDL.LU R25, [R1+0x7c] ;  /* 0x00007c0001197983 */ /* 0x001ea80000300800 */
[----:B------:R0:W-:Y:S04]  /*bb90*/  STL [R1+0x1c], R14 ;  /* 0x00001c0e01007387 */ /* 0x0001e80000100800 */
[----:B0-----:R-:W3:Y:S04]  /*bba0*/  LDL.LU R14, [R1+0x98] ;  /* 0x00009800010e7983 */ /* 0x001ee80000300800 */
[----:B------:R0:W-:Y:S04]  /*bbb0*/  STL [R1+0x18], R4 ;  /* 0x0000180401007387 */ /* 0x0001e80000100800 */
[----:B0-----:R-:W4:Y:S04]  /*bbc0*/  LDL.LU R4, [R1+0x2f28] ;  /* 0x002f280001047983 */ /* 0x001f280000300800 */
[----:B------:R0:W-:Y:S04]  /*bbd0*/  STL [R1+0x14], R22 ;  /* 0x0000141601007387 */ /* 0x0001e80000100800 */
[----:B0-----:R-:W5:Y:S04]  /*bbe0*/  LDL.LU R22, [R1+0x20] ;  /* 0x0000200001167983 */ /* 0x001f680000300800 */
[----:B------:R0:W-:Y:S04]  /*bbf0*/  STL [R1+0x10], R23 ;  /* 0x0000101701007387 */ /* 0x0001e80000100800 */
[----:B0-----:R-:W5:Y:S04]  /*bc00*/  LDL.LU R23, [R1+0x24] ;  /* 0x0000240001177983 */ /* 0x001f680000300800 */
[----:B------:R0:W-:Y:S04]  /*bc10*/  STL [R1+0xc], R2 ;  /* 0x00000c0201007387 */ /* 0x0001e80000100800 */
[----:B0-----:R-:W5:Y:S01]  /*bc20*/  LDL.LU R2, [R1+0x2f24] ;  /* 0x002f240001027983 */ /* 0x001f620000300800 */
[----:B------:R-:W-:-:S02]  /*bc30*/  SEL R28, R29, R28, !P0 ;  /* 0x0000001c1d1c7207 */ /* 0x000fc40004000000 */
[C---:B------:R-:W-:Y:S02]  /*bc40*/  SEL R3, R29.reuse, R3, !P0 ;  /* 0x000000031d037207 */ /* 0x040fe40004000000 */
[C---:B------:R-:W-:Y:S01]  /*bc50*/  SEL R27, R29.reuse, R27, !P0 ;  /* 0x0000001b1d1b7207 */ /* 0x040fe20004000000 */
[----:B------:R-:W-:Y:S01]  /*bc60*/  STL [R1+0x2e98], R28 ;  /* 0x002e981c01007387 */ /* 0x000fe20000100800 */
[C---:B------:R-:W-:Y:S02]  /*bc70*/  SEL R20, R29.reuse, R20, !P0 ;  /* 0x000000141d147207 */ /* 0x040fe40004000000 */
[C---:B------:R-:W-:Y:S02]  /*bc80*/  SEL R18, R29.reuse, R18, !P0 ;  /* 0x000000121d127207 */ /* 0x040fe40004000000 */
[C---:B------:R-:W-:Y:S02]  /*bc90*/  SEL R10, R29.reuse, R10, !P0 ;  /* 0x0000000a1d0a7207 */ /* 0x040fe40004000000 */
[----:B------:R-:W-:-:S02]  /*bca0*/  SEL R11, R29, R11, !P0 ;  /* 0x0000000b1d0b7207 */ /* 0x000fc40004000000 */
[C---:B------:R-:W-:Y:S02]  /*bcb0*/  SEL R8, R29.reuse, R8, !P0 ;  /* 0x000000081d087207 */ /* 0x040fe40004000000 */
[C---:B------:R-:W-:Y:S02]  /*bcc0*/  SEL R6, R29.reuse, R6, !P0 ;  /* 0x000000061d067207 */ /* 0x040fe40004000000 */
[C---:B------:R-:W-:Y:S02]  /*bcd0*/  SEL R7, R29.reuse, R7, !P0 ;  /* 0x000000071d077207 */ /* 0x040fe40004000000 */
[----:B---3--:R-:W-:-:S05]  /*bce0*/  SEL R14, R29, R14, !P0 ;  /* 0x0000000e1d0e7207 */ /* 0x008fca0004000000 */
[----:B------:R2:W-:Y:S04]  /*bcf0*/  STL [R1+0x8], R14 ;  /* 0x0000080e01007387 */ /* 0x0005e80000100800 */
[----:B------:R-:W-:Y:S01]  /*bd00*/  STL [R1+0x2e9c], R3 ;  /* 0x002e9c0301007387 */ /* 0x000fe20000100800 */
[----:B--2---:R-:W-:-:S03]  /*bd10*/  SEL R14, R29, R25, !P0 ;  /* 0x000000191d0e7207 */ /* 0x004fc60004000000 */
[----:B------:R-:W-:Y:S01]  /*bd20*/  STL [R1+0x2ea0], R27 ;  /* 0x002ea01b01007387 */ /* 0x000fe20000100800 */
[----:B----4-:R-:W-:-:S03]  /*bd30*/  SEL R4, R29, R4, !P0 ;  /* 0x000000041d047207 */ /* 0x010fc60004000000 */
[----:B------:R-:W-:Y:S04]  /*bd40*/  STL [R1+0x2ea4], R14 ;  /* 0x002ea40e01007387 */ /* 0x000fe80000100800 */
[----:B------:R-:W-:Y:S04]  /*bd50*/  STL [R1+0x2ea8], R20 ;  /* 0x002ea81401007387 */ /* 0x000fe80000100800 */
[----:B------:R-:W-:Y:S01]  /*bd60*/  STL [R1+0x2eac], R18 ;  /* 0x002eac1201007387 */ /* 0x000fe20000100800 */
[----:B-----5:R-:W-:-:S03]  /*bd70*/  SEL R22, R29, R22, !P0 ;  /* 0x000000161d167207 */ /* 0x020fc60004000000 */
[----:B------:R-:W-:Y:S04]  /*bd80*/  STL [R1+0x2eb0], R10 ;  /* 0x002eb00a01007387 */ /* 0x000fe80000100800 */
[----:B------:R-:W-:Y:S04]  /*bd90*/  STL [R1+0x2eb4], R11 ;  /* 0x002eb40b01007387 */ /* 0x000fe80000100800 */
[----:B------:R-:W-:Y:S01]  /*bda0*/  STL [R1+0x2eb8], R8 ;  /* 0x002eb80801007387 */ /* 0x000fe20000100800 */
[----:B------:R-:W-:-:S05]  /*bdb0*/  SEL R2, R29, R2, !P0 ;  /* 0x000000021d027207 */ /* 0x000fca0004000000 */
[----:B------:R0:W-:Y:S04]  /*bdc0*/  STL [R1+0x2ebc], R2 ;  /* 0x002ebc0201007387 */ /* 0x0001e80000100800 */
[----:B------:R-:W-:Y:S04]  /*bdd0*/  STL [R1+0x2ec0], R4 ;  /* 0x002ec00401007387 */ /* 0x000fe80000100800 */
[----:B------:R-:W-:Y:S01]  /*bde0*/  STL [R1+0x2ec4], R6 ;  /* 0x002ec40601007387 */ /* 0x000fe20000100800 */
[----:B0-----:R-:W0:Y:S03]  /*bdf0*/  LDC R2, c[0x0][0x3ac] ;  /* 0x0000eb00ff027b82 */ /* 0x001e260000000800 */
[----:B------:R-:W-:Y:S04]  /*be00*/  STL [R1+0x2ec8], R7 ;  /* 0x002ec80701007387 */ /* 0x000fe80000100800 */
[----:B------:R-:W-:Y:S04]  /*be10*/  STL [R1+0x2ecc], R22 ;  /* 0x002ecc1601007387 */ /* 0x000fe80000100800 */
[----:B------:R-:W2:Y:S04]  /*be20*/  LDL.LU R11, [R1+0x1d8] ;  /* 0x0001d800010b7983 */ /* 0x000ea80000300800 */
[----:B------:R-:W3:Y:S04]  /*be30*/  LDL.LU R10, [R1+0x1d4] ;  /* 0x0001d400010a7983 */ /* 0x000ee80000300800 */
[----:B------:R-:W4:Y:S04]  /*be40*/  LDL.LU R18, [R1+0x1d0] ;  /* 0x0001d00001127983 */ /* 0x000f280000300800 */
[----:B------:R-:W5:Y:S04]  /*be50*/  LDL.LU R20, [R1+0x1cc] ;  /* 0x0001cc0001147983 */ /* 0x000f680000300800 */
[----:B------:R-:W5:Y:S04]  /*be60*/  LDL.LU R14, [R1+0x1c8] ;  /* 0x0001c800010e7983 */ /* 0x000f680000300800 */
[----:B------:R-:W5:Y:S01]  /*be70*/  LDL.LU R27, [R1+0x1c4] ;  /* 0x0001c400011b7983 */ /* 0x000f620000300800 */
[----:B------:R-:W1:Y:S01]  /*be80*/  S2R R25, SR_TID.X ;  /* 0x0000000000197919 */ /* 0x000e620000002100 */
[----:B------:R-:W-:-:S02]  /*be90*/  SEL R23, R29, R23, !P0 ;  /* 0x000000171d177207 */ /* 0x000fc40004000000 */
[C---:B------:R-:W-:Y:S01]  /*bea0*/  SEL R9, R29.reuse, R9, !P0 ;  /* 0x000000091d097207 */ /* 0x040fe20004000000 */
[----:B------:R-:W5:Y:S01]  /*beb0*/  LDL.LU R3, [R1+0x1c0] ;  /* 0x0001c00001037983 */ /* 0x000f620000300800 */
[C---:B------:R-:W-:Y:S02]  /*bec0*/  SEL R12, R29.reuse, R12, !P0 ;  /* 0x0000000c1d0c7207 */ /* 0x040fe40004000000 */
[C---:B------:R-:W-:Y:S01]  /*bed0*/  SEL R13, R29.reuse, R13, !P0 ;  /* 0x0000000d1d0d7207 */ /* 0x040fe20004000000 */
[----:B------:R-:W5:Y:S01]  /*bee0*/  LDL.LU R28, [R1+0x1bc] ;  /* 0x0001bc00011c7983 */ /* 0x000f620000300800 */
[C---:B------:R-:W-:Y:S02]  /*bef0*/  SEL R15, R29.reuse, R15, !P0 ;  /* 0x0000000f1d0f7207 */ /* 0x040fe40004000000 */
[----:B------:R-:W-:Y:S01]  /*bf00*/  SEL R16, R29, R16, !P0 ;  /* 0x000000101d107207 */ /* 0x000fe20004000000 */
[----:B------:R-:W-:Y:S01]  /*bf10*/  STL [R1+0x2ed0], R23 ;  /* 0x002ed01701007387 */ /* 0x000fe20000100800 */
[----:B------:R-:W-:-:S03]  /*bf20*/  @!P3 IMAD.MOV R26, RZ, RZ, -R26 ;  /* 0x000000ffff1ab224 */ /* 0x000fc600078e0a1a */
[----:B------:R-:W-:Y:S01]  /*bf30*/  STL [R1+0x2ed4], R9 ;  /* 0x002ed40901007387 */ /* 0x000fe20000100800 */
[----:B------:R-:W-:-:S03]  /*bf40*/  SEL R5, R29, R5, !P0 ;  /* 0x000000051d057207 */ /* 0x000fc60004000000 */
[----:B------:R-:W-:Y:S01]  /*bf50*/  STL [R1+0x2ed8], R12 ;  /* 0x002ed80c01007387 */ /* 0x000fe20000100800 */
[----:B------:R-:W-:Y:S02]  /*bf60*/  SEL R21, R29, R21, !P0 ;  /* 0x000000151d157207 */ /* 0x000fe40004000000 */
[----:B-1----:R-:W-:Y:S01]  /*bf70*/  LOP3.LUT R8, R25, 0x3f, RZ, 0xc0, !PT ;  /* 0x0000003f19087812 */ /* 0x002fe200078ec0ff */
[----:B------:R-:W-:Y:S04]  /*bf80*/  STL [R1+0x2edc], R13 ;  /* 0x002edc0d01007387 */ /* 0x000fe80000100800 */
[CC--:B0-----:R-:W-:Y:S02]  /*bf90*/  IMAD R25, R8.reuse, R2.reuse, RZ ;  /* 0x0000000208197224 */ /* 0x0c1fe400078e02ff */
[----:B------:R-:W-:Y:S01]  /*bfa0*/  IMAD R8, R8, R2, RZ ;  /* 0x0000000208087224 */ /* 0x000fe200078e02ff */
[----:B------:R-:W-:Y:S01]  /*bfb0*/  STL [R1+0x2ee0], R15 ;  /* 0x002ee00f01007387 */ /* 0x000fe20000100800 */
[----:B------:R-:W-:-:S02]  /*bfc0*/  SEL R24, R29, R24, !P0 ;  /* 0x000000181d187207 */ /* 0x000fc40004000000 */
[----:B------:R-:W-:Y:S01]  /*bfd0*/  IMAD R8, R2, 0x40, R8 ;  /* 0x0000004002087824 */ /* 0x000fe200078e0208 */
[----:B------:R-:W-:Y:S01]  /*bfe0*/  STL [R1+0x2ee4], R16 ;  /* 0x002ee41001007387 */ /* 0x000fe20000100800 */
[----:B------:R-:W-:-:S03]  /*bff0*/  SEL R29, R29, R26, !P0 ;  /* 0x0000001a1d1d7207 */ /* 0x000fc60004000000 */
[----:B------:R-:W-:Y:S01]  /*c000*/  STL [R1+0x2ee8], R17 ;  /* 0x002ee81101007387 */ /* 0x000fe20000100800 */
[----:B------:R-:W-:-:S03]  /*c010*/  LEA.HI.X.SX32 R25, R25, UR23, 0x1, P2 ;  /* 0x0000001719197c11 */ /* 0x000fc600090f0eff */
[----:B------:R-:W-:Y:S01]  /*c020*/  STL [R1+0x2eec], R19 ;  /* 0x002eec1301007387 */ /* 0x000fe20000100800 */
[----:B------:R-:W-:Y:S01]  /*c030*/  LEA.HI.X.SX32 R26, R8, UR23, 0x1, P6 ;  /* 0x00000017081a7c11 */ /* 0x000fe2000b0f0eff */
[----:B------:R-:W0:Y:S02]  /*c040*/  LDCU UR23, c[0x0][0x3a8] ;  /* 0x00007500ff1777ac */ /* 0x000e240008000800 */
[----:B------:R2:W-:Y:S04]  /*c050*/  STL [R1+0x2ef0], R0 ;  /* 0x002ef00001007387 */ /* 0x0005e80000100800 */
[----:B------:R-:W-:Y:S04]  /*c060*/  STL [R1+0x2ef4], R5 ;  /* 0x002ef40501007387 */ /* 0x000fe80000100800 */
[----:B------:R-:W-:Y:S04]  /*c070*/  STL [R1+0x2ef8], R21 ;  /* 0x002ef81501007387 */ /* 0x000fe80000100800 */
[----:B------:R-:W-:Y:S04]  /*c080*/  STL [R1+0x2efc], R24 ;  /* 0x002efc1801007387 */ /* 0x000fe80000100800 */
[----:B------:R-:W-:Y:S04]  /*c090*/  STL [R1+0x2f00], R29 ;  /* 0x002f001d01007387 */ /* 0x000fe80000100800 */
[----:B------:R-:W-:Y:S04]  /*c0a0*/  STL [R1+0x2e18], R25 ;  /* 0x002e181901007387 */ /* 0x000fe80000100800 */
[----:B------:R3:W-:Y:S01]  /*c0b0*/  STL [R1+0x2e1c], R26 ;  /* 0x002e1c1a01007387 */ /* 0x0007e20000100800 */
[----:B--2---:R-:W-:-:S02]  /*c0c0*/  IMAD R0, R11, UR76, RZ ;  /* 0x0000004c0b007c24 */ /* 0x004fc4000f8e02ff */
[----:B---3--:R-:W-:Y:S02]  /*c0d0*/  IMAD R26, R10, UR76, RZ ;  /* 0x0000004c0a1a7c24 */ /* 0x008fe4000f8e02ff */
[----:B----4-:R-:W-:-:S03]  /*c0e0*/  IMAD R25, R18, UR76, RZ ;  /* 0x0000004c12197c24 */ /* 0x010fc6000f8e02ff */
[----:B------:R-:W-:Y:S01]  /*c0f0*/  STL [R1+0x2f04], R26 ;  /* 0x002f041a01007387 */ /* 0x000fe20000100800 */
[----:B-----5:R-:W-:-:S03]  /*c100*/  IMAD R2, R20, UR76, RZ ;  /* 0x0000004c14027c24 */ /* 0x020fc6000f8e02ff */
[----:B------:R1:W-:Y:S04]  /*c110*/  STL [R1+0x20], R0 ;  /* 0x0000200001007387 */ /* 0x0003e80000100800 */
[----:B------:R2:W-:Y:S01]  /*c120*/  STL [R1+0x2f08], R25 ;  /* 0x002f081901007387 */ /* 0x0005e20000100800 */
[----:B------:R-:W-:Y:S02]  /*c130*/  IMAD R4, R27, UR76, RZ ;  /* 0x0000004c1b047c24 */ /* 0x000fe4000f8e02ff */
[----:B-1----:R-:W-:Y:S01]  /*c140*/  IMAD R0, R14, UR76, RZ ;  /* 0x0000004c0e007c24 */ /* 0x002fe2000f8e02ff */
[----:B------:R1:W-:Y:S04]  /*c150*/  STL [R1+0x2c], R2 ;  /* 0x00002c0201007387 */ /* 0x0003e80000100800 */
[----:B------:R3:W-:Y:S04]  /*c160*/  STL [R1+0x34], R0 ;  /* 0x0000340001007387 */ /* 0x0007e80000100800 */
[----:B------:R-:W-:Y:S04]  /*c170*/  STL [R1+0x54], R4 ;  /* 0x0000540401007387 */ /* 0x000fe80000100800 */
[----:B--2---:R-:W2:Y:S01]  /*c180*/  LDL.LU R25, [R1+0x1b0] ;  /* 0x0001b00001197983 */ /* 0x004ea20000300800 */
[----:B-1----:R-:W-:-:S02]  /*c190*/  IMAD R2, R3, UR76, RZ ;  /* 0x0000004c03027c24 */ /* 0x002fc4000f8e02ff */
[----:B---3--:R-:W-:-:S03]  /*c1a0*/  IMAD R0, R28, UR76, RZ ;  /* 0x0000004c1c007c24 */ /* 0x008fc6000f8e02ff */
[----:B------:R-:W-:Y:S04]  /*c1b0*/  STL [R1+0x5c], R2 ;  /* 0x00005c0201007387 */ /* 0x000fe80000100800 */
[----:B--2---:R1:W-:Y:S04]  /*c1c0*/  STL [R1+0x2f1c], R25 ;  /* 0x002f1c1901007387 */ /* 0x0043e80000100800 */
[----:B------:R-:W-:Y:S04]  /*c1d0*/  STL [R1+0x68], R0 ;  /* 0x0000680001007387 */ /* 0x000fe80000100800 */
[----:B-1----:R-:W2:Y:S04]  /*c1e0*/  LDL.LU R25, [R1+0x1b4] ;  /* 0x0001b40001197983 */ /* 0x002ea80000300800 */
[----:B--2---:R1:W-:Y:S04]  /*c1f0*/  STL [R1+0x2f20], R25 ;  /* 0x002f201901007387 */ /* 0x0043e80000100800 */
[----:B-1----:R-:W2:Y:S04]  /*c200*/  LDL.LU R25, [R1+0x1b8] ;  /* 0x0001b80001197983 */ /* 0x002ea80000300800 */
[----:B------:R-:W3:Y:S04]  /*c210*/  LDL.LU R26, [R1+0x1ac] ;  /* 0x0001ac00011a7983 */ /* 0x000ee80000300800 */
[----:B------:R-:W4:Y:S04]  /*c220*/  LDL.LU R29, [R1+0x1a8] ;  /* 0x0001a800011d7983 */ /* 0x000f280000300800 */
[----:B------:R-:W5:Y:S04]  /*c230*/  LDL.LU R24, [R1+0x1a4] ;  /* 0x0001a40001187983 */ /* 0x000f680000300800 */
[----:B------:R-:W3:Y:S04]  /*c240*/  LDL.LU R21, [R1+0x1a0] ;  /* 0x0001a00001157983 */ /* 0x000ee80000300800 */
        /* <DEDUP_REMOVED lines=23> */
[----:B------:R-:W3:Y:S01]  /*c3c0*/  LDL.LU R28, [R1+0x140] ;  /* 0x00014000011c7983 */ /* 0x000ee20000300800 */
[----:B--2---:R-:W-:-:S05]  /*c3d0*/  IMAD R25, R25, UR76, RZ ;  /* 0x0000004c19197c24 */ /* 0x004fca000f8e02ff */
[----:B------:R1:W-:Y:S04]  /*c3e0*/  STL [R1+0x70], R25 ;  /* 0x0000701901007387 */ /* 0x0003e80000100800 */
[----:B-1----:R-:W2:Y:S02]  /*c3f0*/  LDL.LU R25, [R1+0x2f20] ;  /* 0x002f200001197983 */ /* 0x002ea40000300800 */
[----:B--2---:R-:W-:-:S05]  /*c400*/  IMAD R25, R25, UR76, RZ ;  /* 0x0000004c19197c24 */ /* 0x004fca000f8e02ff */
[----:B------:R1:W-:Y:S04]  /*c410*/  STL [R1+0x74], R25 ;  /* 0x0000741901007387 */ /* 0x0003e80000100800 */
[----:B-1----:R-:W2:Y:S01]  /*c420*/  LDL.LU R25, [R1+0x2f1c] ;  /* 0x002f1c0001197983 */ /* 0x002ea20000300800 */
[----:B---3--:R-:W-:Y:S02]  /*c430*/  IMAD R17, R17, UR76, RZ ;  /* 0x0000004c11117c24 */ /* 0x008fe4000f8e02ff */
[----:B------:R-:W-:Y:S02]  /*c440*/  IMAD R13, R13, UR76, RZ ;  /* 0x0000004c0d0d7c24 */ /* 0x000fe4000f8e02ff */
[----:B------:R-:W-:Y:S02]  /*c450*/  IMAD R6, R6, UR76, RZ ;  /* 0x0000004c06067c24 */ /* 0x000fe4000f8e02ff */
[----:B--2---:R-:W-:-:S05]  /*c460*/  IMAD R25, R25, UR76, RZ ;  /* 0x0000004c19197c24 */ /* 0x004fca000f8e02ff */
[----:B------:R1:W-:Y:S02]  /*c470*/  STL [R1+0x78], R25 ;  /* 0x0000781901007387 */ /* 0x0003e40000100800 */
[----:B-1----:R-:W-:Y:S02]  /*c480*/  IMAD R25, R26, UR76, RZ ;  /* 0x0000004c1a197c24 */ /* 0x002fe4000f8e02ff */
[----:B----4-:R-:W-:-:S03]  /*c490*/  IMAD R26, R29, UR76, RZ ;  /* 0x0000004c1d1a7c24 */ /* 0x010fc6000f8e02ff */
[----:B------:R5:W-:Y:S04]  /*c4a0*/  STL [R1+0x7c], R25 ;  /* 0x00007c1901007387 */ /* 0x000be80000100800 */
[----:B------:R-:W-:Y:S01]  /*c4b0*/  STL [R1+0x90], R26 ;  /* 0x0000901a01007387 */ /* 0x000fe20000100800 */
[----:B-----5:R-:W-:Y:S02]  /*c4c0*/  IMAD R25, R24, UR76, RZ ;  /* 0x0000004c18197c24 */ /* 0x020fe4000f8e02ff */
[----:B------:R-:W-:Y:S02]  /*c4d0*/  IMAD R24, R21, UR76, RZ ;  /* 0x0000004c15187c24 */ /* 0x000fe4000f8e02ff */
[----:B------:R-:W-:Y:S02]  /*c4e0*/  IMAD R21, R5, UR76, RZ ;  /* 0x0000004c05157c24 */ /* 0x000fe4000f8e02ff */
[----:B------:R-:W-:Y:S01]  /*c4f0*/  IMAD R5, R0, UR76, RZ ;  /* 0x0000004c00057c24 */ /* 0x000fe2000f8e02ff */
[----:B------:R-:W-:Y:S01]  /*c500*/  STL [R1+0x98], R25 ;  /* 0x0000981901007387 */ /* 0x000fe20000100800 */
[----:B------:R-:W-:-:S03]  /*c510*/  IMAD R0, R19, UR76, RZ ;  /* 0x0000004c13007c24 */ /* 0x000fc6000f8e02ff */
[----:B------:R-:W-:Y:S04]  /*c520*/  STL [R1+0xb0], R24 ;  /* 0x0000b01801007387 */ /* 0x000fe80000100800 */
[----:B------:R-:W-:Y:S04]  /*c530*/  STL [R1+0xd8], R21 ;  /* 0x0000d81501007387 */ /* 0x000fe80000100800 */
[----:B------:R1:W-:Y:S04]  /*c540*/  STL [R1+0x198], R5 ;  /* 0x0001980501007387 */ /* 0x0003e80000100800 */
[----:B------:R2:W-:Y:S01]  /*c550*/  STL [R1+0x194], R0 ;  /* 0x0001940001007387 */ /* 0x0005e20000100800 */
[----:B-1----:R-:W-:-:S03]  /*c560*/  IMAD R5, R16, UR76, RZ ;  /* 0x0000004c10057c24 */ /* 0x002fc6000f8e02ff */
[----:B------:R-:W-:Y:S01]  /*c570*/  STL [R1+0x190], R17 ;  /* 0x0001901101007387 */ /* 0x000fe20000100800 */
[----:B--2---:R-:W-:-:S03]  /*c580*/  IMAD R0, R15, UR76, RZ ;  /* 0x0000004c0f007c24 */ /* 0x004fc6000f8e02ff */
[----:B------:R1:W-:Y:S04]  /*c590*/  STL [R1+0x18c], R5 ;  /* 0x00018c0501007387 */ /* 0x0003e80000100800 */
[----:B------:R2:W-:Y:S01]  /*c5a0*/  STL [R1+0x188], R0 ;  /* 0x0001880001007387 */ /* 0x0005e20000100800 */
[----:B-1----:R-:W-:-:S03]  /*c5b0*/  IMAD R5, R12, UR76, RZ ;  /* 0x0000004c0c057c24 */ /* 0x002fc6000f8e02ff */
[----:B------:R-:W-:Y:S01]  /*c5c0*/  STL [R1+0x184], R13 ;  /* 0x0001840d01007387 */ /* 0x000fe20000100800 */
[----:B--2---:R-:W-:-:S03]  /*c5d0*/  IMAD R0, R9, UR76, RZ ;  /* 0x0000004c09007c24 */ /* 0x004fc6000f8e02ff */
[----:B------:R1:W-:Y:S01]  /*c5e0*/  STL [R1+0x180], R5 ;  /* 0x0001800501007387 */ /* 0x0003e20000100800 */
[----:B------:R-:W-:-:S03]  /*c5f0*/  IMAD R9, R23, UR76, RZ ;  /* 0x0000004c17097c24 */ /* 0x000fc6000f8e02ff */
[----:B------:R2:W-:Y:S01]  /*c600*/  STL [R1+0x17c], R0 ;  /* 0x00017c0001007387 */ /* 0x0005e20000100800 */
[----:B-1----:R-:W-:-:S03]  /*c610*/  IMAD R5, R22, UR76, RZ ;  /* 0x0000004c16057c24 */ /* 0x002fc6000f8e02ff */
[----:B------:R-:W-:Y:S01]  /*c620*/  STL [R1+0x178], R9 ;  /* 0x0001780901007387 */ /* 0x000fe20000100800 */
[----:B--2---:R-:W-:-:S03]  /*c630*/  IMAD R0, R7, UR76, RZ ;  /* 0x0000004c07007c24 */ /* 0x004fc6000f8e02ff */
[----:B------:R1:W-:Y:S04]  /*c640*/  STL [R1+0x174], R5 ;  /* 0x0001740501007387 */ /* 0x0003e80000100800 */
[----:B------:R2:W-:Y:S01]  /*c650*/  STL [R1+0x170], R0 ;  /* 0x0001700001007387 */ /* 0x0005e20000100800 */
[----:B-1----:R-:W-:Y:S02]  /*c660*/  IMAD R5, R4, UR76, RZ ;  /* 0x0000004c04057c24 */ /* 0x002fe4000f8e02ff */
[----:B------:R-:W-:Y:S02]  /*c670*/  IMAD R4, R8, UR76, RZ ;  /* 0x0000004c08047c24 */ /* 0x000fe4000f8e02ff */
[----:B--2---:R-:W-:Y:S01]  /*c680*/  IMAD R0, R2, UR76, RZ ;  /* 0x0000004c02007c24 */ /* 0x004fe2000f8e02ff */
[----:B------:R-:W-:Y:S01]  /*c690*/  STL [R1+0x16c], R6 ;  /* 0x00016c0601007387 */ /* 0x000fe20000100800 */
[----:B------:R-:W-:-:S03]  /*c6a0*/  IMAD R2, R11, UR76, RZ ;  /* 0x0000004c0b027c24 */ /* 0x000fc6000f8e02ff */
[----:B------:R-:W-:Y:S04]  /*c6b0*/  STL [R1+0x168], R5 ;  /* 0x0001680501007387 */ /* 0x000fe80000100800 */
[----:B------:R1:W-:Y:S04]  /*c6c0*/  STL [R1+0x164], R0 ;  /* 0x0001640001007387 */ /* 0x0003e80000100800 */
[----:B------:R2:W-:Y:S01]  /*c6d0*/  STL [R1+0x160], R4 ;  /* 0x0001600401007387 */ /* 0x0005e20000100800 */
[----:B-1----:R-:W-:-:S03]  /*c6e0*/  IMAD R0, R10, UR76, RZ ;  /* 0x0000004c0a007c24 */ /* 0x002fc6000f8e02ff */
[----:B------:R1:W-:Y:S01]  /*c6f0*/  STL [R1+0x15c], R2 ;  /* 0x00015c0201007387 */ /* 0x0003e20000100800 */
[----:B--2---:R-:W-:-:S03]  /*c700*/  IMAD R4, R18, UR76, RZ ;  /* 0x0000004c12047c24 */ /* 0x004fc6000f8e02ff */
[----:B------:R2:W-:Y:S04]  /*c710*/  STL [R1+0x158], R0 ;  /* 0x0001580001007387 */ /* 0x0005e80000100800 */
[----:B------:R3:W-:Y:S01]  /*c720*/  STL [R1+0x154], R4 ;  /* 0x0001540401007387 */ /* 0x0007e20000100800 */
[----:B-1----:R-:W-:Y:S02]  /*c730*/  IMAD R2, R20, UR76, RZ ;  /* 0x0000004c14027c24 */ /* 0x002fe4000f8e02ff */
[----:B--2---:R-:W-:-:S03]  /*c740*/  IMAD R0, R14, UR76, RZ ;  /* 0x0000004c0e007c24 */ /* 0x004fc6000f8e02ff */
[----:B------:R1:W-:Y:S01]  /*c750*/  STL [R1+0x150], R2 ;  /* 0x0001500201007387 */ /* 0x0003e20000100800 */
[----:B---3--:R-:W-:-:S03]  /*c760*/  IMAD R4, R27, UR76, RZ ;  /* 0x0000004c1b047c24 */ /* 0x008fc6000f8e02ff */
[----:B------:R2:W-:Y:S04]  /*c770*/  STL [R1+0x14c], R0 ;  /* 0x00014c0001007387 */ /* 0x0005e80000100800 */
[----:B------:R-:W-:Y:S04]  /*c780*/  STL [R1+0x148], R4 ;  /* 0x0001480401007387 */ /* 0x000fe80000100800 */
[----:B------:R-:W3:Y:S01]  /*c790*/  LDL.LU R25, [R1+0x134] ;  /* 0x0001340001197983 */ /* 0x000ee20000300800 */
[----:B-1----:R-:W-:Y:S02]  /*c7a0*/  IMAD R2, R3, UR76, RZ ;  /* 0x0000004c03027c24 */ /* 0x002fe4000f8e02ff */
[----:B--2---:R-:W-:-:S03]  /*c7b0*/  IMAD R0, R28, UR76, RZ ;  /* 0x0000004c1c007c24 */ /* 0x004fc6000f8e02ff */
[----:B------:R-:W-:Y:S04]  /*c7c0*/  STL [R1+0x144], R2 ;  /* 0x0001440201007387 */ /* 0x000fe80000100800 */
[----:B---3--:R1:W-:Y:S04]  /*c7d0*/  STL [R1+0x2f14], R25 ;  /* 0x002f141901007387 */ /* 0x0083e80000100800 */
        /* <DEDUP_REMOVED lines=136> */
[----:B----4-:R-:W-:Y:S02]  /*d060*/  IMAD R29, R29, UR76, RZ ;  /* 0x0000004c1d1d7c24 */ /* 0x010fe4000f8e02ff */
[----:B-----5:R-:W-:Y:S02]  /*d070*/  IMAD R24, R24, UR76, RZ ;  /* 0x0000004c18187c24 */ /* 0x020fe4000f8e02ff */
[----:B------:R-:W-:-:S02]  /*d080*/  IMAD R21, R21, UR76, RZ ;  /* 0x0000004c15157c24 */ /* 0x000fc4000f8e02ff */
[----:B------:R-:W-:Y:S02]  /*d090*/  IMAD R5, R5, UR76, RZ ;  /* 0x0000004c05057c24 */ /* 0x000fe4000f8e02ff */
[----:B------:R-:W-:Y:S02]  /*d0a0*/  IMAD R0, R0, UR76, RZ ;  /* 0x0000004c00007c24 */ /* 0x000fe4000f8e02ff */
[----:B------:R-:W-:Y:S02]  /*d0b0*/  IMAD R19, R19, UR76, RZ ;  /* 0x0000004c13137c24 */ /* 0x000fe4000f8e02ff */
[----:B------:R-:W-:Y:S02]  /*d0c0*/  IMAD R17, R17, UR76, RZ ;  /* 0x0000004c11117c24 */ /* 0x000fe4000f8e02ff */
[----:B------:R-:W-:Y:S02]  /*d0d0*/  IMAD R16, R16, UR76, RZ ;  /* 0x0000004c10107c24 */ /* 0x000fe4000f8e02ff */
        /* <DEDUP_REMOVED lines=19> */
[----:B--2---:R-:W-:-:S05]  /*d210*/  IMAD R25, R25, UR76, RZ ;  /* 0x0000004c19197c24 */ /* 0x004fca000f8e02ff */
[----:B------:R1:W-:Y:S04]  /*d220*/  STL [R1+0xb4], R25 ;  /* 0x0000b41901007387 */ /* 0x0003e80000100800 */
[----:B-1----:R-:W2:Y:S04]  /*d230*/  LDL.LU R25, [R1+0x2f08] ;  /* 0x002f080001197983 */ /* 0x002ea80000300800 */
[----:B------:R1:W-:Y:S04]  /*d240*/  STL [R1+0xac], R26 ;  /* 0x0000ac1a01007387 */ /* 0x0003e80000100800 */
[----:B-1----:R-:W3:Y:S04]  /*d250*/  LDL.LU R26, [R1+0x2f04] ;  /* 0x002f0400011a7983 */ /* 0x002ee80000300800 */
[----:B------:R1:W-:Y:S04]  /*d260*/  STL [R1+0xa8], R29 ;  /* 0x0000a81d01007387 */ /* 0x0003e80000100800 */
[----:B-1----:R-:W4:Y:S04]  /*d270*/  LDL.LU R29, [R1+0x2f00] ;  /* 0x002f0000011d7983 */ /* 0x002f280000300800 */
[----:B------:R1:W-:Y:S04]  /*d280*/  STL [R1+0x1a0], R24 ;  /* 0x0001a01801007387 */ /* 0x0003e80000100800 */
[----:B-1----:R-:W5:Y:S04]  /*d290*/  LDL.LU R24, [R1+0x2efc] ;  /* 0x002efc0001187983 */ /* 0x002f680000300800 */
[----:B------:R1:W-:Y:S04]  /*d2a0*/  STL [R1+0x1a4], R21 ;  /* 0x0001a41501007387 */ /* 0x0003e80000100800 */
[----:B-1----:R-:W2:Y:S04]  /*d2b0*/  LDL.LU R21, [R1+0x2ef8] ;  /* 0x002ef80001157983 */ /* 0x002ea80000300800 */
        /* <DEDUP_REMOVED lines=43> */
[----:B-1----:R-:W3:Y:S04]  /*d570*/  LDL.LU R27, [R1+0x2ea0] ;  /* 0x002ea000011b7983 */ /* 0x002ee80000300800 */
[----:B------:R1:W-:Y:S04]  /*d580*/  STL [R1+0x238], R3 ;  /* 0x0002380301007387 */ /* 0x0003e80000100800 */
[----:B-1----:R-:W4:Y:S04]  /*d590*/  LDL.LU R3, [R1+0x2e9c] ;  /* 0x002e9c0001037983 */ /* 0x002f280000300800 */
[----:B------:R1:W-:Y:S04]  /*d5a0*/  STL [R1+0x23c], R28 ;  /* 0x00023c1c01007387 */ /* 0x0003e80000100800 */
[----:B-1----:R-:W5:Y:S01]  /*d5b0*/  LDL.LU R28, [R1+0x2e98] ;  /* 0x002e9800011c7983 */ /* 0x002f620000300800 */
[----:B--2---:R-:W-:-:S02]  /*d5c0*/  IMAD R14, R14, UR76, RZ ;  /* 0x0000004c0e0e7c24 */ /* 0x004fc4000f8e02ff */
[----:B---3--:R-:W-:Y:S02]  /*d5d0*/  IMAD R27, R27, UR76, RZ ;  /* 0x0000004c1b1b7c24 */ /* 0x008fe4000f8e02ff */
[----:B----4-:R-:W-:Y:S02]  /*d5e0*/  IMAD R3, R3, UR76, RZ ;  /* 0x0000004c03037c24 */ /* 0x010fe4000f8e02ff */
[----:B-----5:R-:W-:-:S05]  /*d5f0*/  IMAD R28, R28, UR76, RZ ;  /* 0x0000004c1c1c7c24 */ /* 0x020fca000f8e02ff */
[----:B------:R-:W-:Y:S04]  /*d600*/  STL [R1+0x244], R28 ;  /* 0x0002441c01007387 */ /* 0x000fe80000100800 */
[----:B------:R1:W-:Y:S04]  /*d610*/  STL [R1+0x248], R3 ;  /* 0x0002480301007387 */ /* 0x0003e80000100800 */
[----:B------:R-:W-:Y:S01]  /*d620*/  STL [R1+0x250], R27 ;  /* 0x0002501b01007387 */ /* 0x000fe20000100800 */
[----:B-1----:R-:W-:-:S03]  /*d630*/  IMAD R3, R20, UR76, RZ ;  /* 0x0000004c14037c24 */ /* 0x002fc6000f8e02ff */
[----:B------:R-:W2:Y:S04]  /*d640*/  LDL.LU R20, [R1+0x2b4] ;  /* 0x0002b40001147983 */ /* 0x000ea80000300800 */
[----:B------:R1:W-:Y:S04]  /*d650*/  STL [R1+0x258], R14 ;  /* 0x0002580e01007387 */ /* 0x0003e80000100800 */
[----:B-1----:R-:W3:Y:S04]  /*d660*/  LDL.LU R14, [R1+0x2ac] ;  /* 0x0002ac00010e7983 */ /* 0x002ee80000300800 */
[----:B------:R1:W-:Y:S04]  /*d670*/  STL [R1+0x25c], R3 ;  /* 0x00025c0301007387 */ /* 0x0003e80000100800 */
[----:B------:R-:W4:Y:S01]  /*d680*/  LDL.LU R27, [R1+0x2a0] ;  /* 0x0002a000011b7983 */ /* 0x000f220000300800 */
[----:B-1----:R-:W-:-:S03]  /*d690*/  IMAD R3, R18, UR76, RZ ;  /* 0x0000004c12037c24 */ /* 0x002fc6000f8e02ff */
[----:B------:R-:W5:Y:S01]  /*d6a0*/  LDL.LU R18, [R1+0x2c0] ;  /* 0x0002c00001127983 */ /* 0x000f620000300800 */
[----:B------:R-:W-:Y:S02]  /*d6b0*/  IMAD R28, R10, UR76, RZ ;  /* 0x0000004c0a1c7c24 */ /* 0x000fe4000f8e02ff */
[----:B------:R-:W-:Y:S01]  /*d6c0*/  IMAD R10, R11, UR76, RZ ;  /* 0x0000004c0b0a7c24 */ /* 0x000fe2000f8e02ff */
[----:B------:R1:W-:Y:S01]  /*d6d0*/  STL [R1+0x264], R3 ;  /* 0x0002640301007387 */ /* 0x0003e20000100800 */
[----:B------:R-:W-:-:S03]  /*d6e0*/  IMAD R2, R2, UR76, RZ ;  /* 0x0000004c02027c24 */ /* 0x000fc6000f8e02ff */
[----:B------:R-:W-:Y:S01]  /*d6f0*/  STL [R1+0x268], R28 ;  /* 0x0002681c01007387 */ /* 0x000fe20000100800 */
[----:B------:R-:W-:Y:S02]  /*d700*/  IMAD R4, R4, UR76, RZ ;  /* 0x0000004c04047c24 */ /* 0x000fe4000f8e02ff */
[----:B-1----:R-:W-:Y:S01]  /*d710*/  IMAD R3, R8, UR76, RZ ;  /* 0x0000004c08037c24 */ /* 0x002fe2000f8e02ff */
[----:B------:R-:W-:Y:S04]  /*d720*/  STL [R1+0x270], R10 ;  /* 0x0002700a01007387 */ /* 0x000fe80000100800 */
[----:B------:R1:W-:Y:S04]  /*d730*/  STL [R1+0x278], R3 ;  /* 0x0002780301007387 */ /* 0x0003e80000100800 */
[----:B------:R0:W-:Y:S01]  /*d740*/  STL [R1+0x27c], R2 ;  /* 0x00027c0201007387 */ /* 0x0001e20000100800 */
[----:B-1----:R-:W-:-:S03]  /*d750*/  IMAD R3, R6, UR76, RZ ;  /* 0x0000004c06037c24 */ /* 0x002fc6000f8e02ff */
[----:B------:R1:W-:Y:S01]  /*d760*/  STL [R1+0x284], R4 ;  /* 0x0002840401007387 */ /* 0x0003e20000100800 */
[----:B0-----:R-:W-:-:S03]  /*d770*/  IMAD R2, R7, UR76, RZ ;  /* 0x0000004c07027c24 */ /* 0x001fc6000f8e02ff */
[----:B------:R0:W-:Y:S04]  /*d780*/  STL [R1+0x288], R3 ;  /* 0x0002880301007387 */ /* 0x0001e80000100800 */
[----:B------:R0:W-:Y:S01]  /*d790*/  STL [R1+0x290], R2 ;  /* 0x0002900201007387 */ /* 0x0001e20000100800 */
[----:B-1----:R-:W-:Y:S02]  /*d7a0*/  IMAD R4, R22, UR76, RZ ;  /* 0x0000004c16047c24 */ /* 0x002fe4000f8e02ff */
[----:B0-----:R-:W-:-:S03]  /*d7b0*/  IMAD R3, R23, UR76, RZ ;  /* 0x0000004c17037c24 */ /* 0x001fc6000f8e02ff */
[----:B------:R0:W-:Y:S01]  /*d7c0*/  STL [R1+0x298], R4 ;  /* 0x0002980401007387 */ /* 0x0001e20000100800 */
[----:B------:R-:W-:-:S03]  /*d7d0*/  IMAD R2, R9, UR76, RZ ;  /* 0x0000004c09027c24 */ /* 0x000fc6000f8e02ff */
[----:B------:R1:W-:Y:S04]  /*d7e0*/  STL [R1+0x29c], R3 ;  /* 0x00029c0301007387 */ /* 0x0003e80000100800 */
[----:B------:R1:W-:Y:S01]  /*d7f0*/  STL [R1+0x2a4], R2 ;  /* 0x0002a40201007387 */ /* 0x0003e20000100800 */
[----:B0-----:R-:W-:Y:S02]  /*d800*/  IMAD R4, R12, UR76, RZ ;  /* 0x0000004c0c047c24 */ /* 0x001fe4000f8e02ff */
[----:B-1----:R-:W-:-:S03]  /*d810*/  IMAD R3, R13, UR76, RZ ;  /* 0x0000004c0d037c24 */ /* 0x002fc6000f8e02ff */
[----:B------:R0:W-:Y:S01]  /*d820*/  STL [R1+0x2a8], R4 ;  /* 0x0002a80401007387 */ /* 0x0001e20000100800 */
[----:B------:R-:W-:-:S03]  /*d830*/  IMAD R2, R15, UR76, RZ ;  /* 0x0000004c0f027c24 */ /* 0x000fc6000f8e02ff */
[----:B------:R1:W-:Y:S04]  /*d840*/  STL [R1+0x2b0], R3 ;  /* 0x0002b00301007387 */ /* 0x0003e80000100800 */
[----:B------:R1:W-:Y:S01]  /*d850*/  STL [R1+0x2b8], R2 ;  /* 0x0002b80201007387 */ /* 0x0003e20000100800 */
[----:B0-----:R-:W-:Y:S02]  /*d860*/  IMAD R4, R16, UR76, RZ ;  /* 0x0000004c10047c24 */ /* 0x001fe4000f8e02ff */
[----:B-1----:R-:W-:-:S03]  /*d870*/  IMAD R3, R17, UR76, RZ ;  /* 0x0000004c11037c24 */ /* 0x002fc6000f8e02ff */
[----:B------:R-:W-:Y:S01]  /*d880*/  STL [R1+0x2bc], R4 ;  /* 0x0002bc0401007387 */ /* 0x000fe20000100800 */
[----:B------:R-:W-:-:S03]  /*d890*/  IMAD R2, R19, UR76, RZ ;  /* 0x0000004c13027c24 */ /* 0x000fc6000f8e02ff */
[----:B------:R-:W-:Y:S01]  /*d8a0*/  STL [R1+0x2c4], R3 ;  /* 0x0002c40301007387 */ /* 0x000fe20000100800 */
[----:B------:R-:W-:-:S03]  /*d8b0*/  IMAD R0, R0, UR76, RZ ;  /* 0x0000004c00007c24 */ /* 0x000fc6000f8e02ff */
[----:B------:R0:W-:Y:S01]  /*d8c0*/  STL [R1+0x2c8], R2 ;  /* 0x0002c80201007387 */ /* 0x0001e20000100800 */
[----:B------:R-:W-:-:S03]  /*d8d0*/  IMAD R28, R5, UR76, RZ ;  /* 0x0000004c051c7c24 */ /* 0x000fc6000f8e02ff */
[----:B------:R1:W-:Y:S01]  /*d8e0*/  STL [R1+0x2d0], R0 ;  /* 0x0002d00001007387 */ /* 0x0003e20000100800 */
[----:B0-----:R-:W-:Y:S02]  /*d8f0*/  IMAD R2, R21, UR76, RZ ;  /* 0x0000004c15027c24 */ /* 0x001fe4000f8e02ff */
[----:B-1----:R-:W-:-:S03]  /*d900*/  IMAD R0, R29, UR76, RZ ;  /* 0x0000004c1d007c24 */ /* 0x002fc6000f8e02ff */
[----:B------:R3:W-:Y:S04]  /*d910*/  STL [R1+0x2dc], R2 ;  /* 0x0002dc0201007387 */ /* 0x0007e80000100800 */
[----:B------:R-:W-:Y:S01]  /*d920*/  STL [R1+0x2d8], R28 ;  /* 0x0002d81c01007387 */ /* 0x000fe20000100800 */
[----:B------:R-:W-:Y:S01]  /*d930*/  IMAD R3, R24, UR76, RZ ;  /* 0x0000004c18037c24 */ /* 0x000fe2000f8e02ff */
[----:B------:R-:W0:Y:S02]  /*d940*/  LDCU UR76, c[0x0][0x3a8] ;  /* 0x00007500ff4c77ac */ /* 0x000e240008000800 */
[----:B------:R-:W-:Y:S04]  /*d950*/  STL [R1+0x2e2c], R28 ;  /* 0x002e2c1c01007387 */ /* 0x000fe80000100800 */
[----:B------:R4:W-:Y:S04]  /*d960*/  STL [R1+0x2e8], R0 ;  /* 0x0002e80001007387 */ /* 0x0009e80000100800 */
[----:B------:R-:W-:Y:S04]  /*d970*/  STL [R1+0x2e4], R3 ;  /* 0x0002e40301007387 */ /* 0x000fe80000100800 */
[----:B------:R1:W-:Y:S01]  /*d980*/  STL [R1+0x2e30], R3 ;  /* 0x002e300301007387 */ /* 0x0003e20000100800 */
[----:B--2---:R-:W-:-:S05]  /*d990*/  IMAD R4, R20, UR77, RZ ;  /* 0x0000004d14047c24 */ /* 0x004fca000f8e02ff */
[----:B------:R-:W-:Y:S01]  /*d9a0*/  IADD3 R11, P1, PT, R4, UR20, RZ ;  /* 0x00000014040b7c10 */ /* 0x000fe2000ff3e0ff */
[----:B---3--:R-:W-:Y:S02]  /*d9b0*/  IMAD R2, R14, UR77, RZ ;  /* 0x0000004d0e027c24 */ /* 0x008fe4000f8e02ff */
[----:B----4-:R-:W-:-:S03]  /*d9c0*/  IMAD R0, R27, UR77, RZ ;  /* 0x0000004d1b007c24 */ /* 0x010fc6000f8e02ff */
[----:B------:R-:W-:Y:S01]  /*d9d0*/  IADD3 R12, P2, PT, R2, UR20, RZ ;  /* 0x00000014020c7c10 */ /* 0x000fe2000ff5e0ff */
[----:B-----5:R-:W-:Y:S01]  /*d9e0*/  IMAD R5, R18, UR77, RZ ;  /* 0x0000004d12057c24 */ /* 0x020fe2000f8e02ff */
[----:B------:R-:W-:Y:S02]  /*d9f0*/  IADD3 R13, P3, PT, R0, UR20, RZ ;  /* 0x00000014000d7c10 */ /* 0x000fe4000ff7e0ff */
[----:B------:R-:W-:Y:S01]  /*da00*/  LEA.HI.X.SX32 R6, R4, UR21, 0x1, P1 ;  /* 0x0000001504067c11 */ /* 0x000fe200088f0eff */
[----:B------:R-:W2:Y:S01]  /*da10*/  S2R R14, SR_TID.X ;  /* 0x00000000000e7919 */ /* 0x000ea20000002100 */
[C---:B------:R-:W-:Y:S01]  /*da20*/  IADD3 R9, P0, PT, R5.reuse, UR20, RZ ;  /* 0x0000001405097c10 */ /* 0x040fe2000ff1e0ff */
[----:B------:R-:W-:Y:S01]  /*da30*/  UIMAD UR20, UR75, 0x7f, URZ ;  /* 0x0000007f4b1478a4 */ /* 0x000fe2000f8e02ff */
[----:B------:R-:W-:Y:S01]  /*da40*/  LEA.HI.X.SX32 R7, R2, UR21, 0x1, P2 ;  /* 0x0000001502077c11 */ /* 0x000fe200090f0eff */
[----:B------:R-:W3:Y:S01]  /*da50*/  LDCU UR77, c[0x0][0x3a8] ;  /* 0x00007500ff4d77ac */ /* 0x000ee20008000800 */
[----:B-1----:R-:W-:Y:S01]  /*da60*/  LEA.HI.X.SX32 R3, R5, UR21, 0x1, P0 ;  /* 0x0000001505037c11 */ /* 0x002fe200080f0eff */
[----:B------:R-:W-:Y:S01]  /*da70*/  STL [R1+0xf4c], R9 ;  /* 0x000f4c0901007387 */ /* 0x000fe20000100800 */
[----:B------:R-:W-:-:S03]  /*da80*/  LEA.HI.X.SX32 R8, R0, UR21, 0x1, P3 ;  /* 0x0000001500087c11 */ /* 0x000fc600098f0eff */
[----:B------:R-:W-:Y:S01]  /*da90*/  STL [R1+0xf54], R11 ;  /* 0x000f540b01007387 */ /* 0x000fe20000100800 */
[----:B------:R-:W-:-:S03]  /*daa0*/  IADD3 R0, P0, PT, R13, UR20, RZ ;  /* 0x000000140d007c10 */ /* 0x000fc6000ff1e0ff */
[----:B------:R-:W-:Y:S01]  /*dab0*/  STL [R1+0xf5c], R12 ;  /* 0x000f5c0c01007387 */ /* 0x000fe20000100800 */
[----:B------:R-:W-:-:S03]  /*dac0*/  IADD3 R4, P1, PT, R12, UR20, RZ ;  /* 0x000000140c047c10 */ /* 0x000fc6000ff3e0ff */
[----:B------:R-:W-:Y:S01]  /*dad0*/  STL [R1+0xf64], R13 ;  /* 0x000f640d01007387 */ /* 0x000fe20000100800 */
[----:B------:R-:W-:-:S03]  /*dae0*/  USHF.R.S32.HI UR21, URZ, 0x1f, UR20 ;  /* 0x0000001fff157899 */ /* 0x000fc60008011414 */
[----:B------:R-:W-:Y:S01]  /*daf0*/  STL [R1+0xf48], R3 ;  /* 0x000f480301007387 */ /* 0x000fe20000100800 */
[----:B------:R-:W-:-:S03]  /*db00*/  IADD3 R2, P2, PT, R11, UR20, RZ ;  /* 0x000000140b027c10 */ /* 0x000fc6000ff5e0ff */
[----:B------:R-:W-:Y:S04]  /*db10*/  STL [R1+0xf50], R6 ;  /* 0x000f500601007387 */ /* 0x000fe80000100800 */
[----:B------:R-:W-:Y:S04]  /*db20*/  STL [R1+0xf58], R7 ;  /* 0x000f580701007387 */ /* 0x000fe80000100800 */
[----:B------:R-:W-:Y:S04]  /*db30*/  STL [R1+0xf60], R8 ;  /* 0x000f600801007387 */ /* 0x000fe80000100800 */
[----:B------:R1:W-:Y:S04]  /*db40*/  STL [R1+0x2368], R0 ;  /* 0x0023680001007387 */ /* 0x0003e80000100800 */
[----:B------:R4:W-:Y:S01]  /*db50*/  STL [R1+0x2370], R4 ;  /* 0x0023700401007387 */ /* 0x0009e20000100800 */
[----:B-1----:R-:W-:-:S03]  /*db60*/  IADD3 R0, P3, PT, R9, UR20, RZ ;  /* 0x0000001409007c10 */ /* 0x002fc6000ff7e0ff */
[----:B------:R1:W-:Y:S01]  /*db70*/  STL [R1+0x2378], R2 ;  /* 0x0023780201007387 */ /* 0x0003e20000100800 */
[----:B------:R-:W-:Y:S01]  /*db80*/  UIMAD UR20, UR75, 0x7e, URZ ;  /* 0x0000007e4b1478a4 */ /* 0x000fe2000f8e02ff */
[----:B----4-:R-:W-:Y:S02]  /*db90*/  IADD3.X R4, PT, PT, R7, UR21, RZ, P1, !PT ;  /* 0x0000001507047c10 */ /* 0x010fe40008ffe4ff */
[----:B------:R4:W-:Y:S01]  /*dba0*/  STL [R1+0x2380], R0 ;  /* 0x0023800001007387 */ /* 0x0009e20000100800 */
[----:B-1----:R-:W-:Y:S02]  /*dbb0*/  IADD3.X R2, PT, PT, R8, UR21, RZ, P0, !PT ;  /* 0x0000001508027c10 */ /* 0x002fe400087fe4ff */
[----:B----4-:R-:W-:-:S03]  /*dbc0*/  IADD3.X R0, PT, PT, R6, UR21, RZ, P2, !PT ;  /* 0x0000001506007c10 */ /* 0x010fc600097fe4ff */
[----:B------:R1:W-:Y:S04]  /*dbd0*/  STL [R1+0x2364], R2 ;  /* 0x0023640201007387 */ /* 0x0003e80000100800 */
[----:B------:R4:W-:Y:S04]  /*dbe0*/  STL [R1+0x236c], R4 ;  /* 0x00236c0401007387 */ /* 0x0009e80000100800 */
[----:B------:R5:W-:Y:S01]  /*dbf0*/  STL [R1+0x2374], R0 ;  /* 0x0023740001007387 */ /* 0x000be20000100800 */
[----:B-1----:R-:W-:Y:S01]  /*dc00*/  IADD3.X R2, PT, PT, R3, UR21, RZ, P3, !PT ;  /* 0x0000001503027c10 */ /* 0x002fe20009ffe4ff */
[----:B------:R-:W-:-:S02]  /*dc10*/  USHF.R.S32.HI UR21, URZ, 0x1f, UR20 ;  /* 0x0000001fff157899 */ /* 0x000fc40008011414 */
[----:B----4-:R-:W-:Y:S02]  /*dc20*/  IADD3 R4, P1, PT, R12, UR20, RZ ;  /* 0x000000140c047c10 */ /* 0x010fe4000ff3e0ff */
[----:B------:R1:W-:Y:S01]  /*dc30*/  STL [R1+0x237c], R2 ;  /* 0x00237c0201007387 */ /* 0x0003e20000100800 */
[----:B-----5:R-:W-:-:S05]  /*dc40*/  IADD3 R0, P0, PT, R13, UR20, RZ ;  /* 0x000000140d007c10 */ /* 0x020fca000ff1e0ff */
[----:B------:R4:W-:Y:S01]  /*dc50*/  STL [R1+0x2388], R0 ;  /* 0x0023880001007387 */ /* 0x0009e20000100800 */
[----:B-1----:R-:W-:-:S03]  /*dc60*/  IADD3 R2, P2, PT, R11, UR20, RZ ;  /* 0x000000140b027c10 */ /* 0x002fc6000ff5e0ff */
[----:B------:R1:W-:Y:S01]  /*dc70*/  STL [R1+0x2390], R4 ;  /* 0x0023900401007387 */ /* 0x0003e20000100800 */
[----:B----4-:R-:W-:-:S03]  /*dc80*/  IADD3 R0, P3, PT, R9, UR20, RZ ;  /* 0x0000001409007c10 */ /* 0x010fc6000ff7e0ff */
[----:B------:R4:W-:Y:S01]  /*dc90*/  STL [R1+0x2398], R2 ;  /* 0x0023980201007387 */ /* 0x0009e20000100800 */
[----:B------:R-:W-:Y:S01]  /*dca0*/  UIMAD UR20, UR75, 0x7d, URZ ;  /* 0x0000007d4b1478a4 */ /* 0x000fe2000f8e02ff */
[----:B-1----:R-:W-:Y:S02]  /*dcb0*/  IADD3.X R4, PT, PT, R7, UR21, RZ, P1, !PT ;  /* 0x0000001507047c10 */ /* 0x002fe40008ffe4ff */
[----:B------:R1:W-:Y:S01]  /*dcc0*/  STL [R1+0x23a0], R0 ;  /* 0x0023a00001007387 */ /* 0x0003e20000100800 */
[----:B----4-:R-:W-:Y:S02]  /*dcd0*/  IADD3.X R2, PT, PT, R8, UR21, RZ, P0, !PT ;  /* 0x0000001508027c10 */ /* 0x010fe400087fe4ff */
[----:B-1----:R-:W-:-:S03]  /*dce0*/  IADD3.X R0, PT, PT, R6, UR21, RZ, P2, !PT ;  /* 0x0000001506007c10 */ /* 0x002fc600097fe4ff */
        /* <DEDUP_REMOVED lines=571> */
[----:B------:R-:W5:Y:S01]  /*100a0*/  LDCU UR20, c[0x0][0x3a8] ;  /* 0x00007500ff1477ac */ /* 0x000f620008000800 */
        /* <DEDUP_REMOVED lines=11> */
[----:B0-----:R-:W-:-:S05]  /*10160*/  IADD3 R0, P0, PT, R13, UR10, RZ ;  /* 0x0000000a0d007c10 */ /* 0x001fca000ff1e0ff */
[----:B------:R0:W-:Y:S01]  /*10170*/  STL [R1+0x27a8], R0 ;  /* 0x0027a80001007387 */ /* 0x0001e20000100800 */
[----:B-1----:R-:W-:-:S03]  /*10180*/  IADD3 R2, P2, PT, R11, UR10, RZ ;  /* 0x0000000a0b027c10 */ /* 0x002fc6000ff5e0ff */
[----:B------:R1:W-:Y:S01]  /*10190*/  STL [R1+0x27b0], R4 ;  /* 0x0027b00401007387 */ /* 0x0003e20000100800 */
[----:B0-----:R-:W-:-:S03]  /*101a0*/  IADD3 R0, P3, PT, R9, UR10, RZ ;  /* 0x0000000a09007c10 */ /* 0x001fc6000ff7e0ff */
[----:B------:R0:W-:Y:S01]  /*101b0*/  STL [R1+0x27b8], R2 ;  /* 0x0027b80201007387 */ /* 0x0001e20000100800 */
[----:B------:R-:W4:Y:S01]  /*101c0*/  LDCU UR10, c[0x0][0x3a8] ;  /* 0x00007500ff0a77ac */ /* 0x000f220008000800 */
[----:B-1----:R-:W-:Y:S02]  /*101d0*/  IADD3.X R4, PT, PT, R7, UR21, RZ, P1, !PT ;  /* 0x0000001507047c10 */ /* 0x002fe40008ffe4ff */
[----:B------:R1:W-:Y:S01]  /*101e0*/  STL [R1+0x27c0], R0 ;  /* 0x0027c00001007387 */ /* 0x0003e20000100800 */
[----:B0-----:R-:W-:Y:S02]  /*101f0*/  IADD3.X R2, PT, PT, R8, UR21, RZ, P0, !PT ;  /* 0x0000001508027c10 */ /* 0x001fe400087fe4ff */
[----:B-1----:R-:W-:-:S03]  /*10200*/  IADD3.X R0, PT, PT, R6, UR21, RZ, P2, !PT ;  /* 0x0000001506007c10 */ /* 0x002fc600097fe4ff */
[----:B------:R0:W-:Y:S04]  /*10210*/  STL [R1+0x27a4], R2 ;  /* 0x0027a40201007387 */ /* 0x0001e80000100800 */
[----:B------:R1:W-:Y:S04]  /*10220*/  STL [R1+0x27ac], R4 ;  /* 0x0027ac0401007387 */ /* 0x0003e80000100800 */
[----:B------:R2:W-:Y:S01]  /*10230*/  STL [R1+0x27b4], R0 ;  /* 0x0027b40001007387 */ /* 0x0005e20000100800 */
[----:B0-----:R-:W-:Y:S01]  /*10240*/  IADD3.X R2, PT, PT, R3, UR21, RZ, P3, !PT ;  /* 0x0000001503027c10 */ /* 0x001fe20009ffe4ff */
[----:B------:R-:W-:-:S02]  /*10250*/  USHF.R.S32.HI UR21, URZ, 0x1f, UR11 ;  /* 0x0000001fff157899 */ /* 0x000fc4000801140b */
[----:B-1----:R-:W-:Y:S02]  /*10260*/  IADD3 R4, P1, PT, R12, UR11, RZ ;  /* 0x0000000b0c047c10 */ /* 0x002fe4000ff3e0ff */
[----:B------:R0:W-:Y:S01]  /*10270*/  STL [R1+0x27bc], R2 ;  /* 0x0027bc0201007387 */ /* 0x0001e20000100800 */
[----:B--2---:R-:W-:-:S05]  /*10280*/  IADD3 R0, P0, PT, R13, UR11, RZ ;  /* 0x0000000b0d007c10 */ /* 0x004fca000ff1e0ff */
[----:B------:R1:W-:Y:S01]  /*10290*/  STL [R1+0x27c8], R0 ;  /* 0x0027c80001007387 */ /* 0x0003e20000100800 */
[----:B0-----:R-:W-:-:S03]  /*102a0*/  IADD3 R2, P2, PT, R11, UR11, RZ ;  /* 0x0000000b0b027c10 */ /* 0x001fc6000ff5e0ff */
[----:B------:R0:W-:Y:S01]  /*102b0*/  STL [R1+0x27d0], R4 ;  /* 0x0027d00401007387 */ /* 0x0001e20000100800 */
[----:B-1----:R-:W-:-:S03]  /*102c0*/  IADD3 R0, P3, PT, R9, UR11, RZ ;  /* 0x0000000b09007c10 */ /* 0x002fc6000ff7e0ff */
[----:B------:R1:W-:Y:S01]  /*102d0*/  STL [R1+0x27d8], R2 ;  /* 0x0027d80201007387 */ /* 0x0003e20000100800 */
[----:B------:R-:W2:Y:S01]  /*102e0*/  LDCU UR11, c[0x0][0x3a8] ;  /* 0x00007500ff0b77ac */ /* 0x000ea20008000800 */
[----:B0-----:R-:W-:Y:S02]  /*102f0*/  IADD3.X R4, PT, PT, R7, UR21, RZ, P1, !PT ;  /* 0x0000001507047c10 */ /* 0x001fe40008ffe4ff */
[----:B------:R0:W-:Y:S01]  /*10300*/  STL [R1+0x27e0], R0 ;  /* 0x0027e00001007387 */ /* 0x0001e20000100800 */
[----:B-1----:R-:W-:Y:S02]  /*10310*/  IADD3.X R2, PT, PT, R8, UR21, RZ, P0, !PT ;  /* 0x0000001508027c10 */ /* 0x002fe400087fe4ff */
[----:B0-----:R-:W-:-:S03]  /*10320*/  IADD3.X R0, PT, PT, R6, UR21, RZ, P2, !PT ;  /* 0x0000001506007c10 */ /* 0x001fc600097fe4ff */
        /* <DEDUP_REMOVED lines=294> */
[----:B--2---:R-:W-:Y:S01]  /*11590*/  IADD3 R0, P0, PT, R13, UR32, RZ ;  /* 0x000000200d007c10 */ /* 0x004fe2000ff1e0ff */
[----:B------:R0:W-:Y:S04]  /*115a0*/  STL [R1+0x29dc], R2 ;  /* 0x0029dc0201007387 */ /* 0x0001e80000100800 */
[----:B------:R1:W-:Y:S01]  /*115b0*/  STL [R1+0x29e8], R0 ;  /* 0x0029e80001007387 */ /* 0x0003e20000100800 */
[----:B0-----:R-:W-:-:S03]  /*115c0*/  IADD3 R2, P2, PT, R11, UR32, RZ ;  /* 0x000000200b027c10 */ /* 0x001fc6000ff5e0ff */
[----:B------:R0:W-:Y:S01]  /*115d0*/  STL [R1+0x29f0], R4 ;  /* 0x0029f00401007387 */ /* 0x0001e20000100800 */
[----:B-1----:R-:W-:-:S03]  /*115e0*/  IADD3 R0, P3, PT, R9, UR32, RZ ;  /* 0x0000002009007c10 */ /* 0x002fc6000ff7e0ff */
[----:B------:R-:W-:Y:S01]  /*115f0*/  STL [R1+0x29f8], R2 ;  /* 0x0029f80201007387 */ /* 0x000fe20000100800 */
[----:B------:R-:W1:Y:S03]  /*11600*/  LDCU UR32, c[0x0][0x3a8] ;  /* 0x00007500ff2077ac */ /* 0x000e660008000800 */
[----:B------:R2:W-:Y:S01]  /*11610*/  STL [R1+0x2a00], R0 ;  /* 0x002a000001007387 */ /* 0x0005e20000100800 */
[----:B0-----:R-:W-:Y:S02]  /*11620*/  IADD3.X R4, PT, PT, R7, UR21, RZ, P1, !PT ;  /* 0x0000001507047c10 */ /* 0x001fe40008ffe4ff */
[----:B--2---:R-:W-:Y:S02]  /*11630*/  IADD3.X R0, PT, PT, R8, UR21, RZ, P0, !PT ;  /* 0x0000001508007c10 */ /* 0x004fe400087fe4ff */
[----:B------:R-:W-:-:S03]  /*11640*/  IADD3.X R2, PT, PT, R6, UR21, RZ, P2, !PT ;  /* 0x0000001506027c10 */ /* 0x000fc600097fe4ff */
[----:B------:R0:W-:Y:S04]  /*11650*/  STL [R1+0x29e4], R0 ;  /* 0x0029e40001007387 */ /* 0x0001e80000100800 */
[----:B------:R-:W-:Y:S01]  /*11660*/  STL [R1+0x29ec], R4 ;  /* 0x0029ec0401007387 */ /* 0x000fe20000100800 */
[----:B0-----:R-:W-:-:S03]  /*11670*/  IADD3.X R0, PT, PT, R3, UR21, RZ, P3, !PT ;  /* 0x0000001503007c10 */ /* 0x001fc60009ffe4ff */
[----:B------:R0:W-:Y:S01]  /*11680*/  STL [R1+0x29f4], R2 ;  /* 0x0029f40201007387 */ /* 0x0001e20000100800 */
[----:B------:R-:W-:-:S03]  /*11690*/  USHF.R.S32.HI UR21, URZ, 0x1f, UR33 ;  /* 0x0000001fff157899 */ /* 0x000fc60008011421 */
[----:B------:R2:W-:Y:S01]  /*116a0*/  STL [R1+0x29fc], R0 ;  /* 0x0029fc0001007387 */ /* 0x0005e20000100800 */
[----:B0-----:R-:W-:Y:S02]  /*116b0*/  IADD3 R2, P0, PT, R13, UR33, RZ ;  /* 0x000000210d027c10 */ /* 0x001fe4000ff1e0ff */
[----:B--2---:R-:W-:-:S03]  /*116c0*/  IADD3 R0, P1, PT, R12, UR33, RZ ;  /* 0x000000210c007c10 */ /* 0x004fc6000ff3e0ff */
[----:B------:R0:W-:Y:S01]  /*116d0*/  STL [R1+0x2a08], R2 ;  /* 0x002a080201007387 */ /* 0x0001e20000100800 */
[----:B------:R-:W-:-:S03]  /*116e0*/  IADD3.X R5, PT, PT, R8, UR21, RZ, P0, !PT ;  /* 0x0000001508057c10 */ /* 0x000fc600087fe4ff */
[----:B------:R2:W-:Y:S01]  /*116f0*/  STL [R1+0x2a10], R0 ;  /* 0x002a100001007387 */ /* 0x0005e20000100800 */
[----:B------:R-:W-:Y:S02]  /*11700*/  IADD3.X R10, PT, PT, R7, UR21, RZ, P1, !PT ;  /* 0x00000015070a7c10 */ /* 0x000fe40008ffe4ff */
[----:B0-----:R-:W-:Y:S02]  /*11710*/  IADD3 R2, P2, PT, R11, UR33, RZ ;  /* 0x000000210b027c10 */ /* 0x001fe4000ff5e0ff */
[----:B--2---:R-:W-:-:S03]  /*11720*/  IADD3 R0, P3, PT, R9, UR33, RZ ;  /* 0x0000002109007c10 */ /* 0x004fc6000ff7e0ff */
[----:B------:R-:W-:Y:S01]  /*11730*/  STL [R1+0x2a18], R2 ;  /* 0x002a180201007387 */ /* 0x000fe20000100800 */
[----:B------:R-:W-:Y:S01]  /*11740*/  IADD3.X R4, PT, PT, R6, UR21, RZ, P2, !PT ;  /* 0x0000001506047c10 */ /* 0x000fe200097fe4ff */
[----:B------:R-:W0:Y:S02]  /*11750*/  LDCU UR33, c[0x0][0x3a8] ;  /* 0x00007500ff2177ac */ /* 0x000e240008000800 */
[----:B------:R-:W-:Y:S04]  /*11760*/  STL [R1+0x2a20], R0 ;  /* 0x002a200001007387 */ /* 0x000fe80000100800 */
[----:B------:R2:W-:Y:S04]  /*11770*/  STL [R1+0x2a04], R5 ;  /* 0x002a040501007387 */ /* 0x0005e80000100800 */
[----:B------:R0:W-:Y:S04]  /*11780*/  STL [R1+0x2a0c], R10 ;  /* 0x002a0c0a01007387 */ /* 0x0001e80000100800 */
[----:B------:R1:W-:Y:S01]  /*11790*/  STL [R1+0x2a14], R4 ;  /* 0x002a140401007387 */ /* 0x0003e20000100800 */
[----:B--2---:R-:W-:Y:S01]  /*117a0*/  IADD3.X R5, PT, PT, R3, UR21, RZ, P3, !PT ;  /* 0x0000001503057c10 */ /* 0x004fe20009ffe4ff */
[----:B------:R-:W-:-:S02]  /*117b0*/  USHF.R.S32.HI UR21, URZ, 0x1f, UR34 ;  /* 0x0000001fff157899 */ /* 0x000fc40008011422 */
[----:B0-----:R-:W-:Y:S02]  /*117c0*/  IADD3 R10, P1, PT, R12, UR34, RZ ;  /* 0x000000220c0a7c10 */ /* 0x001fe4000ff3e0ff */
[----:B------:R0:W-:Y:S01]  /*117d0*/  STL [R1+0x2a1c], R5 ;  /* 0x002a1c0501007387 */ /* 0x0001e20000100800 */
[----:B-1----:R-:W-:-:S05]  /*117e0*/  IADD3 R4, P0, PT, R13, UR34, RZ ;  /* 0x000000220d047c10 */ /* 0x002fca000ff1e0ff */
[----:B------:R1:W-:Y:S01]  /*117f0*/  STL [R1+0x2a28], R4 ;  /* 0x002a280401007387 */ /* 0x0003e20000100800 */
[----:B0-----:R-:W-:-:S03]  /*11800*/  IADD3 R5, P2, PT, R11, UR34, RZ ;  /* 0x000000220b057c10 */ /* 0x001fc6000ff5e0ff */
[----:B------:R0:W-:Y:S01]  /*11810*/  STL [R1+0x2a30], R10 ;  /* 0x002a300a01007387 */ /* 0x0001e20000100800 */
[----:B-1----:R-:W-:-:S03]  /*11820*/  IADD3 R4, P3, PT, R9, UR34, RZ ;  /* 0x0000002209047c10 */ /* 0x002fc6000ff7e0ff */
[----:B------:R1:W-:Y:S01]  /*11830*/  STL [R1+0x2a38], R5 ;  /* 0x002a380501007387 */ /* 0x0003e20000100800 */
[----:B------:R-:W-:Y:S01]  /*11840*/  LOP3.LUT R0, R14, 0x3, RZ, 0xc0, !PT ;  /* 0x000000030e007812 */ /* 0x000fe200078ec0ff */
[----:B------:R-:W2:Y:S01]  /*11850*/  LDCU UR34, c[0x0][0x3a8] ;  /* 0x00007500ff2277ac */ /* 0x000ea20008000800 */
[----:B0-----:R-:W-:Y:S01]  /*11860*/  IADD3.X R10, PT, PT, R7, UR21, RZ, P1, !PT ;  /* 0x00000015070a7c10 */ /* 0x001fe20008ffe4ff */
[----:B------:R0:W-:Y:S01]  /*11870*/  STL [R1+0x2a40], R4 ;  /* 0x002a400401007387 */ /* 0x0001e20000100800 */
[----:B-1----:R-:W-:Y:S02]  /*11880*/  IADD3.X R5, PT, PT, R8, UR21, RZ, P0, !PT ;  /* 0x0000001508057c10 */ /* 0x002fe400087fe4ff */
[----:B0-----:R-:W-:-:S03]  /*11890*/  IADD3.X R4, PT, PT, R6, UR21, RZ, P2, !PT ;  /* 0x0000001506047c10 */ /* 0x001fc600097fe4ff */
[----:B------:R0:W-:Y:S01]  /*118a0*/  STL [R1+0x2a24], R5 ;  /* 0x002a240501007387 */ /* 0x0001e20000100800 */
[----:B------:R-:W-:-:S03]  /*118b0*/  SHF.R.U32.HI R2, RZ, 0x2, R14 ;  /* 0x00000002ff027819 */ /* 0x000fc6000001160e */
[----:B------:R-:W-:Y:S04]  /*118c0*/  STL [R1+0x2a2c], R10 ;  /* 0x002a2c0a01007387 */ /* 0x000fe80000100800 */
[----:B------:R1:W-:Y:S01]  /*118d0*/  STL [R1+0x2a34], R4 ;  /* 0x002a340401007387 */ /* 0x0003e20000100800 */
[----:B0-----:R-:W-:Y:S01]  /*118e0*/  IADD3.X R5, PT, PT, R3, UR21, RZ, P3, !PT ;  /* 0x0000001503057c10 */ /* 0x001fe20009ffe4ff */
[----:B------:R-:W-:Y:S01]  /*118f0*/  IMAD R0, R0, 0x420, RZ ;  /* 0x0000042000007824 */ /* 0x000fe200078e02ff */
[----:B------:R-:W-:Y:S01]  /*11900*/  USHF.R.S32.HI UR21, URZ, 0x1f, UR35 ;  /* 0x0000001fff157899 */ /* 0x000fe20008011423 */
[----:B------:R-:W-:Y:S02]  /*11910*/  SGXT.U32 R2, R2, 0x3 ;  /* 0x000000030202781a */ /* 0x000fe40000000000 */
[----:B-1----:R-:W-:Y:S01]  /*11920*/  IADD3 R4, P0, PT, R13, UR35, RZ ;  /* 0x000000230d047c10 */ /* 0x002fe2000ff1e0ff */
[----:B------:R0:W-:Y:S01]  /*11930*/  STL [R1+0x2a3c], R5 ;  /* 0x002a3c0501007387 */ /* 0x0001e20000100800 */
[----:B------:R-:W-:-:S03]  /*11940*/  IADD3 R10, P1, PT, R12, UR35, RZ ;  /* 0x000000230c0a7c10 */ /* 0x000fc6000ff3e0ff */
[----:B------:R1:W-:Y:S01]  /*11950*/  STL [R1+0x2a48], R4 ;  /* 0x002a480401007387 */ /* 0x0003e20000100800 */
[----:B------:R-:W-:Y:S02]  /*11960*/  LOP3.LUT R0, R0, R2, RZ, 0xfc, !PT ;  /* 0x0000000200007212 */ /* 0x000fe400078efcff */
[----:B0-----:R-:W-:Y:S01]  /*11970*/  IADD3 R5, P2, PT, R11, UR35, RZ ;  /* 0x000000230b057c10 */ /* 0x001fe2000ff5e0ff */
[----:B------:R-:W-:Y:S01]  /*11980*/  STL [R1+0x2a50], R10 ;  /* 0x002a500a01007387 */ /* 0x000fe20000100800 */
[----:B-1----:R-:W-:-:S03]  /*11990*/  IADD3 R4, P3, PT, R9, UR35, RZ ;  /* 0x0000002309047c10 */ /* 0x002fc6000ff7e0ff */
[----:B------:R0:W-:Y:S01]  /*119a0*/  STL [R1+0x2a58], R5 ;  /* 0x002a580501007387 */ /* 0x0001e20000100800 */
[----:B------:R-:W-:Y:S01]  /*119b0*/  IADD3.X R2, PT, PT, R8, UR21, RZ, P0, !PT ;  /* 0x0000001508027c10 */ /* 0x000fe200087fe4ff */
[----:B------:R-:W1:Y:S02]  /*119c0*/  LDCU UR35, c[0x0][0x3a8] ;  /* 0x00007500ff2377ac */ /* 0x000e640008000800 */
[----:B------:R2:W-:Y:S01]  /*119d0*/  STL [R1+0x2a60], R4 ;  /* 0x002a600401007387 */ /* 0x0005e20000100800 */
[----:B0-----:R-:W-:-:S03]  /*119e0*/  IADD3.X R5, PT, PT, R7, UR21, RZ, P1, !PT ;  /* 0x0000001507057c10 */ /* 0x001fc60008ffe4ff */
[----:B------:R0:W-:Y:S01]  /*119f0*/  STL [R1+0x2a44], R2 ;  /* 0x002a440201007387 */ /* 0x0001e20000100800 */
[----:B--2---:R-:W-:-:S03]  /*11a00*/  IADD3.X R4, PT, PT, R6, UR21, RZ, P2, !PT ;  /* 0x0000001506047c10 */ /* 0x004fc600097fe4ff */
[----:B------:R2:W-:Y:S04]  /*11a10*/  STL [R1+0x2a4c], R5 ;  /* 0x002a4c0501007387 */ /* 0x0005e80000100800 */
[----:B------:R1:W-:Y:S01]  /*11a20*/  STL [R1+0x2a54], R4 ;  /* 0x002a540401007387 */ /* 0x0003e20000100800 */
[----:B0-----:R-:W-:Y:S01]  /*11a30*/  IADD3.X R2, PT, PT, R3, UR21, RZ, P3, !PT ;  /* 0x0000001503027c10 */ /* 0x001fe20009ffe4ff */
[----:B------:R-:W-:Y:S02]  /*11a40*/  USHF.R.S32.HI UR21, URZ, 0x1f, UR36 ;  /* 0x0000001fff157899 */ /* 0x000fe40008011424 */
[----:B--2---:R-:W-:Y:S02]  /*11a50*/  IADD3 R5, P1, PT, R12, UR36, RZ ;  /* 0x000000240c057c10 */ /* 0x004fe4000ff3e0ff */
[----:B-1----:R-:W-:Y:S01]  /*11a60*/  IADD3 R4, P0, PT, R13, UR36, RZ ;  /* 0x000000240d047c10 */ /* 0x002fe2000ff1e0ff */
[----:B------:R0:W-:Y:S04]  /*11a70*/  STL [R1+0x2a5c], R2 ;  /* 0x002a5c0201007387 */ /* 0x0001e80000100800 */
[----:B------:R1:W-:Y:S01]  /*11a80*/  STL [R1+0x2a68], R4 ;  /* 0x002a680401007387 */ /* 0x0003e20000100800 */
[----:B0-----:R-:W-:-:S03]  /*11a90*/  IADD3 R2, P2, PT, R11, UR36, RZ ;  /* 0x000000240b027c10 */ /* 0x001fc6000ff5e0ff */
[----:B------:R0:W-:Y:S01]  /*11aa0*/  STL [R1+0x2a70], R5 ;  /* 0x002a700501007387 */ /* 0x0001e20000100800 */
[----:B-1----:R-:W-:-:S03]  /*11ab0*/  IADD3 R4, P3, PT, R9, UR36, RZ ;  /* 0x0000002409047c10 */ /* 0x002fc6000ff7e0ff */
[----:B------:R-:W-:Y:S01]  /*11ac0*/  STL [R1+0x2a78], R2 ;  /* 0x002a780201007387 */ /* 0x000fe20000100800 */
[----:B------:R-:W-:Y:S01]  /*11ad0*/  IADD3.X R10, PT, PT, R7, UR21, RZ, P1, !PT ;  /* 0x00000015070a7c10 */ /* 0x000fe20008ffe4ff */
[----:B------:R-:W1:Y:S02]  /*11ae0*/  LDCU UR36, c[0x0][0x3a8] ;  /* 0x00007500ff2477ac */ /* 0x000e640008000800 */
[----:B------:R2:W-:Y:S01]  /*11af0*/  STL [R1+0x2a80], R4 ;  /* 0x002a800401007387 */ /* 0x0005e20000100800 */
[----:B0-----:R-:W-:Y:S02]  /*11b00*/  IADD3.X R5, PT, PT, R6, UR21, RZ, P2, !PT ;  /* 0x0000001506057c10 */ /* 0x001fe400097fe4ff */
[----:B--2---:R-:W-:-:S05]  /*11b10*/  IADD3.X R4, PT, PT, R8, UR21, RZ, P0, !PT ;  /* 0x0000001508047c10 */ /* 0x004fca00087fe4ff */
[----:B------:R0:W-:Y:S04]  /*11b20*/  STL [R1+0x2a64], R4 ;  /* 0x002a640401007387 */ /* 0x0001e80000100800 */
[----:B------:R2:W-:Y:S04]  /*11b30*/  STL [R1+0x2a6c], R10 ;  /* 0x002a6c0a01007387 */ /* 0x0005e80000100800 */
[----:B------:R1:W-:Y:S01]  /*11b40*/  STL [R1+0x2a74], R5 ;  /* 0x002a740501007387 */ /* 0x0003e20000100800 */
[----:B0-----:R-:W-:Y:S01]  /*11b50*/  IADD3.X R4, PT, PT, R3, UR21, RZ, P3, !PT ;  /* 0x0000001503047c10 */ /* 0x001fe20009ffe4ff */
[----:B------:R-:W-:-:S02]  /*11b60*/  USHF.R.S32.HI UR21, URZ, 0x1f, UR37 ;  /* 0x0000001fff157899 */ /* 0x000fc40008011425 */
        /* <DEDUP_REMOVED lines=11> */
[----:B0-----:R-:W-:-:S05]  /*11c20*/  IADD3.X R10, PT, PT, R8, UR21, RZ, P0, !PT ;  /* 0x00000015080a7c10 */ /* 0x001fca00087fe4ff */
[----:B------:R0:W-:Y:S01]  /*11c30*/  STL [R1+0x2a84], R10 ;  /* 0x002a840a01007387 */ /* 0x0001e20000100800 */
[----:B--2---:R-:W-:-:S03]  /*11c40*/  IADD3.X R5, PT, PT, R6, UR21, RZ, P2, !PT ;  /* 0x0000001506057c10 */ /* 0x004fc600097fe4ff */
[----:B------:R2:W-:Y:S01]  /*11c50*/  STL [R1+0x2a8c], R15 ;  /* 0x002a8c0f01007387 */ /* 0x0005e20000100800 */
[----:B------:R-:W-:-:S03]  /*11c60*/  LOP3.LUT R2, R14, 0x7, RZ, 0xc0, !PT ;  /* 0x000000070e027812 */ /* 0x000fc600078ec0ff */
[----:B------:R1:W-:Y:S01]  /*11c70*/  STL [R1+0x2a94], R5 ;  /* 0x002a940501007387 */ /* 0x0003e20000100800 */
[----:B0-----:R-:W-:Y:S01]  /*11c80*/  IADD3.X R10, PT, PT, R3, UR21, RZ, P3, !PT ;  /* 0x00000015030a7c10 */ /* 0x001fe20009ffe4ff */
[----:B------:R-:W-:Y:S01]  /*11c90*/  IMAD.SHL.U32 R4, R14, 0x2, RZ ;  /* 0x000000020e047824 */ /* 0x000fe200078e00ff */
[----:B------:R-:W-:Y:S02]  /*11ca0*/  USHF.R.S32.HI UR21, URZ, 0x1f, UR38 ;  /* 0x0000001fff157899 */ /* 0x000fe40008011426 */
[----:B--2---:R-:W-:Y:S02]  /*11cb0*/  IADD3 R15, P1, PT, R12, UR38, RZ ;  /* 0x000000260c0f7c10 */ /* 0x004fe4000ff3e0ff */
[----:B-1----:R-:W-:Y:S01]  /*11cc0*/  IADD3 R5, P0, PT, R13, UR38, RZ ;  /* 0x000000260d057c10 */ /* 0x002fe2000ff1e0ff */
[----:B------:R0:W-:Y:S01]  /*11cd0*/  STL [R1+0x2a9c], R10 ;  /* 0x002a9c0a01007387 */ /* 0x0001e20000100800 */
[----:B------:R-:W-:-:S03]  /*11ce0*/  IMAD R2, R2, 0x90, RZ ;  /* 0x0000009002027824 */ /* 0x000fc600078e02ff */
[----:B------:R1:W-:Y:S01]  /*11cf0*/  STL [R1+0x2aa8], R5 ;  /* 0x002aa80501007387 */ /* 0x0003e20000100800 */
[----:B0-----:R-:W-:-:S03]  /*11d00*/  IADD3 R10, P2, PT, R11, UR38, RZ ;  /* 0x000000260b0a7c10 */ /* 0x001fc6000ff5e0ff */
[----:B------:R-:W-:Y:S01]  /*11d10*/  STL [R1+0x2ab0], R15 ;  /* 0x002ab00f01007387 */ /* 0x000fe20000100800 */
[----:B-1----:R-:W-:-:S03]  /*11d20*/  IADD3 R5, P3, PT, R9, UR38, RZ ;  /* 0x0000002609057c10 */ /* 0x002fc6000ff7e0ff */
[----:B------:R-:W-:Y:S01]  /*11d30*/  STL [R1+0x2ab8], R10 ;  /* 0x002ab80a01007387 */ /* 0x000fe20000100800 */
[----:B------:R-:W-:Y:S01]  /*11d40*/  LOP3.LUT R2, R2, 0x30, R4, 0x78, !PT ;  /* 0x0000003002027812 */ /* 0x000fe200078e7804 */
[----:B------:R-:W0:Y:S02]  /*11d50*/  LDCU UR38, c[0x0][0x3a8] ;  /* 0x00007500ff2677ac */ /* 0x000e240008000800 */
[----:B------:R1:W-:Y:S04]  /*11d60*/  STL [R1+0x2ac0], R5 ;  /* 0x002ac00501007387 */ /* 0x0003e80000100800 */
[----:B------:R2:W-:Y:S01]  /*11d70*/  STL [R1+0xea4], R2 ;  /* 0x000ea40201007387 */ /* 0x0005e20000100800 */
[----:B-1----:R-:W-:-:S05]  /*11d80*/  IADD3.X R5, PT, PT, R8, UR21, RZ, P0, !PT ;  /* 0x0000001508057c10 */ /* 0x002fca00087fe4ff */
[----:B------:R1:W-:Y:S04]  /*11d90*/  STL [R1+0x2aa4], R5 ;  /* 0x002aa40501007387 */ /* 0x0003e80000100800 */
[----:B------:R-:W4:Y:S01]  /*11da0*/  LDL R27, [R1+0x20] ;  /* 0x00002000011b7983 */ /* 0x000f220000100800 */
[----:B--2---:R-:W-:Y:S02]  /*11db0*/  IADD3.X R2, PT, PT, R7, UR21, RZ, P1, !PT ;  /* 0x0000001507027c10 */ /* 0x004fe40008ffe4ff */
[----:B------:R-:W-:-:S03]  /*11dc0*/  IADD3.X R4, PT, PT, R6, UR21, RZ, P2, !PT ;  /* 0x0000001506047c10 */ /* 0x000fc600097fe4ff */
[----:B------:R2:W-:Y:S04]  /*11dd0*/  STL [R1+0x2aac], R2 ;  /* 0x002aac0201007387 */ /* 0x0005e80000100800 */
[----:B------:R0:W-:Y:S01]  /*11de0*/  STL [R1+0x2ab4], R4 ;  /* 0x002ab40401007387 */ /* 0x0001e20000100800 */
[----:B-1----:R-:W-:Y:S02]  /*11df0*/  IADD3 R5, P1, PT, R12, UR39, RZ ;  /* 0x000000270c057c10 */ /* 0x002fe4000ff3e0ff */
[----:B--2---:R-:W-:Y:S02]  /*11e00*/  IADD3.X R2, PT, PT, R3, UR21, RZ, P3, !PT ;  /* 0x0000001503027c10 */ /* 0x004fe40009ffe4ff */
[----:B0-----:R-:W-:-:S03]  /*11e10*/  IADD3 R4, P0, PT, R13, UR39, RZ ;  /* 0x000000270d047c10 */ /* 0x001fc6000ff1e0ff */
[----:B------:R0:W-:Y:S01]  /*11e20*/  STL [R1+0x2abc], R2 ;  /* 0x002abc0201007387 */ /* 0x0001e20000100800 */
[----:B------:R-:W-:-:S03]  /*11e30*/  USHF.R.S32.HI UR21, URZ, 0x1f, UR39 ;  /* 0x0000001fff157899 */ /* 0x000fc60008011427 */
[----:B------:R1:W-:Y:S01]  /*11e40*/  STL [R1+0x2ac8], R4 ;  /* 0x002ac80401007387 */ /* 0x0003e20000100800 */
[----:B0-----:R-:W-:-:S03]  /*11e50*/  IADD3 R2, P2, PT, R11, UR39, RZ ;  /* 0x000000270b027c10 */ /* 0x001fc6000ff5e0ff */
[----:B------:R0:W-:Y:S01]  /*11e60*/  STL [R1+0x2ad0], R5 ;  /* 0x002ad00501007387 */ /* 0x0001e20000100800 */
[----:B-1----:R-:W-:-:S03]  /*11e70*/  IADD3 R4, P3, PT, R9, UR39, RZ ;  /* 0x0000002709047c10 */ /* 0x002fc6000ff7e0ff */
[----:B------:R-:W-:Y:S01]  /*11e80*/  STL [R1+0x2ad8], R2 ;  /* 0x002ad80201007387 */ /* 0x000fe20000100800 */
[----:B------:R-:W-:Y:S01]  /*11e90*/  IADD3.X R10, PT, PT, R7, UR21, RZ, P1, !PT ;  /* 0x00000015070a7c10 */ /* 0x000fe20008ffe4ff */
[----:B------:R-:W-:Y:S02]  /*11ea0*/  USHF.L.U32 UR75, UR75, 0x7, URZ ;  /* 0x000000074b4b7899 */ /* 0x000fe400080006ff */
[----:B------:R1:W-:Y:S01]  /*11eb0*/  STL [R1+0x2ae0], R4 ;  /* 0x002ae00401007387 */ /* 0x0003e20000100800 */
[----:B------:R-:W-:Y:S01]  /*11ec0*/  USHF.L.U32 UR73, UR73, 0x5, URZ ;  /* 0x0000000549497899 */ /* 0x000fe200080006ff */
[----:B0-----:R-:W-:Y:S01]  /*11ed0*/  IADD3.X R5, PT, PT, R6, UR21, RZ, P2, !PT ;  /* 0x0000001506057c10 */ /* 0x001fe200097fe4ff */
[----:B------:R-:W-:Y:S02]  /*11ee0*/  UIMAD UR9, UR9, 0x1f, URZ ;  /* 0x0000001f090978a4 */ /* 0x000fe4000f8e02ff */
[----:B------:R-:W-:Y:S02]  /*11ef0*/  UIMAD UR22, UR22, 0x1e, URZ ;  /* 0x0000001e161678a4 */ /* 0x000fe4000f8e02ff */
[----:B------:R-:W-:-:S02]  /*11f00*/  UIMAD UR23, UR23, 0x1d, URZ ;  /* 0x0000001d171778a4 */ /* 0x000fc4000f8e02ff */
[----:B------:R-:W-:Y:S01]  /*11f10*/  UIMAD UR76, UR76, 0x1c, URZ ;  /* 0x0000001c4c4c78a4 */ /* 0x000fe2000f8e02ff */
[----:B-1----:R-:W-:Y:S01]  /*11f20*/  IADD3.X R4, PT, PT, R8, UR21, RZ, P0, !PT ;  /* 0x0000001508047c10 */ /* 0x002fe200087fe4ff */
[----:B---3--:R-:W-:Y:S02]  /*11f30*/  UIMAD UR77, UR77, 0x1b, URZ ;  /* 0x0000001b4d4d78a4 */ /* 0x008fe4000f8e02ff */
[----:B-----5:R-:W-:Y:S02]  /*11f40*/  UIMAD UR20, UR20, 0x1a, URZ ;  /* 0x0000001a141478a4 */ /* 0x020fe4000f8e02ff */
[----:B------:R0:W-:Y:S01]  /*11f50*/  STL [R1+0x2ac4], R4 ;  /* 0x002ac40401007387 */ /* 0x0001e20000100800 */
[----:B----4-:R-:W-:Y:S02]  /*11f60*/  UIMAD UR10, UR10, 0x19, URZ ;  /* 0x000000190a0a78a4 */ /* 0x010fe4000f8e02ff */
[----:B------:R-:W-:Y:S01]  /*11f70*/  UIMAD UR11, UR11, 0x18, URZ ;  /* 0x000000180b0b78a4 */ /* 0x000fe2000f8e02ff */
[----:B------:R1:W-:Y:S01]  /*11f80*/  STL [R1+0x2acc], R10 ;  /* 0x002acc0a01007387 */ /* 0x0003e20000100800 */
[----:B------:R-:W-:-:S02]  /*11f90*/  UIMAD UR12, UR12, 0x17, URZ ;  /* 0x000000170c0c78a4 */ /* 0x000fc4000f8e02ff */
[----:B------:R-:W-:Y:S02]  /*11fa0*/  UIMAD UR13, UR13, 0x16, URZ ;  /* 0x000000160d0d78a4 */ /* 0x000fe4000f8e02ff */
[----:B------:R-:W-:Y:S01]  /*11fb0*/  UIMAD UR14, UR14, 0x15, URZ ;  /* 0x000000150e0e78a4 */ /* 0x000fe2000f8e02ff */
[----:B0-----:R-:W-:Y:S01]  /*11fc0*/  IADD3.X R4, PT, PT, R3, UR21, RZ, P3, !PT ;  /* 0x0000001503047c10 */ /* 0x001fe20009ffe4ff */
[----:B------:R-:W-:Y:S02]  /*11fd0*/  UIMAD UR15, UR15, 0x14, URZ ;  /* 0x000000140f0f78a4 */ /* 0x000fe4000f8e02ff */
[----:B------:R-:W-:Y:S01]  /*11fe0*/  UIMAD UR16, UR16, 0x13, URZ ;  /* 0x00000013101078a4 */ /* 0x000fe2000f8e02ff */
[----:B-1----:R-:W2:Y:S01]  /*11ff0*/  LDL R10, [R1+0x34] ;  /* 0x00003400010a7983 */ /* 0x002ea20000100800 */
[----:B------:R-:W-:Y:S02]  /*12000*/  UIMAD UR17, UR17, 0x12, URZ ;  /* 0x00000012111178a4 */ /* 0x000fe4000f8e02ff */
[----:B------:R-:W-:Y:S01]  /*12010*/  UIMAD UR18, UR18, 0x11, URZ ;  /* 0x00000011121278a4 */ /* 0x000fe2000f8e02ff */
[----:B------:R-:W-:Y:S01]  /*12020*/  STL [R1+0x2ad4], R5 ;  /* 0x002ad40501007387 */ /* 0x000fe20000100800 */
[----:B------:R-:W-:-:S02]  /*12030*/  USHF.L.U32 UR19, UR19, 0x4, URZ ;  /* 0x0000000413137899 */ /* 0x000fc400080006ff */
[----:B------:R-:W-:Y:S01]  /*12040*/  UIMAD UR24, UR24, 0xf, URZ ;  /* 0x0000000f181878a4 */ /* 0x000fe2000f8e02ff */
[----:B------:R0:W-:Y:S01]  /*12050*/  STL [R1+0x2adc], R4 ;  /* 0x002adc0401007387 */ /* 0x0001e20000100800 */
[----:B------:R-:W-:Y:S01]  /*12060*/  IADD3 R12, P1, PT, R12, UR5, RZ ;  /* 0x000000050c0c7c10 */ /* 0x000fe2000ff3e0ff */
[----:B------:R-:W-:Y:S01]  /*12070*/  UIMAD UR25, UR25, 0xe, URZ ;  /* 0x0000000e191978a4 */ /* 0x000fe2000f8e02ff */
[----:B------:R-:W-:Y:S01]  /*12080*/  SHF.R.U32.HI R2, RZ, 0x1, R14 ;  /* 0x00000001ff027819 */ /* 0x000fe2000001160e */
[----:B------:R-:W-:Y:S02]  /*12090*/  USHF.R.S32.HI UR21, URZ, 0x1f, UR5 ;  /* 0x0000001fff157899 */ /* 0x000fe40008011405 */
[----:B------:R-:W-:Y:S02]  /*120a0*/  UIMAD UR26, UR26, 0xd, URZ ;  /* 0x0000000d1a1a78a4 */ /* 0x000fe4000f8e02ff */
[----:B------:R-:W-:Y:S01]  /*120b0*/  UIMAD UR27, UR27, 0xc, URZ ;  /* 0x0000000c1b1b78a4 */ /* 0x000fe2000f8e02ff */
[----:B0-----:R-:W-:Y:S01]  /*120c0*/  IADD3 R4, P0, PT, R13, UR5, RZ ;  /* 0x000000050d047c10 */ /* 0x001fe2000ff1e0ff */
[----:B------:R-:W-:Y:S01]  /*120d0*/  UIMAD UR28, UR28, 0xb, URZ ;  /* 0x0000000b1c1c78a4 */ /* 0x000fe2000f8e02ff */
[----:B------:R-:W-:Y:S01]  /*120e0*/  IADD3 R5, P2, PT, R11, UR5, RZ ;  /* 0x000000050b057c10 */ /* 0x000fe2000ff5e0ff */
[----:B------:R-:W-:-:S02]  /*120f0*/  UIMAD UR29, UR29, 0xa, URZ ;  /* 0x0000000a1d1d78a4 */ /* 0x000fc4000f8e02ff */
[----:B------:R0:W-:Y:S01]  /*12100*/  STL [R1+0x2ae8], R4 ;  /* 0x002ae80401007387 */ /* 0x0001e20000100800 */
[----:B------:R-:W-:Y:S01]  /*12110*/  LOP3.LUT R0, R0, 0x10, R2, 0xf8, !PT ;  /* 0x0000001000007812 */ /* 0x000fe200078ef802 */
[----:B------:R-:W-:Y:S02]  /*12120*/  UIMAD UR30, UR30, 0x9, URZ ;  /* 0x000000091e1e78a4 */ /* 0x000fe4000f8e02ff */
[----:B------:R-:W-:Y:S01]  /*12130*/  STL [R1+0x2af0], R12 ;  /* 0x002af00c01007387 */ /* 0x000fe20000100800 */
[----:B------:R-:W-:Y:S02]  /*12140*/  USHF.L.U32 UR31, UR31, 0x3, URZ ;  /* 0x000000031f1f7899 */ /* 0x000fe400080006ff */
[----:B------:R-:W-:Y:S01]  /*12150*/  UIMAD UR32, UR32, 0x7, URZ ;  /* 0x00000007202078a4 */ /* 0x000fe2000f8e02ff */
[----:B------:R-:W3:Y:S01]  /*12160*/  LDL R18, [R1+0x5c] ;  /* 0x00005c0001127983 */ /* 0x000ee20000100800 */
[----:B------:R-:W-:Y:S01]  /*12170*/  UIMAD UR33, UR33, 0x6, URZ ;  /* 0x00000006212178a4 */ /* 0x000fe2000f8e02ff */
[----:B0-----:R-:W-:Y:S01]  /*12180*/  IADD3 R4, P3, PT, R9, UR5, RZ ;  /* 0x0000000509047c10 */ /* 0x001fe2000ff7e0ff */
[----:B------:R-:W-:Y:S01]  /*12190*/  UIMAD UR34, UR34, 0x5, URZ ;  /* 0x00000005222278a4 */ /* 0x000fe2000f8e02ff */
[----:B------:R-:W-:Y:S01]  /*121a0*/  STL [R1+0x2af8], R5 ;  /* 0x002af80501007387 */ /* 0x000fe20000100800 */
[----:B------:R-:W-:Y:S01]  /*121b0*/  IADD3.X R2, PT, PT, R6, UR21, RZ, P2, !PT ;  /* 0x0000001506027c10 */ /* 0x000fe200097fe4ff */
[----:B------:R-:W-:-:S02]  /*121c0*/  USHF.L.U32 UR35, UR35, 0x2, URZ ;  /* 0x0000000223237899 */ /* 0x000fc400080006ff */
[----:B------:R0:W-:Y:S01]  /*121d0*/  STL [R1+0x2b00], R4 ;  /* 0x002b000401007387 */ /* 0x0001e20000100800 */
[----:B------:R-:W-:Y:S02]  /*121e0*/  UIMAD UR36, UR36, 0x3, URZ ;  /* 0x00000003242478a4 */ /* 0x000fe4000f8e02ff */
[----:B------:R-:W-:Y:S01]  /*121f0*/  USHF.L.U32 UR37, UR37, 0x1, URZ ;  /* 0x0000000125257899 */ /* 0x000fe200080006ff */
[----:B------:R1:W-:Y:S01]  /*12200*/  STL [R1+0x2e04], R0 ;  /* 0x002e040001007387 */ /* 0x0003e20000100800 */
[----:B------:R-:W4:Y:S01]  /*12210*/  LDCU UR39, c[0x0][0x3a8] ;  /* 0x00007500ff2777ac */ /* 0x000f220008000800 */
[----:B------:R-:W5:Y:S01]  /*12220*/  LDCU UR5, c[0x0][0x3a8] ;  /* 0x00007500ff0577ac */ /* 0x000f620008000800 */
[----:B0-----:R-:W-:Y:S02]  /*12230*/  IADD3.X R4, PT, PT, R8, UR21, RZ, P0, !PT ;  /* 0x0000001508047c10 */ /* 0x001fe400087fe4ff */
[----:B-1----:R-:W-:-:S03]  /*12240*/  IADD3.X R0, PT, PT, R7, UR21, RZ, P1, !PT ;  /* 0x0000001507007c10 */ /* 0x002fc60008ffe4ff */
[----:B------:R0:W-:Y:S04]  /*12250*/  STL [R1+0x2ae4], R4 ;  /* 0x002ae40401007387 */ /* 0x0001e80000100800 */
[----:B------:R-:W3:Y:S04]  /*12260*/  LDL R20, [R1+0x70] ;  /* 0x0000700001147983 */ /* 0x000ee80000100800 */
[----:B------:R1:W-:Y:S01]  /*12270*/  STL [R1+0x2aec], R0 ;  /* 0x002aec0001007387 */ /* 0x0003e20000100800 */
[----:B0-----:R-:W-:-:S03]  /*12280*/  SHF.R.S32.HI R4, RZ, 0x1f, R26 ;  /* 0x0000001fff047819 */ /* 0x001fc6000001141a */
[----:B------:R0:W-:Y:S01]  /*12290*/  STL [R1+0x2af4], R2 ;  /* 0x002af40201007387 */ /* 0x0001e20000100800 */
[----:B-1----:R-:W-:Y:S02]  /*122a0*/  IADD3.X R0, PT, PT, R3, UR21, RZ, P3, !PT ;  /* 0x0000001503007c10 */ /* 0x002fe40009ffe4ff */
[----:B------:R-:W-:-:S03]  /*122b0*/  SHF.R.S32.HI R5, RZ, 0x1f, R25 ;  /* 0x0000001fff057819 */ /* 0x000fc60000011419 */
[----:B------:R-:W-:Y:S04]  /*122c0*/  STL [R1+0x2afc], R0 ;  /* 0x002afc0001007387 */ /* 0x000fe80000100800 */
[----:B------:R-:W3:Y:S01]  /*122d0*/  LDL R14, [R1+0x78] ;  /* 0x00007800010e7983 */ /* 0x000ee20000100800 */
[----:B0-----:R-:W-:-:S03]  /*122e0*/  SHF.R.S32.HI R2, RZ, 0x1f, R27 ;  /* 0x0000001fff027819 */ /* 0x001fc6000001141b */
[----:B------:R-:W3:Y:S04]  /*122f0*/  LDL R27, [R1+0x7c] ;  /* 0x00007c00011b7983 */ /* 0x000ee80000100800 */
[----:B------:R-:W-:Y:S04]  /*12300*/  STL [R1+0x2e20], R2 ;  /* 0x002e200201007387 */ /* 0x000fe80000100800 */
[----:B------:R-:W-:Y:S04]  /*12310*/  STL [R1+0x2e38], R4 ;  /* 0x002e380401007387 */ /* 0x000fe80000100800 */
[----:B------:R-:W-:Y:S04]  /*12320*/  STL [R1+0x2e34], R26 ;  /* 0x002e341a01007387 */ /* 0x000fe80000100800 */
[----:B------:R-:W-:Y:S04]  /*12330*/  STL [R1+0x2e3c], R25 ;  /* 0x002e3c1901007387 */ /* 0x000fe80000100800 */
[----:B------:R0:W-:Y:S04]  /*12340*/  STL [R1+0x2e14], R5 ;  /* 0x002e140501007387 */ /* 0x0001e80000100800 */
[----:B0-----:R-:W3:Y:S01]  /*12350*/  LDL.LU R5, [R1+0x2c] ;  /* 0x00002c0001057983 */ /* 0x001ee20000300800 */
[----:B--2---:R-:W-:-:S02]  /*12360*/  SHF.R.S32.HI R7, RZ, 0x1f, R10 ;  /* 0x0000001fff077819 */ /* 0x004fc4000001140a */
[----:B---3--:R-:W-:-:S05]  /*12370*/  SHF.R.S32.HI R6, RZ, 0x1f, R5 ;  /* 0x0000001fff067819 */ /* 0x008fca0000011405 */
[----:B------:R-:W-:Y:S04]  /*12380*/  STL [R1+0x2e44], R6 ;  /* 0x002e440601007387 */ /* 0x000fe80000100800 */
[----:B------:R-:W-:Y:S04]  /*12390*/  STL [R1+0x2e40], R5 ;  /* 0x002e400501007387 */ /* 0x000fe80000100800 */
[----:B------:R-:W2:Y:S04]  /*123a0*/  LDL R15, [R1+0x90] ;  /* 0x00009000010f7983 */ /* 0x000ea80000100800 */
[----:B------:R0:W-:Y:S04]  /*123b0*/  STL [R1+0x2e10], R7 ;  /* 0x002e100701007387 */ /* 0x0001e80000100800 */
[----:B0-----:R-:W3:Y:S01]  /*123c0*/  LDL.LU R7, [R1+0x54] ;  /* 0x0000540001077983 */ /* 0x001ee20000300800 */
[----:B------:R-:W-:-:S02]  /*123d0*/  SHF.R.S32.HI R9, RZ, 0x1f, R18 ;  /* 0x0000001fff097819 */ /* 0x000fc40000011412 */
[----:B---3--:R-:W-:-:S05]  /*123e0*/  SHF.R.S32.HI R8, RZ, 0x1f, R7 ;  /* 0x0000001fff087819 */ /* 0x008fca0000011407 */
[----:B------:R-:W-:Y:S04]  /*123f0*/  STL [R1+0x2e4c], R8 ;  /* 0x002e4c0801007387 */ /* 0x000fe80000100800 */
[----:B------:R-:W-:Y:S04]  /*12400*/  STL [R1+0x2e48], R7 ;  /* 0x002e480701007387 */ /* 0x000fe80000100800 */
[----:B------:R-:W3:Y:S04]  /*12410*/  LDL R16, [R1+0x98] ;  /* 0x0000980001107983 */ /* 0x000ee80000100800 */
[----:B------:R0:W-:Y:S04]  /*12420*/  STL [R1+0x2e0c], R9 ;  /* 0x002e0c0901007387 */ /* 0x0001e80000100800 */
[----:B0-----:R-:W2:Y:S01]  /*12430*/  LDL.LU R9, [R1+0x68] ;  /* 0x0000680001097983 */ /* 0x001ea20000300800 */
[----:B------:R-:W-:-:S02]  /*12440*/  SHF.R.S32.HI R11, RZ, 0x1f, R20 ;  /* 0x0000001fff0b7819 */ /* 0x000fc40000011414 */
[----:B--2---:R-:W-:-:S05]  /*12450*/  SHF.R.S32.HI R10, RZ, 0x1f, R9 ;  /* 0x0000001fff0a7819 */ /* 0x004fca0000011409 */
[----:B------:R-:W-:Y:S04]  /*12460*/  STL [R1+0x2e54], R10 ;  /* 0x002e540a01007387 */ /* 0x000fe80000100800 */
[----:B------:R-:W-:Y:S04]  /*12470*/  STL [R1+0x2e50], R9 ;  /* 0x002e500901007387 */ /* 0x000fe80000100800 */
[----:B------:R-:W2:Y:S04]  /*12480*/  LDL R17, [R1+0xb0] ;  /* 0x0000b00001117983 */ /* 0x000ea80000100800 */
[----:B------:R-:W2:Y:S04]  /*12490*/  LDL R18, [R1+0xd8] ;  /* 0x0000d80001127983 */ /* 0x000ea80000100800 */
[----:B------:R-:W2:Y:S04]  /*124a0*/  LDL R19, [R1+0x198] ;  /* 0x0001980001137983 */ /* 0x000ea80000100800 */
[----:B------:R-:W2:Y:S04]  /*124b0*/  LDL R20, [R1+0x194] ;  /* 0x0001940001147983 */ /* 0x000ea80000100800 */
[----:B------:R-:W2:Y:S04]  /*124c0*/  LDL R21, [R1+0x190] ;  /* 0x0001900001157983 */ /* 0x000ea80000100800 */
[----:B------:R0:W-:Y:S04]  /*124d0*/  STL [R1+0x2e08], R11 ;  /* 0x002e080b01007387 */ /* 0x0001e80000100800 */
[----:B0-----:R-:W2:Y:S01]  /*124e0*/  LDL.LU R11, [R1+0x74] ;  /* 0x00007400010b7983 */ /* 0x001ea20000300800 */
[----:B------:R-:W-:-:S02]  /*124f0*/  SHF.R.S32.HI R13, RZ, 0x1f, R14 ;  /* 0x0000001fff0d7819 */ /* 0x000fc4000001140e */
[----:B------:R-:W-:Y:S02]  /*12500*/  SHF.R.S32.HI R14, RZ, 0x1f, R27 ;  /* 0x0000001fff0e7819 */ /* 0x000fe4000001141b */
[----:B------:R-:W-:Y:S02]  /*12510*/  SHF.R.S32.HI R15, RZ, 0x1f, R15 ;  /* 0x0000001fff0f7819 */ /* 0x000fe4000001140f */
[----:B--2---:R-:W-:-:S05]  /*12520*/  SHF.R.S32.HI R12, RZ, 0x1f, R11 ;  /* 0x0000001fff0c7819 */ /* 0x004fca000001140b */
[----:B------:R-:W-:Y:S04]  /*12530*/  STL [R1+0x2e5c], R12 ;  /* 0x002e5c0c01007387 */ /* 0x000fe80000100800 */
[----:B------:R-:W-:Y:S04]  /*12540*/  STL [R1+0x2e58], R11 ;  /* 0x002e580b01007387 */ /* 0x000fe80000100800 */
[----:B------:R-:W2:Y:S04]  /*12550*/  LDL R22, [R1+0x18c] ;  /* 0x00018c0001167983 */ /* 0x000ea80000100800 */
[----:B------:R-:W4:Y:S04]  /*12560*/  LDL R23, [R1+0x188] ;  /* 0x0001880001177983 */ /* 0x000f280000100800 */
[----:B------:R-:W-:Y:S04]  /*12570*/  STL [R1+0x2e60], R13 ;  /* 0x002e600d01007387 */ /* 0x000fe80000100800 */
[----:B------:R-:W5:Y:S04]  /*12580*/  LDL R24, [R1+0x184] ;  /* 0x0001840001187983 */ /* 0x000f680000100800 */
[----:B------:R-:W5:Y:S04]  /*12590*/  LDL R27, [R1+0x180] ;  /* 0x00018000011b7983 */ /* 0x000f680000100800 */
[----:B------:R-:W-:Y:S04]  /*125a0*/  STL [R1+0x2e64], R14 ;  /* 0x002e640e01007387 */ /* 0x000fe80000100800 */
[----:B------:R-:W5:Y:S04]  /*125b0*/  LDL R29, [R1+0x17c] ;  /* 0x00017c00011d7983 */ /* 0x000f680000100800 */
[----:B------:R-:W5:Y:S04]  /*125c0*/  LDL R5, [R1+0x178] ;  /* 0x0001780001057983 */ /* 0x000f680000100800 */
[----:B------:R-:W5:Y:S04]  /*125d0*/  LDL R6, [R1+0x174] ;  /* 0x0001740001067983 */ /* 0x000f680000100800 */
[----:B------:R-:W5:Y:S04]  /*125e0*/  LDL R25, [R1+0x170] ;  /* 0x0001700001197983 */ /* 0x000f680000100800 */
[----:B------:R-:W5:Y:S04]  /*125f0*/  LDL R26, [R1+0x16c] ;  /* 0x00016c00011a7983 */ /* 0x000f680000100800 */
[----:B------:R-:W5:Y:S04]  /*12600*/  LDL R4, [R1+0x168] ;  /* 0x0001680001047983 */ /* 0x000f680000100800 */
[----:B------:R-:W5:Y:S04]  /*12610*/  LDL R2, [R1+0x164] ;  /* 0x0001640001027983 */ /* 0x000f680000100800 */
[----:B------:R-:W5:Y:S04]  /*12620*/  LDL R28, [R1+0x160] ;  /* 0x00016000011c7983 */ /* 0x000f680000100800 */
[----:B------:R-:W-:Y:S04]  /*12630*/  STL [R1+0x2e68], R15 ;  /* 0x002e680f01007387 */ /* 0x000fe80000100800 */
[----:B------:R-:W5:Y:S04]  /*12640*/  LDL R0, [R1+0x15c] ;  /* 0x00015c0001007983 */ /* 0x000f680000100800 */
[----:B------:R-:W5:Y:S01]  /*12650*/  LDL R3, [R1+0x158] ;  /* 0x0001580001037983 */ /* 0x000f620000100800 */
[----:B---3--:R-:W-:-:S02]  /*12660*/  SHF.R.S32.HI R16, RZ, 0x1f, R16 ;  /* 0x0000001fff107819 */ /* 0x008fc40000011410 */
[----:B------:R-:W-:Y:S02]  /*12670*/  SHF.R.S32.HI R17, RZ, 0x1f, R17 ;  /* 0x0000001fff117819 */ /* 0x000fe40000011411 */
[----:B------:R-:W-:Y:S02]  /*12680*/  SHF.R.S32.HI R18, RZ, 0x1f, R18 ;  /* 0x0000001fff127819 */ /* 0x000fe40000011412 */
[----:B------:R-:W-:Y:S01]  /*12690*/  SHF.R.S32.HI R19, RZ, 0x1f, R19 ;  /* 0x0000001fff137819 */ /* 0x000fe20000011413 */
[----:B------:R-:W-:Y:S01]  /*126a0*/  STL [R1+0x2e6c], R16 ;  /* 0x002e6c1001007387 */ /* 0x000fe20000100800 */
[----:B------:R-:W-:Y:S02]  /*126b0*/  SHF.R.S32.HI R20, RZ, 0x1f, R20 ;  /* 0x0000001fff147819 */ /* 0x000fe40000011414 */
[----:B------:R-:W-:Y:S01]  /*126c0*/  SHF.R.S32.HI R21, RZ, 0x1f, R21 ;  /* 0x0000001fff157819 */ /* 0x000fe20000011415 */
[----:B------:R-:W-:Y:S04]  /*126d0*/  STL [R1+0x2e70], R17 ;  /* 0x002e701101007387 */ /* 0x000fe80000100800 */
[----:B------:R-:W-:Y:S04]  /*126e0*/  STL [R1+0x2e74], R18 ;  /* 0x002e741201007387 */ /* 0x000fe80000100800 */
[----:B------:R-:W-:Y:S04]  /*126f0*/  STL [R1+0x2e78], R19 ;  /* 0x002e781301007387 */ /* 0x000fe80000100800 */
[----:B------:R-:W-:Y:S04]  /*12700*/  STL [R1+0x2e7c], R20 ;  /* 0x002e7c1401007387 */ /* 0x000fe80000100800 */
[----:B------:R-:W-:Y:S01]  /*12710*/  STL [R1+0x2e80], R21 ;  /* 0x002e801501007387 */ /* 0x000fe20000100800 */
[----:B--2---:R-:W-:-:S02]  /*12720*/  SHF.R.S32.HI R22, RZ, 0x1f, R22 ;  /* 0x0000001fff167819 */ /* 0x004fc40000011416 */
[----:B----4-:R-:W-:-:S03]  /*12730*/  SHF.R.S32.HI R23, RZ, 0x1f, R23 ;  /* 0x0000001fff177819 */ /* 0x010fc60000011417 */
[----:B------:R-:W-:Y:S01]  /*12740*/  STL [R1+0x2e84], R22 ;  /* 0x002e841601007387 */ /* 0x000fe20000100800 */
[----:B-----5:R-:W-:-:S03]  /*12750*/  SHF.R.S32.HI R24, RZ, 0x1f, R24 ;  /* 0x0000001fff187819 */ /* 0x020fc60000011418 */
[----:B------:R-:W-:Y:S01]  /*12760*/  STL [R1+0x2e88], R23 ;  /* 0x002e881701007387 */ /* 0x000fe20000100800 */
[----:B------:R-:W-:-:S03]  /*12770*/  SHF.R.S32.HI R27, RZ, 0x1f, R27 ;  /* 0x0000001fff1b7819 */ /* 0x000fc6000001141b */
[----:B------:R-:W-:Y:S01]  /*12780*/  STL [R1+0x2e8c], R24 ;  /* 0x002e8c1801007387 */ /* 0x000fe20000100800 */
[----:B------:R-:W-:-:S03]  /*12790*/  SHF.R.S32.HI R29, RZ, 0x1f, R29 ;  /* 0x0000001fff1d7819 */ /* 0x000fc6000001141d */
[----:B------:R-:W-:Y:S01]  /*127a0*/  STL [R1+0x2e90], R27 ;  /* 0x002e901b01007387 */ /* 0x000fe20000100800 */
[----:B------:R-:W-:-:S03]  /*127b0*/  SHF.R.S32.HI R8, RZ, 0x1f, R5 ;  /* 0x0000001fff087819 */ /* 0x000fc60000011405 */
[----:B------:R-:W-:Y:S01]  /*127c0*/  STL [R1+0x2e94], R29 ;  /* 0x002e941d01007387 */ /* 0x000fe20000100800 */
[----:B------:R-:W-:-:S03]  /*127d0*/  SHF.R.S32.HI R5, RZ, 0x1f, R6 ;  /* 0x0000001fff057819 */ /* 0x000fc60000011406 */
[----:B------:R-:W-:Y:S01]  /*127e0*/  STL [R1], R8 ;  /* 0x0000000801007387 */ /* 0x000fe20000100800 */
[----:B------:R-:W-:-:S03]  /*127f0*/  SHF.R.S32.HI R7, RZ, 0x1f, R25 ;  /* 0x0000001fff077819 */ /* 0x000fc60000011419 */
[----:B------:R0:W-:Y:S01]  /*12800*/  STL [R1+0x4], R5 ;  /* 0x0000040501007387 */ /* 0x0001e20000100800 */
[----:B------:R-:W-:-:S03]  /*12810*/  SHF.R.S32.HI R6, RZ, 0x1f, R26 ;  /* 0x0000001fff067819 */ /* 0x000fc6000001141a */
[----:B------:R-:W-:Y:S01]  /*12820*/  STL [R1+0x8], R7 ;  /* 0x0000080701007387 */ /* 0x000fe20000100800 */
[----:B0-----:R-:W-:-:S03]  /*12830*/  SHF.R.S32.HI R5, RZ, 0x1f, R4 ;  /* 0x0000001fff057819 */ /* 0x001fc60000011404 */
[----:B------:R-:W-:Y:S01]  /*12840*/  STL [R1+0xc], R6 ;  /* 0x00000c0601007387 */ /* 0x000fe20000100800 */
[----:B------:R-:W-:Y:S02]  /*12850*/  SHF.R.S32.HI R4, RZ, 0x1f, R2 ;  /* 0x0000001fff047819 */ /* 0x000fe40000011402 */
[----:B------:R-:W-:Y:S01]  /*12860*/  SHF.R.S32.HI R2, RZ, 0x1f, R28 ;  /* 0x0000001fff027819 */ /* 0x000fe2000001141c */
[----:B------:R-:W-:Y:S04]  /*12870*/  STL [R1+0x10], R5 ;  /* 0x0000100501007387 */ /* 0x000fe80000100800 */
[----:B------:R-:W2:Y:S04]  /*12880*/  LDL R28, [R1+0x154] ;  /* 0x00015400011c7983 */ /* 0x000ea80000100800 */
[----:B------:R0:W-:Y:S04]  /*12890*/  STL [R1+0x14], R4 ;  /* 0x0000140401007387 */ /* 0x0001e80000100800 */
[----:B------:R1:W-:Y:S01]  /*128a0*/  STL [R1+0x18], R2 ;  /* 0x0000180201007387 */ /* 0x0003e20000100800 */
[----:B0-----:R-:W-:-:S03]  /*128b0*/  SHF.R.S32.HI R4, RZ, 0x1f, R0 ;  /* 0x0000001fff047819 */ /* 0x001fc60000011400 */
[----:B------:R-:W3:Y:S01]  /*128c0*/  LDL R0, [R1+0x150] ;  /* 0x0001500001007983 */ /* 0x000ee20000100800 */
[----:B-1----:R-:W-:-:S03]  /*128d0*/  SHF.R.S32.HI R2, RZ, 0x1f, R3 ;  /* 0x0000001fff027819 */ /* 0x002fc60000011403 */
[----:B------:R0:W-:Y:S04]  /*128e0*/  STL [R1+0x1c], R4 ;  /* 0x00001c0401007387 */ /* 0x0001e80000100800 */
[----:B------:R-:W4:Y:S04]  /*128f0*/  LDL R29, [R1+0x14c] ;  /* 0x00014c00011d7983 */ /* 0x000f280000100800 */
[----:B------:R-:W5:Y:S04]  /*12900*/  LDL R27, [R1+0x148] ;  /* 0x00014800011b7983 */ /* 0x000f680000100800 */
[----:B------:R1:W-:Y:S04]  /*12910*/  STL [R1+0x30], R2 ;  /* 0x0000300201007387 */ /* 0x0003e80000100800 */
        /* <DEDUP_REMOVED lines=22> */
[----:B0-----:R-:W5:Y:S04]  /*12a80*/  LDL R4, [R1+0xec] ;  /* 0x0000ec0001047983 */ /* 0x001f680000100800 */
[----:B-1----:R-:W5:Y:S04]  /*12a90*/  LDL R2, [R1+0xe8] ;  /* 0x0000e80001027983 */ /* 0x002f680000100800 */
[----:B------:R-:W5:Y:S01]  /*12aa0*/  LDL R3, [R1+0xe4] ;  /* 0x0000e40001037983 */ /* 0x000f620000100800 */
[----:B--2---:R-:W-:-:S05]  /*12ab0*/  SHF.R.S32.HI R28, RZ, 0x1f, R28 ;  /* 0x0000001fff1c7819 */ /* 0x004fca000001141c */
[----:B------:R0:W-:Y:S04]  /*12ac0*/  STL [R1+0x38], R28 ;  /* 0x0000381c01007387 */ /* 0x0001e80000100800 */
[----:B0-----:R-:W2:Y:S01]  /*12ad0*/  LDL R28, [R1+0xe0] ;  /* 0x0000e000011c7983 */ /* 0x001ea20000100800 */
[----:B---3--:R-:W-:-:S05]  /*12ae0*/  SHF.R.S32.HI R0, RZ, 0x1f, R0 ;  /* 0x0000001fff007819 */ /* 0x008fca0000011400 */
[----:B------:R0:W-:Y:S01]  /*12af0*/  STL [R1+0x3c], R0 ;  /* 0x00003c0001007387 */ /* 0x0001e20000100800 */
[----:B----4-:R-:W-:-:S03]  /*12b00*/  SHF.R.S32.HI R29, RZ, 0x1f, R29 ;  /* 0x0000001fff1d7819 */ /* 0x010fc6000001141d */
[----:B0-----:R-:W3:Y:S04]  /*12b10*/  LDL R0, [R1+0xdc] ;  /* 0x0000dc0001007983 */ /* 0x001ee80000100800 */
[----:B------:R5:W-:Y:S02]  /*12b20*/  STL [R1+0x40], R29 ;  /* 0x0000401d01007387 */ /* 0x000be40000100800 */
[----:B-----5:R-:W-:Y:S02]  /*12b30*/  SHF.R.S32.HI R29, RZ, 0x1f, R27 ;  /* 0x0000001fff1d7819 */ /* 0x020fe4000001141b */
[----:B------:R-:W-:Y:S02]  /*12b40*/  SHF.R.S32.HI R27, RZ, 0x1f, R24 ;  /* 0x0000001fff1b7819 */ /* 0x000fe40000011418 */
[----:B------:R-:W-:-:S02]  /*12b50*/  SHF.R.S32.HI R24, RZ, 0x1f, R23 ;  /* 0x0000001fff187819 */ /* 0x000fc40000011417 */
[----:B------:R-:W-:Y:S01]  /*12b60*/  SHF.R.S32.HI R23, RZ, 0x1f, R22 ;  /* 0x0000001fff177819 */ /* 0x000fe20000011416 */
[----:B------:R-:W-:Y:S01]  /*12b70*/  STL [R1+0x44], R29 ;  /* 0x0000441d01007387 */ /* 0x000fe20000100800 */
[----:B------:R-:W-:Y:S02]  /*12b80*/  SHF.R.S32.HI R22, RZ, 0x1f, R21 ;  /* 0x0000001fff167819 */ /* 0x000fe40000011415 */
[----:B------:R-:W-:Y:S01]  /*12b90*/  SHF.R.S32.HI R21, RZ, 0x1f, R20 ;  /* 0x0000001fff157819 */ /* 0x000fe20000011414 */
        /* <DEDUP_REMOVED lines=30> */
[----:B------:R-:W-:Y:S04]  /*12d80*/  STL [R1+0x19c], R10 ;  /* 0x00019c0a01007387 */ /* 0x000fe80000100800 */
[----:B------:R-:W-:Y:S01]  /*12d90*/  STL [R1+0x1a8], R9 ;  /* 0x0001a80901007387 */ /* 0x000fe20000100800 */
[----:B------:R-:W-:-:S03]  /*12da0*/  SHF.R.S32.HI R6, RZ, 0x1f, R26 ;  /* 0x0000001fff067819 */ /* 0x000fc6000001141a */
[----:B------:R0:W-:Y:S04]  /*12db0*/  STL [R1+0x1b4], R7 ;  /* 0x0001b40701007387 */ /* 0x0001e80000100800 */
[----:B------:R-:W-:Y:S04]  /*12dc0*/  STL [R1+0x1bc], R8 ;  /* 0x0001bc0801007387 */ /* 0x000fe80000100800 */
[----:B------:R1:W-:Y:S01]  /*12dd0*/  STL [R1+0x1c8], R5 ;  /* 0x0001c80501007387 */ /* 0x0003e20000100800 */
[----:B0-----:R-:W-:Y:S02]  /*12de0*/  SHF.R.S32.HI R7, RZ, 0x1f, R25 ;  /* 0x0000001fff077819 */ /* 0x001fe40000011419 */
[----:B------:R-:W-:-:S03]  /*12df0*/  SHF.R.S32.HI R2, RZ, 0x1f, R2 ;  /* 0x0000001fff027819 */ /* 0x000fc60000011402 */
[----:B------:R-:W-:Y:S01]  /*12e00*/  STL [R1+0x1d4], R7 ;  /* 0x0001d40701007387 */ /* 0x000fe20000100800 */
[----:B-1----:R-:W-:-:S03]  /*12e10*/  SHF.R.S32.HI R5, RZ, 0x1f, R4 ;  /* 0x0000001fff057819 */ /* 0x002fc60000011404 */
[----:B------:R-:W-:Y:S01]  /*12e20*/  STL [R1+0x1dc], R6 ;  /* 0x0001dc0601007387 */ /* 0x000fe20000100800 */
[----:B------:R-:W-:-:S03]  /*12e30*/  SHF.R.S32.HI R4, RZ, 0x1f, R3 ;  /* 0x0000001fff047819 */ /* 0x000fc60000011403 */
[----:B------:R-:W-:Y:S04]  /*12e40*/  STL [R1+0x1e8], R5 ;  /* 0x0001e80501007387 */ /* 0x000fe80000100800 */
[----:B------:R-:W4:Y:S04]  /*12e50*/  LDL R3, [R1+0xd4] ;  /* 0x0000d40001037983 */ /* 0x000f280000100800 */
[----:B------:R2:W-:Y:S04]  /*12e60*/  STL [R1+0x1f4], R2 ;  /* 0x0001f40201007387 */ /* 0x0005e80000100800 */
[----:B------:R0:W-:Y:S01]  /*12e70*/  STL [R1+0x1fc], R4 ;  /* 0x0001fc0401007387 */ /* 0x0001e20000100800 */
[----:B--2---:R-:W-:-:S03]  /*12e80*/  SHF.R.S32.HI R2, RZ, 0x1f, R28 ;  /* 0x0000001fff027819 */ /* 0x004fc6000001141c */
[----:B------:R-:W2:Y:S04]  /*12e90*/  LDL R28, [R1+0xd0] ;  /* 0x0000d000011c7983 */ /* 0x000ea80000100800 */
[----:B------:R1:W-:Y:S04]  /*12ea0*/  STL [R1+0x208], R2 ;  /* 0x0002080201007387 */ /* 0x0003e80000100800 */
[----:B------:R-:W5:Y:S04]  /*12eb0*/  LDL R29, [R1+0xcc] ;  /* 0x0000cc00011d7983 */ /* 0x000f680000100800 */
[----:B------:R-:W5:Y:S01]  /*12ec0*/  LDL R27, [R1+0xc8] ;  /* 0x0000c800011b7983 */ /* 0x000f620000100800 */
[----:B---3--:R-:W-:-:S05]  /*12ed0*/  SHF.R.S32.HI R0, RZ, 0x1f, R0 ;  /* 0x0000001fff007819 */ /* 0x008fca0000011400 */
        /* <DEDUP_REMOVED lines=25> */
[----:B---3--:R-:W3:Y:S01]  /*13070*/  LDL R0, [R1+0x20c] ;  /* 0x00020c0001007983 */ /* 0x008ee20000100800 */
[----:B----4-:R-:W-:-:S05]  /*13080*/  SHF.R.S32.HI R3, RZ, 0x1f, R3 ;  /* 0x0000001fff037819 */ /* 0x010fca0000011403 */
[----:B------:R0:W-:Y:S04]  /*13090*/  STL [R1+0x220], R3 ;  /* 0x0002200301007387 */ /* 0x0001e80000100800 */
[----:B0-----:R-:W4:Y:S01]  /*130a0*/  LDL R3, [R1+0x210] ;  /* 0x0002100001037983 */ /* 0x001f220000100800 */
[----:B--2---:R-:W-:-:S05]  /*130b0*/  SHF.R.S32.HI R28, RZ, 0x1f, R28 ;  /* 0x0000001fff1c7819 */ /* 0x004fca000001141c */
[----:B------:R0:W-:Y:S04]  /*130c0*/  STL [R1+0x228], R28 ;  /* 0x0002281c01007387 */ /* 0x0001e80000100800 */
[----:B0-----:R-:W2:Y:S01]  /*130d0*/  LDL R28, [R1+0x218] ;  /* 0x00021800011c7983 */ /* 0x001ea20000100800 */
[----:B-----5:R-:W-:-:S05]  /*130e0*/  SHF.R.S32.HI R29, RZ, 0x1f, R29 ;  /* 0x0000001fff1d7819 */ /* 0x020fca000001141d */
[----:B------:R0:W-:Y:S02]  /*130f0*/  STL [R1+0x234], R29 ;  /* 0x0002341d01007387 */ /* 0x0001e40000100800 */
[----:B0-----:R-:W-:Y:S02]  /*13100*/  SHF.R.S32.HI R29, RZ, 0x1f, R27 ;  /* 0x0000001fff1d7819 */ /* 0x001fe4000001141b */
[----:B------:R-:W-:Y:S02]  /*13110*/  SHF.R.S32.HI R27, RZ, 0x1f, R24 ;  /* 0x0000001fff1b7819 */ /* 0x000fe40000011418 */
[----:B------:R-:W-:Y:S02]  /*13120*/  SHF.R.S32.HI R24, RZ, 0x1f, R23 ;  /* 0x0000001fff187819 */ /* 0x000fe40000011417 */
[----:B------:R-:W-:Y:S01]  /*13130*/  SHF.R.S32.HI R23, RZ, 0x1f, R22 ;  /* 0x0000001fff177819 */ /* 0x000fe20000011416 */
[----:B------:R-:W-:Y:S01]  /*13140*/  STL [R1+0x240], R29 ;  /* 0x0002401d01007387 */ /* 0x000fe20000100800 */
[----:B------:R-:W-:-:S02]  /*13150*/  SHF.R.S32.HI R22, RZ, 0x1f, R21 ;  /* 0x0000001fff167819 */ /* 0x000fc40000011415 */
        /* <DEDUP_REMOVED lines=37> */
[----:B0-----:R-:W-:-:S05]  /*133b0*/  SHF.R.S32.HI R7, RZ, 0x1f, R25 ;  /* 0x0000001fff077819 */ /* 0x001fca0000011419 */
[----:B------:R-:W-:Y:S01]  /*133c0*/  STL [R1+0x300], R7 ;  /* 0x0003000701007387 */ /* 0x000fe20000100800 */
[----:B-1----:R-:W-:Y:S02]  /*133d0*/  SHF.R.S32.HI R5, RZ, 0x1f, R4 ;  /* 0x0000001fff057819 */ /* 0x002fe40000011404 */
[----:B------:R-:W-:Y:S01]  /*133e0*/  SHF.R.S32.HI R4, RZ, 0x1f, R2 ;  /* 0x0000001fff047819 */ /* 0x000fe20000011402 */
[----:B------:R-:W-:Y:S01]  /*133f0*/  STL [R1+0x304], R6 ;  /* 0x0003040601007387 */ /* 0x000fe20000100800 */
[----:B---3--:R-:W-:-:S03]  /*13400*/  SHF.R.S32.HI R2, RZ, 0x1f, R0 ;  /* 0x0000001fff027819 */ /* 0x008fc60000011400 */
[----:B------:R-:W-:Y:S04]  /*13410*/  STL [R1+0x308], R5 ;  /* 0x0003080501007387 */ /* 0x000fe80000100800 */
[----:B------:R-:W3:Y:S04]  /*13420*/  LDL R0, [R1+0x21c] ;  /* 0x00021c0001007983 */ /* 0x000ee80000100800 */
[----:B------:R4:W-:Y:S04]  /*13430*/  STL [R1+0x30c], R4 ;  /* 0x00030c0401007387 */ /* 0x0009e80000100800 */
[----:B------:R0:W-:Y:S01]  /*13440*/  STL [R1+0x310], R2 ;  /* 0x0003100201007387 */ /* 0x0001e20000100800 */
[----:B----4-:R-:W-:-:S03]  /*13450*/  SHF.R.S32.HI R4, RZ, 0x1f, R3 ;  /* 0x0000001fff047819 */ /* 0x010fc60000011403 */
[----:B0-----:R-:W4:Y:S04]  /*13460*/  LDL R2, [R1+0x224] ;  /* 0x0002240001027983 */ /* 0x001f280000100800 */
[----:B------:R0:W-:Y:S04]  /*13470*/  STL [R1+0x314], R4 ;  /* 0x0003140401007387 */ /* 0x0001e80000100800 */
[----:B------:R-:W5:Y:S04]  /*13480*/  LDL R29, [R1+0x22c] ;  /* 0x00022c00011d7983 */ /* 0x000f680000100800 */
[----:B------:R-:W5:Y:S01]  /*13490*/  LDL R27, [R1+0x230] ;  /* 0x00023000011b7983 */ /* 0x000f620000100800 */
[----:B--2---:R-:W-:-:S05]  /*134a0*/  SHF.R.S32.HI R3, RZ, 0x1f, R28 ;  /* 0x0000001fff037819 */ /* 0x004fca000001141c */
[----:B------:R1:W-:Y:S04]  /*134b0*/  STL [R1+0x318], R3 ;  /* 0x0003180301007387 */ /* 0x0003e80000100800 */
[----:B------:R-:W2:Y:S04]  /*134c0*/  LDL R24, [R1+0x238] ;  /* 0x0002380001187983 */ /* 0x000ea80000100800 */
        /* <DEDUP_REMOVED lines=20> */
[----:B0-----:R-:W2:Y:S04]  /*13610*/  LDL R4, [R1+0x2bc] ;  /* 0x0002bc0001047983 */ /* 0x001ea80000100800 */
[----:B------:R-:W2:Y:S04]  /*13620*/  LDL R26, [R1+0x2c4] ;  /* 0x0002c400011a7983 */ /* 0x000ea80000100800 */
[----:B-1----:R-:W2:Y:S04]  /*13630*/  LDL R3, [R1+0x2c8] ;  /* 0x0002c80001037983 */ /* 0x002ea80000100800 */
[----:B------:R-:W2:Y:S01]  /*13640*/  LDL R28, [R1+0x2d0] ;  /* 0x0002d000011c7983 */ /* 0x000ea20000100800 */
[----:B---3--:R-:W-:-:S05]  /*13650*/  SHF.R.S32.HI R0, RZ, 0x1f, R0 ;  /* 0x0000001fff007819 */ /* 0x008fca0000011400 */
[----:B------:R0:W-:Y:S04]  /*13660*/  STL [R1+0x31c], R0 ;  /* 0x00031c0001007387 */ /* 0x0001e80000100800 */
[----:B0-----:R-:W3:Y:S01]  /*13670*/  LDL R0, [R1+0x2dc] ;  /* 0x0002dc0001007983 */ /* 0x001ee20000100800 */
[----:B----4-:R-:W-:-:S05]  /*13680*/  SHF.R.S32.HI R2, RZ, 0x1f, R2 ;  /* 0x0000001fff027819 */ /* 0x010fca0000011402 */
[----:B------:R0:W-:Y:S01]  /*13690*/  STL [R1+0x320], R2 ;  /* 0x0003200201007387 */ /* 0x0001e20000100800 */
[----:B-----5:R-:W-:Y:S02]  /*136a0*/  SHF.R.S32.HI R29, RZ, 0x1f, R29 ;  /* 0x0000001fff1d7819 */ /* 0x020fe4000001141d */
[----:B------:R-:W-:Y:S01]  /*136b0*/  SHF.R.S32.HI R27, RZ, 0x1f, R27 ;  /* 0x0000001fff1b7819 */ /* 0x000fe2000001141b */
[----:B0-----:R-:W4:Y:S04]  /*136c0*/  LDL.LU R2, [R1+0x20] ;  /* 0x0000200001027983 */ /* 0x001f280000300800 */
[----:B------:R0:W-:Y:S04]  /*136d0*/  STL [R1+0x324], R29 ;  /* 0x0003241d01007387 */ /* 0x0001e80000100800 */
[----:B0-----:R-:W5:Y:S04]  /*136e0*/  LDL.LU R29, [R1+0x2e94] ;  /* 0x002e9400011d7983 */ /* 0x001f680000300800 */
[----:B------:R0:W-:Y:S04]  /*136f0*/  STL [R1+0x328], R27 ;  /* 0x0003281b01007387 */ /* 0x0001e80000100800 */
[----:B0-----:R-:W3:Y:S01]  /*13700*/  LDL.LU R27, [R1+0x2e90] ;  /* 0x002e9000011b7983 */ /* 0x001ee20000300800 */
[----:B--2---:R-:W-:-:S02]  /*13710*/  SHF.R.S32.HI R24, RZ, 0x1f, R24 ;  /* 0x0000001fff187819 */ /* 0x004fc40000011418 */
[----:B------:R-:W-:-:S03]  /*13720*/  SHF.R.S32.HI R23, RZ, 0x1f, R23 ;  /* 0x0000001fff177819 */ /* 0x000fc60000011417 */
[----:B------:R0:W-:Y:S01]  /*13730*/  STL [R1+0x32c], R24 ;  /* 0x00032c1801007387 */ /* 0x0001e20000100800 */
[----:B------:R-:W-:Y:S02]  /*13740*/  SHF.R.S32.HI R22, RZ, 0x1f, R22 ;  /* 0x0000001fff167819 */ /* 0x000fe40000011416 */
[----:B------:R-:W-:Y:S01]  /*13750*/  SHF.R.S32.HI R21, RZ, 0x1f, R21 ;  /* 0x0000001fff157819 */ /* 0x000fe20000011415 */
[----:B0-----:R-:W2:Y:S01]  /*13760*/  LDL.LU R24, [R1+0x2e8c] ;  /* 0x002e8c0001187983 */ /* 0x001ea20000300800 */
[----:B------:R-:W-:-:S03]  /*13770*/  SHF.R.S32.HI R20, RZ, 0x1f, R20 ;  /* 0x0000001fff147819 */ /* 0x000fc60000011414 */
[----:B------:R0:W-:Y:S01]  /*13780*/  STL [R1+0x330], R23 ;  /* 0x0003301701007387 */ /* 0x0001e20000100800 */
[----:B------:R-:W-:Y:S02]  /*13790*/  SHF.R.S32.HI R19, RZ, 0x1f, R19 ;  /* 0x0000001fff137819 */ /* 0x000fe40000011413 */
[----:B------:R-:W-:Y:S01]  /*137a0*/  SHF.R.S32.HI R18, RZ, 0x1f, R18 ;  /* 0x0000001fff127819 */ /* 0x000fe20000011412 */
[----:B0-----:R-:W2:Y:S04]  /*137b0*/  LDL.LU R23, [R1+0x2e88] ;  /* 0x002e880001177983 */ /* 0x001ea80000300800 */
[----:B------:R0:W-:Y:S01]  /*137c0*/  STL [R1+0x334], R22 ;  /* 0x0003341601007387 */ /* 0x0001e20000100800 */
[----:B------:R-:W-:Y:S02]  /*137d0*/  SHF.R.S32.HI R17, RZ, 0x1f, R17 ;  /* 0x0000001fff117819 */ /* 0x000fe40000011411 */
[----:B------:R-:W-:Y:S01]  /*137e0*/  SHF.R.S32.HI R16, RZ, 0x1f, R16 ;  /* 0x0000001fff107819 */ /* 0x000fe20000011410 */
[----:B0-----:R-:W2:Y:S04]  /*137f0*/  LDL.LU R22, [R1+0x2e84] ;  /* 0x002e840001167983 */ /* 0x001ea80000300800 */
[----:B------:R0:W-:Y:S01]  /*13800*/  STL [R1+0x338], R21 ;  /* 0x0003381501007387 */ /* 0x0001e20000100800 */
[----:B------:R-:W-:-:S03]  /*13810*/  SHF.R.S32.HI R15, RZ, 0x1f, R15 ;  /* 0x0000001fff0f7819 */ /* 0x000fc6000001140f */
        /* <DEDUP_REMOVED lines=46> */
[----:B------:R0:W-:Y:S04]  /*13b00*/  STL [R1+0x378], R5 ;  /* 0x0003780501007387 */ /* 0x0001e80000100800 */
        /* <DEDUP_REMOVED lines=10> */
[----:B0-----:R-:W2:Y:S01]  /*13bb0*/  LDL.LU R28, [R1+0x2e2c] ;  /* 0x002e2c00011c7983 */ /* 0x001ea20000300800 */
[----:B---3--:R-:W-:-:S02]  /*13bc0*/  SHF.R.S32.HI R0, RZ, 0x1f, R0 ;  /* 0x0000001fff007819 */ /* 0x008fc40000011400 */
[----:B--2---:R-:W-:-:S05]  /*13bd0*/  SHF.R.S32.HI R28, RZ, 0x1f, R28 ;  /* 0x0000001fff1c7819 */ /* 0x004fca000001141c */
[----:B------:R0:W-:Y:S04]  /*13be0*/  STL [R1+0x390], R28 ;  /* 0x0003901c01007387 */ /* 0x0001e80000100800 */
[----:B0-----:R-:W4:Y:S04]  /*13bf0*/  LDL.LU R28, [R1+0x2e28] ;  /* 0x002e2800011c7983 */ /* 0x001f280000300800 */
[----:B------:R0:W-:Y:S02]  /*13c00*/  STL [R1+0x394], R0 ;  /* 0x0003940001007387 */ /* 0x0001e40000100800 */
[----:B0-----:R-:W-:-:S02]  /*13c10*/  SHF.R.S32.HI R0, RZ, 0x1f, R3 ;  /* 0x0000001fff007819 */ /* 0x001fc40000011403 */
[----:B----4-:R-:W-:-:S05]  /*13c20*/  IADD3 R3, P4, PT, R2, R28, RZ ;  /* 0x0000001c02037210 */ /* 0x010fca0007f9e0ff */
[----:B------:R0:W-:Y:S04]  /*13c30*/  STL [R1+0x2358], R3 ;  /* 0x0023580301007387 */ /* 0x0001e80000100800 */
[----:B0-----:R-:W2:Y:S02]  /*13c40*/  LDL.LU R3, [R1+0x2e24] ;  /* 0x002e240001037983 */ /* 0x001ea40000300800 */
[----:B--2---:R-:W-:-:S05]  /*13c50*/  IADD3 R2, P6, PT, R2, R3, RZ ;  /* 0x0000000302027210 */ /* 0x004fca0007fde0ff */
[----:B------:R0:W-:Y:S02]  /*13c60*/  STL [R1+0x2360], R2 ;  /* 0x0023600201007387 */ /* 0x0001e40000100800 */
[C---:B0-----:R-:W-:Y:S02]  /*13c70*/  IADD3 R2, P3, PT, R26.reuse, R28, RZ ;  /* 0x0000001c1a027210 */ /* 0x041fe40007f7e0ff */
[----:B------:R-:W-:-:S03]  /*13c80*/  IADD3 R26, P0, PT, R26, R3, RZ ;  /* 0x000000031a1a7210 */ /* 0x000fc60007f1e0ff */
[----:B------:R0:W-:Y:S04]  /*13c90*/  STL [R1+0x1b8c], R2 ;  /* 0x001b8c0201007387 */ /* 0x0001e80000100800 */
[----:B0-----:R-:W2:Y:S04]  /*13ca0*/  LDL.LU R2, [R1+0x2e20] ;  /* 0x002e200001027983 */ /* 0x001ea80000300800 */
[----:B------:R0:W-:Y:S02]  /*13cb0*/  STL [R1+0x1b94], R26 ;  /* 0x001b941a01007387 */ /* 0x0001e40000100800 */
[----:B0-----:R-:W-:-:S05]  /*13cc0*/  IADD3 R26, P2, PT, R25, R28, RZ ;  /* 0x0000001c191a7210 */ /* 0x001fca0007f5e0ff */
[----:B------:R0:W-:Y:S04]  /*13cd0*/  STL [R1+0x1b9c], R26 ;  /* 0x001b9c1a01007387 */ /* 0x0001e80000100800 */
[----:B0-----:R-:W2:Y:S01]  /*13ce0*/  LDL.LU R26, [R1+0x2e1c] ;  /* 0x002e1c00011a7983 */ /* 0x001ea20000300800 */
[----:B------:R-:W-:-:S05]  /*13cf0*/  IADD3 R25, P1, PT, R25, R3, RZ ;  /* 0x0000000319197210 */ /* 0x000fca0007f3e0ff */
[----:B------:R2:W-:Y:S02]  /*13d00*/  STL [R1+0x1ba4], R25 ;  /* 0x001ba41901007387 */ /* 0x0005e40000100800 */
[----:B--2---:R-:W-:-:S05]  /*13d10*/  IMAD.X R25, R2, 0x1, R26, P4 ;  /* 0x0000000102197824 */ /* 0x004fca00020e061a */
[----:B------:R0:W-:Y:S02]  /*13d20*/  STL [R1+0x2354], R25 ;  /* 0x0023541901007387 */ /* 0x0001e40000100800 */
[----:B0-----:R-:W-:-:S05]  /*13d30*/  IADD3 R25, P5, PT, R5, R28, RZ ;  /* 0x0000001c05197210 */ /* 0x001fca0007fbe0ff */
[----:B------:R0:W-:Y:S04]  /*13d40*/  STL [R1+0x1bac], R25 ;  /* 0x001bac1901007387 */ /* 0x0001e80000100800 */
[----:B0-----:R-:W2:Y:S01]  /*13d50*/  LDL.LU R25, [R1+0x2e18] ;  /* 0x002e180001197983 */ /* 0x001ea20000300800 */
[----:B------:R-:W-:Y:S01]  /*13d60*/  IADD3 R5, P4, PT, R5, R3, RZ ;  /* 0x0000000305057210 */ /* 0x000fe20007f9e0ff */
[----:B--2---:R-:W-:-:S05]  /*13d70*/  IMAD.X R2, R2, 0x1, R25, P6 ;  /* 0x0000000102027824 */ /* 0x004fca00030e0619 */
[----:B------:R0:W-:Y:S04]  /*13d80*/  STL [R1+0x235c], R2 ;  /* 0x00235c0201007387 */ /* 0x0001e80000100800 */
[----:B0-----:R-:W2:Y:S04]  /*13d90*/  LDL.LU R2, [R1+0x34] ;  /* 0x0000340001027983 */ /* 0x001ea80000300800 */
[----:B------:R0:W-:Y:S02]  /*13da0*/  STL [R1+0x1bb4], R5 ;  /* 0x001bb40501007387 */ /* 0x0001e40000100800 */
[----:B0-----:R-:W-:-:S05]  /*13db0*/  IMAD.X R5, R4, 0x1, R26, P3 ;  /* 0x0000000104057824 */ /* 0x001fca00018e061a */
[----:B------:R2:W-:Y:S02]  /*13dc0*/  STL [R1+0x1b88], R5 ;  /* 0x001b880501007387 */ /* 0x0005e40000100800 */
[----:B--2---:R-:W-:-:S05]  /*13dd0*/  IADD3 R5, P3, PT, R2, R28, RZ ;  /* 0x0000001c02057210 */ /* 0x004fca0007f7e0ff */
[----:B------:R0:W-:Y:S04]  /*13de0*/  STL [R1+0x1bbc], R5 ;  /* 0x001bbc0501007387 */ /* 0x0001e80000100800 */
[----:B0-----:R-:W2:Y:S01]  /*13df0*/  LDL.LU R5, [R1+0x2e14] ;  /* 0x002e140001057983 */ /* 0x001ea20000300800 */
[----:B------:R-:W-:Y:S01]  /*13e00*/  IMAD.X R4, R4, 0x1, R25, P0 ;  /* 0x0000000104047824 */ /* 0x000fe200000e0619 */
[----:B------:R-:W-:-:S04]  /*13e10*/  IADD3 R2, P0, PT, R2, R3, RZ ;  /* 0x0000000302027210 */ /* 0x000fc80007f1e0ff */
[----:B------:R0:W-:Y:S04]  /*13e20*/  STL [R1+0x1b90], R4 ;  /* 0x001b900401007387 */ /* 0x0001e80000100800 */
[----:B0-----:R-:W3:Y:S04]  /*13e30*/  LDL.LU R4, [R1+0x70] ;  /* 0x0000700001047983 */ /* 0x001ee80000300800 */
[----:B------:R2:W-:Y:S02]  /*13e40*/  STL [R1+0x1bc4], R2 ;  /* 0x001bc40201007387 */ /* 0x0005e40000100800 */
[----:B--2---:R-:W-:-:S05]  /*13e50*/  IMAD.X R2, R5, 0x1, R26, P2 ;  /* 0x0000000105027824 */ /* 0x004fca00010e061a */
[----:B------:R0:W-:Y:S02]  /*13e60*/  STL [R1+0x1b98], R2 ;  /* 0x001b980201007387 */ /* 0x0001e40000100800 */
[----:B0-----:R-:W-:-:S05]  /*13e70*/  IADD3 R2, P2, PT, R7, R28, RZ ;  /* 0x0000001c07027210 */ /* 0x001fca0007f5e0ff */
[----:B------:R0:W-:Y:S02]  /*13e80*/  STL [R1+0x1bcc], R2 ;  /* 0x001bcc0201007387 */ /* 0x0001e40000100800 */
[----:B0-----:R-:W-:Y:S02]  /*13e90*/  IMAD.X R2, R5, 0x1, R25, P1 ;  /* 0x0000000105027824 */ /* 0x001fe400008e0619 */
[----:B------:R-:W2:Y:S04]  /*13ea0*/  LDL.LU R5, [R1+0x5c] ;  /* 0x00005c0001057983 */ /* 0x000ea80000300800 */
[----:B------:R0:W-:Y:S02]  /*13eb0*/  STL [R1+0x1ba0], R2 ;  /* 0x001ba00201007387 */ /* 0x0001e40000100800 */
[----:B0-----:R-:W-:Y:S01]  /*13ec0*/  IADD3 R2, P1, PT, R7, R3, RZ ;  /* 0x0000000307027210 */ /* 0x001fe20007f3e0ff */
[----:B------:R-:W-:-:S04]  /*13ed0*/  IMAD.X R7, R6, 0x1, R26, P5 ;  /* 0x0000000106077824 */ /* 0x000fc800028e061a */
[----:B------:R0:W-:Y:S04]  /*13ee0*/  STL [R1+0x1bd4], R2 ;  /* 0x001bd40201007387 */ /* 0x0001e80000100800 */
[----:B0-----:R-:W4:Y:S04]  /*13ef0*/  LDL.LU R2, [R1+0x90] ;  /* 0x0000900001027983 */ /* 0x001f280000300800 */
[----:B------:R2:W-:Y:S02]  /*13f00*/  STL [R1+0x1ba8], R7 ;  /* 0x001ba80701007387 */ /* 0x0005e40000100800 */
[----:B--2---:R-:W-:-:S05]  /*13f10*/  IADD3 R7, P5, PT, R5, R28, RZ ;  /* 0x0000001c05077210 */ /* 0x004fca0007fbe0ff */
[----:B------:R0:W-:Y:S04]  /*13f20*/  STL [R1+0x1bdc], R7 ;  /* 0x001bdc0701007387 */ /* 0x0001e80000100800 */
[----:B0-----:R-:W2:Y:S01]  /*13f30*/  LDL.LU R7, [R1+0x2e10] ;  /* 0x002e100001077983 */ /* 0x001ea20000300800 */
[----:B------:R-:W-:-:S05]  /*13f40*/  IMAD.X R6, R6, 0x1, R25, P4 ;  /* 0x0000000106067824 */ /* 0x000fca00020e0619 */
[----:B------:R0:W-:Y:S02]  /*13f50*/  STL [R1+0x1bb0], R6 ;  /* 0x001bb00601007387 */ /* 0x0001e40000100800 */
[----:B0-----:R-:W-:-:S05]  /*13f60*/  IADD3 R6, P4, PT, R5, R3, RZ ;  /* 0x0000000305067210 */ /* 0x001fca0007f9e0ff */
[----:B------:R0:W-:Y:S04]  /*13f70*/  STL [R1+0x1be4], R6 ;  /* 0x001be40601007387 */ /* 0x0001e80000100800 */
[----:B0-----:R-:W3:Y:S01]  /*13f80*/  LDL.LU R6, [R1+0x98] ;  /* 0x0000980001067983 */ /* 0x001ee20000300800 */
        /* <DEDUP_REMOVED lines=10> */
[----:B0-----:R-:W2:Y:S04]  /*14030*/  LDL.LU R5, [R1+0xb0] ;  /* 0x0000b00001057983 */ /* 0x001ea80000300800 */
[----:B------:R3:W-:Y:S02]  /*14040*/  STL [R1+0x1bc8], R9 ;  /* 0x001bc80901007387 */ /* 0x0007e40000100800 */
[----:B---3--:R-:W-:-:S05]  /*14050*/  IADD3 R9, P2, PT, R4, R28, RZ ;  /* 0x0000001c04097210 */ /* 0x008fca0007f5e0ff */
[----:B------:R0:W-:Y:S04]  /*14060*/  STL [R1+0x1bfc], R9 ;  /* 0x001bfc0901007387 */ /* 0x0001e80000100800 */
[----:B0-----:R-:W3:Y:S01]  /*14070*/  LDL.LU R9, [R1+0x2e0c] ;  /* 0x002e0c0001097983 */ /* 0x001ee20000300800 */
[----:B------:R-:W-:Y:S01]  /*14080*/  IMAD.X R8, R8, 0x1, R25, P1 ;  /* 0x0000000108087824 */ /* 0x000fe200008e0619 */
[----:B------:R-:W-:-:S04]  /*14090*/  IADD3 R4, P1, PT, R4, R3, RZ ;  /* 0x0000000304047210 */ /* 0x000fc80007f3e0ff */
[----:B------:R-:W-:Y:S04]  /*140a0*/  STL [R1+0x1bd0], R8 ;  /* 0x001bd00801007387 */ /* 0x000fe80000100800 */
[----:B------:R0:W-:Y:S04]  /*140b0*/  STL [R1+0x1c04], R4 ;  /* 0x001c040401007387 */ /* 0x0001e80000100800 */
[----:B0-----:R-:W2:Y:S01]  /*140c0*/  LDL.LU R4, [R1+0xd8] ;  /* 0x0000d80001047983 */ /* 0x001ea20000300800 */
[----:B---3--:R-:W-:-:S05]  /*140d0*/  IMAD.X R8, R9, 0x1, R26, P5 ;  /* 0x0000000109087824 */ /* 0x008fca00028e061a */
[----:B------:R0:W-:Y:S02]  /*140e0*/  STL [R1+0x1bd8], R8 ;  /* 0x001bd80801007387 */ /* 0x0001e40000100800 */
[----:B0-----:R-:W-:-:S05]  /*140f0*/  IADD3 R8, P5, PT, R11, R28, RZ ;  /* 0x0000001c0b087210 */ /* 0x001fca0007fbe0ff */
[----:B------:R0:W-:Y:S02]  /*14100*/  STL [R1+0x1c0c], R8 ;  /* 0x001c0c0801007387 */ /* 0x0001e40000100800 */
[----:B0-----:R-:W-:Y:S02]  /*14110*/  IMAD.X R8, R9, 0x1, R25, P4 ;  /* 0x0000000109087824 */ /* 0x001fe400020e0619 */
[----:B------:R-:W3:Y:S04]  /*14120*/  LDL.LU R9, [R1+0x7c] ;  /* 0x00007c0001097983 */ /* 0x000ee80000300800 */
[----:B------:R0:W-:Y:S02]  /*14130*/  STL [R1+0x1be0], R8 ;  /* 0x001be00801007387 */ /* 0x0001e40000100800 */
[----:B0-----:R-:W-:Y:S01]  /*14140*/  IADD3 R8, P4, PT, R11, R3, RZ ;  /* 0x000000030b087210 */ /* 0x001fe20007f9e0ff */
[----:B------:R-:W-:-:S04]  /*14150*/  IMAD.X R11, R10, 0x1, R26, P3 ;  /* 0x000000010a0b7824 */ /* 0x000fc800018e061a */
[----:B------:R0:W-:Y:S04]  /*14160*/  STL [R1+0x1c14], R8 ;  /* 0x001c140801007387 */ /* 0x0001e80000100800 */
[----:B0-----:R-:W3:Y:S04]  /*14170*/  LDL.LU R8, [R1+0x198] ;  /* 0x0001980001087983 */ /* 0x001ee80000300800 */
[----:B------:R2:W-:Y:S02]  /*14180*/  STL [R1+0x1be8], R11 ;  /* 0x001be80b01007387 */ /* 0x0005e40000100800 */
[----:B--2---:R-:W-:-:S05]  /*14190*/  IADD3 R11, P3, PT, R7, R28, RZ ;  /* 0x0000001c070b7210 */ /* 0x004fca0007f7e0ff */
[----:B------:R0:W-:Y:S04]  /*141a0*/  STL [R1+0x1c1c], R11 ;  /* 0x001c1c0b01007387 */ /* 0x0001e80000100800 */
[----:B0-----:R-:W2:Y:S01]  /*141b0*/  LDL.LU R11, [R1+0x2e08] ;  /* 0x002e0800010b7983 */ /* 0x001ea20000300800 */
[----:B------:R-:W-:-:S05]  /*141c0*/  IMAD.X R10, R10, 0x1, R25, P0 ;  /* 0x000000010a0a7824 */ /* 0x000fca00000e0619 */
[----:B------:R0:W-:Y:S02]  /*141d0*/  STL [R1+0x1bf0], R10 ;  /* 0x001bf00a01007387 */ /* 0x0001e40000100800 */
[----:B0-----:R-:W-:Y:S02]  /*141e0*/  IADD3 R10, P0, PT, R7, R3, RZ ;  /* 0x00000003070a7210 */ /* 0x001fe40007f1e0ff */
[----:B------:R-:W4:Y:S04]  /*141f0*/  LDL.LU R7, [R1+0x194] ;  /* 0x0001940001077983 */ /* 0x000f280000300800 */
[----:B------:R2:W-:Y:S02]  /*14200*/  STL [R1+0x1c24], R10 ;  /* 0x001c240a01007387 */ /* 0x0005e40000100800 */
[----:B--2---:R-:W-:-:S05]  /*14210*/  IMAD.X R10, R11, 0x1, R26, P2 ;  /* 0x000000010b0a7824 */ /* 0x004fca00010e061a */
[----:B------:R3:W-:Y:S02]  /*14220*/  STL [R1+0x1bf8], R10 ;  /* 0x001bf80a01007387 */ /* 0x0007e40000100800 */
[----:B---3--:R-:W-:-:S05]  /*14230*/  IADD3 R10, P2, PT, R9, R28, RZ ;  /* 0x0000001c090a7210 */ /* 0x008fca0007f5e0ff */
[----:B------:R0:W-:Y:S02]  /*14240*/  STL [R1+0x1c2c], R10 ;  /* 0x001c2c0a01007387 */ /* 0x0001e40000100800 */
[----:B0-----:R-:W-:Y:S01]  /*14250*/  IMAD.X R10, R11, 0x1, R25, P1 ;  /* 0x000000010b0a7824 */ /* 0x001fe200008e0619 */
[----:B------:R-:W-:Y:S02]  /*14260*/  IADD3 R11, P1, PT, R9, R3, RZ ;  /* 0x00000003090b7210 */ /* 0x000fe40007f3e0ff */
[----:B------:R-:W2:Y:S04]  /*14270*/  LDL.LU R9, [R1+0x190] ;  /* 0x0001900001097983 */ /* 0x000ea80000300800 */
[----:B------:R0:W-:Y:S04]  /*14280*/  STL [R1+0x1c00], R10 ;  /* 0x001c000a01007387 */ /* 0x0001e80000100800 */
[----:B------:R4:W-:Y:S01]  /*14290*/  STL [R1+0x1c34], R11 ;  /* 0x001c340b01007387 */ /* 0x0009e20000100800 */
[----:B0-----:R-:W-:Y:S01]  /*142a0*/  IMAD.X R10, R12, 0x1, R26, P5 ;  /* 0x000000010c0a7824 */ /* 0x001fe200028e061a */
[----:B----4-:R-:W-:-:S04]  /*142b0*/  IADD3 R11, P5, PT, R2, R28, RZ ;  /* 0x0000001c020b7210 */ /* 0x010fc80007fbe0ff */
[----:B------:R0:W-:Y:S04]  /*142c0*/  STL [R1+0x1c08], R10 ;  /* 0x001c080a01007387 */ /* 0x0001e80000100800 */
[----:B------:R1:W-:Y:S01]  /*142d0*/  STL [R1+0x1c3c], R11 ;  /* 0x001c3c0b01007387 */ /* 0x0003e20000100800 */
[--C-:B0-----:R-:W-:Y:S01]  /*142e0*/  IMAD.X R10, R12, 0x1, R25.reuse, P4 ;  /* 0x000000010c0a7824 */ /* 0x101fe200020e0619 */
[----:B-1----:R-:W-:Y:S02]  /*142f0*/  IADD3 R11, P4, PT, R2, R3, RZ ;  /* 0x00000003020b7210 */ /* 0x002fe40007f9e0ff */
[----:B------:R-:W3:Y:S04]  /*14300*/  LDL.LU R2, [R1+0x18c] ;  /* 0x00018c0001027983 */ /* 0x000ee80000300800 */
[----:B------:R0:W-:Y:S04]  /*14310*/  STL [R1+0x1c10], R10 ;  /* 0x001c100a01007387 */ /* 0x0001e80000100800 */
[----:B------:R1:W-:Y:S01]  /*14320*/  STL [R1+0x1c44], R11 ;  /* 0x001c440b01007387 */ /* 0x0003e20000100800 */
[C---:B0-----:R-:W-:Y:S01]  /*14330*/  IMAD.X R10, R13.reuse, 0x1, R26, P3 ;  /* 0x000000010d0a7824 */ /* 0x041fe200018e061a */
[----:B------:R-:W-:Y:S01]  /*14340*/  IADD3 R12, P3, PT, R6, R28, RZ ;  /* 0x0000001c060c7210 */ /* 0x000fe20007f7e0ff */
[----:B-1----:R-:W-:-:S03]  /*14350*/  IMAD.X R11, R13, 0x1, R25, P0 ;  /* 0x000000010d0b7824 */ /* 0x002fc600000e0619 */
[----:B------:R0:W-:Y:S04]  /*14360*/  STL [R1+0x1c18], R10 ;  /* 0x001c180a01007387 */ /* 0x0001e80000100800 */
[----:B------:R-:W-:Y:S01]  /*14370*/  STL [R1+0x1c4c], R12 ;  /* 0x001c4c0c01007387 */ /* 0x000fe20000100800 */
[----:B0-----:R-:W-:-:S03]  /*14380*/  IADD3 R10, P0, PT, R6, R3, RZ ;  /* 0x00000003060a7210 */ /* 0x001fc60007f1e0ff */
[----:B------:R-:W4:Y:S04]  /*14390*/  LDL.LU R6, [R1+0x188] ;  /* 0x0001880001067983 */ /* 0x000f280000300800 */
[----:B------:R0:W-:Y:S04]  /*143a0*/  STL [R1+0x1c20], R11 ;  /* 0x001c200b01007387 */ /* 0x0001e80000100800 */
[----:B------:R1:W-:Y:S01]  /*143b0*/  STL [R1+0x1c54], R10 ;  /* 0x001c540a01007387 */ /* 0x0003e20000100800 */
[C---:B0-----:R-:W-:Y:S01]  /*143c0*/  IMAD.X R11, R14.reuse, 0x1, R26, P2 ;  /* 0x000000010e0b7824 */ /* 0x041fe200010e061a */
[----:B------:R-:W-:Y:S01]  /*143d0*/  IADD3 R12, P2, PT, R5, R28, RZ ;  /* 0x0000001c050c7210 */ /* 0x000fe20007f5e0ff */
[----:B-1----:R-:W-:-:S03]  /*143e0*/  IMAD.X R10, R14, 0x1, R25, P1 ;  /* 0x000000010e0a7824 */ /* 0x002fc600008e0619 */
[----:B------:R0:W-:Y:S04]  /*143f0*/  STL [R1+0x1c28], R11 ;  /* 0x001c280b01007387 */ /* 0x0001e80000100800 */
[----:B------:R1:W-:Y:S01]  /*14400*/  STL [R1+0x1c5c], R12 ;  /* 0x001c5c0c01007387 */ /* 0x0003e20000100800 */
[----:B0-----:R-:W-:-:S03]  /*14410*/  IADD3 R11, P1, PT, R5, R3, RZ ;  /* 0x00000003050b7210 */ /* 0x001fc60007f3e0ff */
[----:B------:R-:W5:Y:S04]  /*14420*/  LDL.LU R5, [R1+0x184] ;  /* 0x0001840001057983 */ /* 0x000f680000300800 */
[----:B------:R0:W-:Y:S01]  /*14430*/  STL [R1+0x1c30], R10 ;  /* 0x001c300a01007387 */ /* 0x0001e20000100800 */
[----:B-1----:R-:W-:-:S03]  /*14440*/  IMAD.X R12, R15, 0x1, R25, P4 ;  /* 0x000000010f0c7824 */ /* 0x002fc600020e0619 */
[----:B------:R1:W-:Y:S01]  /*14450*/  STL [R1+0x1c64], R11 ;  /* 0x001c640b01007387 */ /* 0x0003e20000100800 */
[----:B0-----:R-:W-:Y:S01]  /*14460*/  IMAD.X R10, R15, 0x1, R26, P5 ;  /* 0x000000010f0a7824 */ /* 0x001fe200028e061a */
[----:B-1----:R-:W-:-:S04]  /*14470*/  IADD3 R11, P5, PT, R4, R28, RZ ;  /* 0x0000001c040b7210 */ /* 0x002fc80007fbe0ff */
[----:B------:R0:W-:Y:S04]  /*14480*/  STL [R1+0x1c38], R10 ;  /* 0x001c380a01007387 */ /* 0x0001e80000100800 */
[----:B------:R1:W-:Y:S04]  /*14490*/  STL [R1+0x1c6c], R11 ;  /* 0x001c6c0b01007387 */ /* 0x0003e80000100800 */
[----:B------:R-:W-:Y:S01]  /*144a0*/  STL [R1+0x1c40], R12 ;  /* 0x001c400c01007387 */ /* 0x000fe20000100800 */
[----:B0-----:R-:W-:-:S03]  /*144b0*/  IADD3 R10, P4, PT, R4, R3, RZ ;  /* 0x00000003040a7210 */ /* 0x001fc60007f9e0ff */
[----:B------:R-:W5:Y:S01]  /*144c0*/  LDL.LU R4, [R1+0x180] ;  /* 0x0001800001047983 */ /* 0x000f620000300800 */
[----:B-1----:R-:W-:-:S03]  /*144d0*/  IMAD.X R11, R16, 0x1, R26, P3 ;  /* 0x00000001100b7824 */ /* 0x002fc600018e061a */
[----:B------:R0:W-:Y:S04]  /*144e0*/  STL [R1+0x1c74], R10 ;  /* 0x001c740a01007387 */ /* 0x0001e80000100800 */
[----:B------:R1:W-:Y:S01]  /*144f0*/  STL [R1+0x1c48], R11 ;  /* 0x001c480b01007387 */ /* 0x0003e20000100800 */
[----:B0-----:R-:W-:Y:S01]  /*14500*/  IADD3 R10, P3, PT, R8, R28, RZ ;  /* 0x0000001c080a7210 */ /* 0x001fe20007f7e0ff */
[----:B-1----:R-:W-:Y:S01]  /*14510*/  IMAD.X R11, R16, 0x1, R25, P0 ;  /* 0x00000001100b7824 */ /* 0x002fe200000e0619 */
[----:B------:R-:W-:-:S03]  /*14520*/  IADD3 R8, P0, PT, R8, R3, RZ ;  /* 0x0000000308087210 */ /* 0x000fc60007f1e0ff */
[----:B------:R-:W-:Y:S04]  /*14530*/  STL [R1+0x1c7c], R10 ;  /* 0x001c7c0a01007387 */ /* 0x000fe80000100800 */
[----:B------:R-:W-:Y:S04]  /*14540*/  STL [R1+0x1c50], R11 ;  /* 0x001c500b01007387 */ /* 0x000fe80000100800 */
[----:B------:R0:W-:Y:S04]  /*14550*/  STL [R1+0x1c84], R8 ;  /* 0x001c840801007387 */ /* 0x0001e80000100800 */
[----:B0-----:R-:W5:Y:S01]  /*14560*/  LDL.LU R8, [R1+0x17c] ;  /* 0x00017c0001087983 */ /* 0x001f620000300800 */
[----:B------:R-:W-:Y:S01]  /*14570*/  IMAD.X R10, R17, 0x1, R26, P2 ;  /* 0x00000001110a7824 */ /* 0x000fe200010e061a */
[----:B------:R-:W-:-:S04]  /*14580*/  IADD3 R11, P2, PT, R7, R28, RZ ;  /* 0x0000001c070b7210 */ /* 0x000fc80007f5e0ff */
[----:B------:R0:W-:Y:S04]  /*14590*/  STL [R1+0x1c58], R10 ;  /* 0x001c580a01007387 */ /* 0x0001e80000100800 */
[----:B------:R1:W-:Y:S01]  /*145a0*/  STL [R1+0x1c8c], R11 ;  /* 0x001c8c0b01007387 */ /* 0x0003e20000100800 */
[----:B0-----:R-:W-:Y:S01]  /*145b0*/  IMAD.X R10, R17, 0x1, R25, P1 ;  /* 0x00000001110a7824 */ /* 0x001fe200008e0619 */
[----:B-1----:R-:W-:Y:S01]  /*145c0*/  IADD3 R11, P1, PT, R7, R3, RZ ;  /* 0x00000003070b7210 */ /* 0x002fe20007f3e0ff */
[----:B------:R-:W-:-:S03]  /*145d0*/  IMAD.X R7, R18, 0x1, R26, P5 ;  /* 0x0000000112077824 */ /* 0x000fc600028e061a */
[----:B------:R-:W-:Y:S04]  /*145e0*/  STL [R1+0x1c60], R10 ;  /* 0x001c600a01007387 */ /* 0x000fe80000100800 */
[----:B------:R0:W-:Y:S04]  /*145f0*/  STL [R1+0x1c94], R11 ;  /* 0x001c940b01007387 */ /* 0x0001e80000100800 */
[----:B------:R1:W-:Y:S01]  /*14600*/  STL [R1+0x1c68], R7 ;  /* 0x001c680701007387 */ /* 0x0003e20000100800 */
[----:B0-----:R-:W-:-:S03]  /*14610*/  IMAD.X R11, R18, 0x1, R25, P4 ;  /* 0x00000001120b7824 */ /* 0x001fc600020e0619 */
[----:B-1----:R-:W5:Y:S01]  /*14620*/  LDL.LU R7, [R1+0x178] ;  /* 0x0001780001077983 */ /* 0x002f620000300800 */
[----:B--2---:R-:W-:-:S05]  /*14630*/  IADD3 R10, P5, PT, R9, R28, RZ ;  /* 0x0000001c090a7210 */ /* 0x004fca0007fbe0ff */
[----:B------:R0:W-:Y:S04]  /*14640*/  STL [R1+0x1c9c], R10 ;  /* 0x001c9c0a01007387 */ /* 0x0001e80000100800 */
[----:B------:R-:W-:Y:S01]  /*14650*/  STL [R1+0x1c70], R11 ;  /* 0x001c700b01007387 */ /* 0x000fe20000100800 */
[----:B0-----:R-:W-:Y:S01]  /*14660*/  IADD3 R10, P4, PT, R9, R3, RZ ;  /* 0x00000003090a7210 */ /* 0x001fe20007f9e0ff */
[----:B------:R-:W-:-:S04]  /*14670*/  IMAD.X R9, R19, 0x1, R26, P3 ;  /* 0x0000000113097824 */ /* 0x000fc800018e061a */
[----:B------:R0:W-:Y:S04]  /*14680*/  STL [R1+0x1ca4], R10 ;  /* 0x001ca40a01007387 */ /* 0x0001e80000100800 */
[----:B------:R1:W-:Y:S01]  /*14690*/  STL [R1+0x1c78], R9 ;  /* 0x001c780901007387 */ /* 0x0003e20000100800 */
[----:B0-----:R-:W-:Y:S01]  /*146a0*/  IMAD.X R10, R19, 0x1, R25, P0 ;  /* 0x00000001130a7824 */ /* 0x001fe200000e0619 */
[C---:B---3--:R-:W-:Y:S02]  /*146b0*/  IADD3 R11, P3, PT, R2.reuse, R28, RZ ;  /* 0x0000001c020b7210 */ /* 0x048fe40007f7e0ff */
[----:B-1----:R-:W-:-:S03]  /*146c0*/  IADD3 R9, P0, PT, R2, R3, RZ ;  /* 0x0000000302097210 */ /* 0x002fc60007f1e0ff */
[----:B------:R0:W-:Y:S04]  /*146d0*/  STL [R1+0x1cac], R11 ;  /* 0x001cac0b01007387 */ /* 0x0001e80000100800 */
[----:B------:R-:W2:Y:S04]  /*146e0*/  LDL.LU R2, [R1+0x174] ;  /* 0x0001740001027983 */ /* 0x000ea80000300800 */
[----:B------:R1:W-:Y:S01]  /*146f0*/  STL [R1+0x1c80], R10 ;  /* 0x001c800a01007387 */ /* 0x0003e20000100800 */
[----:B0-----:R-:W-:-:S03]  /*14700*/  IMAD.X R11, R20, 0x1, R25, P1 ;  /* 0x00000001140b7824 */ /* 0x001fc600008e0619 */
[----:B------:R4:W-:Y:S01]  /*14710*/  STL [R1+0x1cb4], R9 ;  /* 0x001cb40901007387 */ /* 0x0009e20000100800 */
[----:B-1----:R-:W-:-:S05]  /*14720*/  IMAD.X R10, R20, 0x1, R26, P2 ;  /* 0x00000001140a7824 */ /* 0x002fca00010e061a */
[----:B------:R0:W-:Y:S01]  /*14730*/  STL [R1+0x1c88], R10 ;  /* 0x001c880a01007387 */ /* 0x0001e20000100800 */
[----:B----4-:R-:W-:-:S05]  /*14740*/  IADD3 R9, P2, PT, R6, R28, RZ ;  /* 0x0000001c06097210 */ /* 0x010fca0007f5e0ff */
[----:B------:R1:W-:Y:S01]  /*14750*/  STL [R1+0x1cbc], R9 ;  /* 0x001cbc0901007387 */ /* 0x0003e20000100800 */
[----:B0-----:R-:W-:-:S03]  /*14760*/  IADD3 R10, P1, PT, R6, R3, RZ ;  /* 0x00000003060a7210 */ /* 0x001fc60007f3e0ff */
[----:B------:R-:W-:Y:S04]  /*14770*/  STL [R1+0x1c90], R11 ;  /* 0x001c900b01007387 */ /* 0x000fe80000100800 */
[----:B------:R-:W3:Y:S01]  /*14780*/  LDL.LU R6, [R1+0x170] ;  /* 0x0001700001067983 */ /* 0x000ee20000300800 */
[----:B-1----:R-:W-:-:S03]  /*14790*/  IMAD.X R9, R21, 0x1, R26, P5 ;  /* 0x0000000115097824 */ /* 0x002fc600028e061a */
[----:B------:R5:W-:Y:S04]  /*147a0*/  STL [R1+0x1cc4], R10 ;  /* 0x001cc40a01007387 */ /* 0x000be80000100800 */
[----:B------:R0:W-:Y:S01]  /*147b0*/  STL [R1+0x1c98], R9 ;  /* 0x001c980901007387 */ /* 0x0001e20000100800 */
[----:B-----5:R-:W-:Y:S01]  /*147c0*/  IADD3 R10, P5, PT, R5, R28, RZ ;  /* 0x0000001c050a7210 */ /* 0x020fe20007fbe0ff */
[----:B0-----:R-:W-:Y:S01]  /*147d0*/  IMAD.X R9, R21, 0x1, R25, P4 ;  /* 0x0000000115097824 */ /* 0x001fe200020e0619 */
[----:B------:R-:W-:-:S03]  /*147e0*/  IADD3 R5, P4, PT, R5, R3, RZ ;  /* 0x0000000305057210 */ /* 0x000fc60007f9e0ff */
[----:B------:R-:W-:Y:S04]  /*147f0*/  STL [R1+0x1ccc], R10 ;  /* 0x001ccc0a01007387 */ /* 0x000fe80000100800 */
[----:B------:R-:W4:Y:S04]  /*14800*/  LDL.LU R13, [R1] ;  /* 0x00000000010d7983 */ /* 0x000f280000300800 */
[----:B------:R0:W-:Y:S04]  /*14810*/  STL [R1+0x1ca0], R9 ;  /* 0x001ca00901007387 */ /* 0x0001e80000100800 */
[----:B------:R1:W-:Y:S01]  /*14820*/  STL [R1+0x1cd4], R5 ;  /* 0x001cd40501007387 */ /* 0x0003e20000100800 */
[----:B0-----:R-:W-:-:S03]  /*14830*/  IMAD.X R9, R22, 0x1, R26, P3 ;  /* 0x0000000116097824 */ /* 0x001fc600018e061a */
[----:B-1----:R-:W5:Y:S01]  /*14840*/  LDL.LU R5, [R1+0x16c] ;  /* 0x00016c0001057983 */ /* 0x002f620000300800 */
[----:B------:R-:W-:-:S03]  /*14850*/  IADD3 R10, P3, PT, R4, R28, RZ ;  /* 0x0000001c040a7210 */ /* 0x000fc60007f7e0ff */
[----:B------:R0:W-:Y:S04]  /*14860*/  STL [R1+0x1ca8], R9 ;  /* 0x001ca80901007387 */ /* 0x0001e80000100800 */
[----:B------:R1:W-:Y:S04]  /*14870*/  STL [R1+0x1cdc], R10 ;  /* 0x001cdc0a01007387 */ /* 0x0003e80000100800 */
[----:B------:R-:W5:Y:S01]  /*14880*/  LDL.LU R12, [R1+0x4] ;  /* 0x00000400010c7983 */ /* 0x000f620000300800 */
[----:B0-----:R-:W-:Y:S01]  /*14890*/  IMAD.X R9, R22, 0x1, R25, P0 ;  /* 0x0000000116097824 */ /* 0x001fe200000e0619 */
[----:B------:R-:W-:-:S04]  /*148a0*/  IADD3 R4, P0, PT, R4, R3, RZ ;  /* 0x0000000304047210 */ /* 0x000fc80007f1e0ff */
[----:B------:R0:W-:Y:S04]  /*148b0*/  STL [R1+0x1cb0], R9 ;  /* 0x001cb00901007387 */ /* 0x0001e80000100800 */
[----:B------:R0:W-:Y:S01]  /*148c0*/  STL [R1+0x1ce4], R4 ;  /* 0x001ce40401007387 */ /* 0x0001e20000100800 */
[C---:B-1----:R-:W-:Y:S02]  /*148d0*/  IMAD.X R10, R23.reuse, 0x1, R25, P1 ;  /* 0x00000001170a7824 */ /* 0x042fe400008e0619 */
[----:B0-----:R-:W-:Y:S01]  /*148e0*/  IMAD.X R9, R23, 0x1, R26, P2 ;  /* 0x0000000117097824 */ /* 0x001fe200010e061a */
[----:B------:R-:W5:Y:S04]  /*148f0*/  LDL.LU R4, [R1+0x168] ;  /* 0x0001680001047983 */ /* 0x000f680000300800 */
[----:B------:R0:W-:Y:S01]  /*14900*/  STL [R1+0x1cb8], R9 ;  /* 0x001cb80901007387 */ /* 0x0001e20000100800 */
[----:B------:R-:W-:-:S05]  /*14910*/  IADD3 R11, P2, PT, R8, R28, RZ ;  /* 0x0000001c080b7210 */ /* 0x000fca0007f5e0ff */
[----:B------:R1:W-:Y:S01]  /*14920*/  STL [R1+0x1cec], R11 ;  /* 0x001cec0b01007387 */ /* 0x0003e20000100800 */
[----:B0-----:R-:W-:-:S03]  /*14930*/  IADD3 R9, P1, PT, R8, R3, RZ ;  /* 0x0000000308097210 */ /* 0x001fc60007f3e0ff */
[----:B-1----:R-:W5:Y:S04]  /*14940*/  LDL.LU R11, [R1+0x8] ;  /* 0x00000800010b7983 */ /* 0x002f680000300800 */
[----:B------:R0:W-:Y:S04]  /*14950*/  STL [R1+0x1cc0], R10 ;  /* 0x001cc00a01007387 */ /* 0x0001e80000100800 */
[----:B------:R1:W-:Y:S04]  /*14960*/  STL [R1+0x1cf4], R9 ;  /* 0x001cf40901007387 */ /* 0x0003e80000100800 */
[----:B0-----:R-:W5:Y:S01]  /*14970*/  LDL.LU R10, [R1+0x164] ;  /* 0x00016400010a7983 */ /* 0x001f620000300800 */
[----:B------:R-:W-:-:S02]  /*14980*/  IMAD.X R8, R24, 0x1, R26, P5 ;  /* 0x0000000118087824 */ /* 0x000fc400028e061a */
[----:B------:R-:W-:-:S03]  /*14990*/  IMAD.X R14, R24, 0x1, R25, P4 ;  /* 0x00000001180e7824 */ /* 0x000fc600020e0619 */
[----:B------:R0:W-:Y:S01]  /*149a0*/  STL [R1+0x1cc8], R8 ;  /* 0x001cc80801007387 */ /* 0x0001e20000100800 */
[C---:B-1----:R-:W-:Y:S02]  /*149b0*/  IADD3 R9, P5, PT, R7.reuse, R28, RZ ;  /* 0x0000001c07097210 */ /* 0x042fe40007fbe0ff */
[----:B0-----:R-:W-:-:S03]  /*149c0*/  IADD3 R8, P4, PT, R7, R3, RZ ;  /* 0x0000000307087210 */ /* 0x001fc60007f9e0ff */
[----:B------:R0:W-:Y:S01]  /*149d0*/  STL [R1+0x1cfc], R9 ;  /* 0x001cfc0901007387 */ /* 0x0001e20000100800 */
[----:B------:R-:W-:-:S03]  /*149e0*/  IMAD.X R7, R27, 0x1, R26, P3 ;  /* 0x000000011b077824 */ /* 0x000fc600018e061a */
[----:B0-----:R-:W5:Y:S04]  /*149f0*/  LDL.LU R9, [R1+0xc] ;  /* 0x00000c0001097983 */ /* 0x001f680000300800 */
[----:B------:R-:W-:Y:S04]  /*14a00*/  STL [R1+0x1cd0], R14 ;  /* 0x001cd00e01007387 */ /* 0x000fe80000100800 */
[----:B------:R0:W-:Y:S04]  /*14a10*/  STL [R1+0x1d04], R8 ;  /* 0x001d040801007387 */ /* 0x0001e80000100800 */
[----:B0-----:R-:W5:Y:S04]  /*14a20*/  LDL.LU R8, [R1+0x160] ;  /* 0x0001600001087983 */ /* 0x001f680000300800 */
[----:B------:R0:W-:Y:S01]  /*14a30*/  STL [R1+0x1cd8], R7 ;  /* 0x001cd80701007387 */ /* 0x0001e20000100800 */
[----:B------:R-:W-:-:S02]  /*14a40*/  IMAD.X R15, R29, 0x1, R26, P2 ;  /* 0x000000011d0f7824 */ /* 0x000fc400010e061a */
[----:B0-----:R-:W-:Y:S01]  /*14a50*/  IMAD.X R7, R27, 0x1, R25, P0 ;  /* 0x000000011b077824 */ /* 0x001fe200000e0619 */
[C---:B--2---:R-:W-:Y:S02]  /*14a60*/  IADD3 R14, P3, PT, R2.reuse, R28, RZ ;  /* 0x0000001c020e7210 */ /* 0x044fe40007f7e0ff */
[----:B------:R-:W-:-:S03]  /*14a70*/  IADD3 R2, P0, PT, R2, R3, RZ ;  /* 0x0000000302027210 */ /* 0x000fc60007f1e0ff */
[----:B------:R0:W-:Y:S04]  /*14a80*/  STL [R1+0x1d0c], R14 ;  /* 0x001d0c0e01007387 */ /* 0x0001e80000100800 */
[----:B0-----:R-:W2:Y:S04]  /*14a90*/  LDL.LU R14, [R1+0x10] ;  /* 0x00001000010e7983 */ /* 0x001ea80000300800 */
[----:B------:R-:W-:Y:S04]  /*14aa0*/  STL [R1+0x1ce0], R7 ;  /* 0x001ce00701007387 */ /* 0x000fe80000100800 */
[----:B------:R0:W-:Y:S04]  /*14ab0*/  STL [R1+0x1d14], R2 ;  /* 0x001d140201007387 */ /* 0x0001e80000100800 */
[----:B0-----:R-:W2:Y:S01]  /*14ac0*/  LDL.LU R2, [R1+0x15c] ;  /* 0x00015c0001027983 */ /* 0x001ea20000300800 */
[----:B---3--:R-:W-:-:S03]  /*14ad0*/  IADD3 R7, P2, PT, R6, R28, RZ ;  /* 0x0000001c06077210 */ /* 0x008fc60007f5e0ff */
[----:B------:R0:W-:Y:S04]  /*14ae0*/  STL [R1+0x1ce8], R15 ;  /* 0x001ce80f01007387 */ /* 0x0001e80000100800 */
[----:B------:R1:W-:Y:S01]  /*14af0*/  STL [R1+0x1d1c], R7 ;  /* 0x001d1c0701007387 */ /* 0x0003e20000100800 */
[----:B0-----:R-:W-:Y:S01]  /*14b00*/  IMAD.X R15, R29, 0x1, R25, P1 ;  /* 0x000000011d0f7824 */ /* 0x001fe200008e0619 */
[----:B------:R-:W-:Y:S02]  /*14b10*/  IADD3 R6, P1, PT, R6, R3, RZ ;  /* 0x0000000306067210 */ /* 0x000fe40007f3e0ff */
[----:B-1----:R-:W3:Y:S04]  /*14b20*/  LDL.LU R7, [R1+0x14] ;  /* 0x0000140001077983 */ /* 0x002ee80000300800 */
[----:B------:R4:W-:Y:S04]  /*14b30*/  STL [R1+0x1cf0], R15 ;  /* 0x001cf00f01007387 */ /* 0x0009e80000100800 */
[----:B------:R0:W-:Y:S01]  /*14b40*/  STL [R1+0x1d24], R6 ;  /* 0x001d240601007387 */ /* 0x0001e20000100800 */
[----:B----4-:R-:W-:-:S03]  /*14b50*/  IMAD.X R15, R13, 0x1, R26, P5 ;  /* 0x000000010d0f7824 */ /* 0x010fc600028e061a */
[----:B0-----:R-:W4:Y:S04]  /*14b60*/  LDL.LU R6, [R1+0x158] ;  /* 0x0001580001067983 */ /* 0x001f280000300800 */
[----:B------:R0:W-:Y:S01]  /*14b70*/  STL [R1+0x1cf8], R15 ;  /* 0x001cf80f01007387 */ /* 0x0001e20000100800 */
[----:B-----5:R-:W-:Y:S01]  /*14b80*/  IADD3 R16, P5, PT, R5, R28, RZ ;  /* 0x0000001c05107210 */ /* 0x020fe20007fbe0ff */
[----:B0-----:R-:W-:Y:S01]  /*14b90*/  IMAD.X R15, R13, 0x1, R25, P4 ;  /* 0x000000010d0f7824 */ /* 0x001fe200020e0619 */
[----:B------:R-:W-:-:S03]  /*14ba0*/  IADD3 R5, P4, PT, R5, R3, RZ ;  /* 0x0000000305057210 */ /* 0x000fc60007f9e0ff */
[----:B------:R-:W-:Y:S04]  /*14bb0*/  STL [R1+0x1d2c], R16 ;  /* 0x001d2c1001007387 */ /* 0x000fe80000100800 */
[----:B------:R-:W5:Y:S04]  /*14bc0*/  LDL.LU R13, [R1+0x18] ;  /* 0x00001800010d7983 */ /* 0x000f680000300800 */
[----:B------:R0:W-:Y:S04]  /*14bd0*/  STL [R1+0x1d00], R15 ;  /* 0x001d000f01007387 */ /* 0x0001e80000100800 */
[----:B------:R1:W-:Y:S01]  /*14be0*/  STL [R1+0x1d34], R5 ;  /* 0x001d340501007387 */ /* 0x0003e20000100800 */
[----:B0-----:R-:W-:-:S03]  /*14bf0*/  IMAD.X R15, R12, 0x1, R26, P3 ;  /* 0x000000010c0f7824 */ /* 0x001fc600018e061a */
[----:B-1----:R-:W5:Y:S04]  /*14c00*/  LDL.LU R5, [R1+0x154] ;  /* 0x0001540001057983 */ /* 0x002f680000300800 */
[----:B------:R0:W-:Y:S01]  /*14c10*/  STL [R1+0x1d08], R15 ;  /* 0x001d080f01007387 */ /* 0x0001e20000100800 */
[----:B------:R-:W-:-:S05]  /*14c20*/  IADD3 R16, P3, PT, R4, R28, RZ ;  /* 0x0000001c04107210 */ /* 0x000fca0007f7e0ff */
[----:B------:R-:W-:Y:S01]  /*14c30*/  STL [R1+0x1d3c], R16 ;  /* 0x001d3c1001007387 */ /* 0x000fe20000100800 */
[----:B0-----:R-:W-:Y:S01]  /*14c40*/  IMAD.X R15, R12, 0x1, R25, P0 ;  /* 0x000000010c0f7824 */ /* 0x001fe200000e0619 */
[----:B------:R-:W-:Y:S02]  /*14c50*/  IADD3 R4, P0, PT, R4, R3, RZ ;  /* 0x0000000304047210 */ /* 0x000fe40007f1e0ff */
[----:B------:R-:W5:Y:S04]  /*14c60*/  LDL.LU R12, [R1+0x1c] ;  /* 0x00001c00010c7983 */ /* 0x000f680000300800 */
[----:B------:R0:W-:Y:S04]  /*14c70*/  STL [R1+0x1d10], R15 ;  /* 0x001d100f01007387 */ /* 0x0001e80000100800 */
[----:B------:R1:W-:Y:S01]  /*14c80*/  STL [R1+0x1d44], R4 ;  /* 0x001d440401007387 */ /* 0x0003e20000100800 */
[----:B0-----:R-:W-:-:S03]  /*14c90*/  IMAD.X R15, R11, 0x1, R26, P2 ;  /* 0x000000010b0f7824 */ /* 0x001fc600010e061a */
[----:B-1----:R-:W5:Y:S04]  /*14ca0*/  LDL.LU R4, [R1+0x150] ;  /* 0x0001500001047983 */ /* 0x002f680000300800 */
[----:B------:R0:W-:Y:S01]  /*14cb0*/  STL [R1+0x1d18], R15 ;  /* 0x001d180f01007387 */ /* 0x0001e20000100800 */
[C---:B------:R-:W-:Y:S01]  /*14cc0*/  IADD3 R16, P2, PT, R10.reuse, R28, RZ ;  /* 0x0000001c0a107210 */ /* 0x040fe20007f5e0ff */
[----:B0-----:R-:W-:Y:S01]  /*14cd0*/  IMAD.X R15, R11, 0x1, R25, P1 ;  /* 0x000000010b0f7824 */ /* 0x001fe200008e0619 */
[----:B------:R-:W-:-:S03]  /*14ce0*/  IADD3 R10, P1, PT, R10, R3, RZ ;  /* 0x000000030a0a7210 */ /* 0x000fc60007f3e0ff */
[----:B------:R-:W-:Y:S04]  /*14cf0*/  STL [R1+0x1d4c], R16 ;  /* 0x001d4c1001007387 */ /* 0x000fe80000100800 */
[----:B------:R-:W5:Y:S04]  /*14d00*/  LDL.LU R11, [R1+0x30] ;  /* 0x00003000010b7983 */ /* 0x000f680000300800 */
[----:B------:R-:W-:Y:S04]  /*14d10*/  STL [R1+0x1d20], R15 ;  /* 0x001d200f01007387 */ /* 0x000fe80000100800 */
[----:B------:R0:W-:Y:S04]  /*14d20*/  STL [R1+0x1d54], R10 ;  /* 0x001d540a01007387 */ /* 0x0001e80000100800 */
[----:B0-----:R-:W5:Y:S01]  /*14d30*/  LDL.LU R10, [R1+0x14c] ;  /* 0x00014c00010a7983 */ /* 0x001f620000300800 */
[----:B------:R-:W-:-:S05]  /*14d40*/  IMAD.X R15, R9, 0x1, R26, P5 ;  /* 0x00000001090f7824 */ /* 0x000fca00028e061a */
        /* <DEDUP_REMOVED lines=9> */
[----:B--2---:R-:W-:-:S05]  /*14de0*/  IMAD.X R15, R14, 0x1, R26, P3 ;  /* 0x000000010e0f7824 */ /* 0x004fca00018e061a */
[----:B------:R0:W-:Y:S02]  /*14df0*/  STL [R1+0x1d38], R15 ;  /* 0x001d380f01007387 */ /* 0x0001e40000100800 */
[----:B0-----:R-:W-:Y:S01]  /*14e00*/  IMAD.X R15, R14, 0x1, R25, P0 ;  /* 0x000000010e0f7824 */ /* 0x001fe200000e0619 */
[C---:B------:R-:W-:Y:S02]  /*14e10*/  IADD3 R16, P3, PT, R2.reuse, R28, RZ ;  /* 0x0000001c02107210 */ /* 0x040fe40007f7e0ff */
[----:B------:R-:W-:-:S03]  /*14e20*/  IADD3 R2, P0, PT, R2, R3, RZ ;  /* 0x0000000302027210 */ /* 0x000fc60007f1e0ff */
[----:B------:R-:W-:Y:S04]  /*14e30*/  STL [R1+0x1d6c], R16 ;  /* 0x001d6c1001007387 */ /* 0x000fe80000100800 */
[----:B------:R-:W2:Y:S04]  /*14e40*/  LDL.LU R14, [R1+0x3c] ;  /* 0x00003c00010e7983 */ /* 0x000ea80000300800 */
[----:B------:R3:W-:Y:S04]  /*14e50*/  STL [R1+0x1d40], R15 ;  /* 0x001d400f01007387 */ /* 0x0007e80000100800 */
[----:B------:R0:W-:Y:S01]  /*14e60*/  STL [R1+0x1d74], R2 ;  /* 0x001d740201007387 */ /* 0x0001e20000100800 */
[----:B---3--:R-:W-:-:S03]  /*14e70*/  IMAD.X R15, R7, 0x1, R26, P2 ;  /* 0x00000001070f7824 */ /* 0x008fc600010e061a */
[----:B0-----:R-:W3:Y:S04]  /*14e80*/  LDL.LU R2, [R1+0x144] ;  /* 0x0001440001027983 */ /* 0x001ee80000300800 */
[----:B------:R0:W-:Y:S01]  /*14e90*/  STL [R1+0x1d48], R15 ;  /* 0x001d480f01007387 */ /* 0x0001e20000100800 */
[C---:B----4-:R-:W-:Y:S01]  /*14ea0*/  IADD3 R16, P2, PT, R6.reuse, R28, RZ ;  /* 0x0000001c06107210 */ /* 0x050fe20007f5e0ff */
[----:B0-----:R-:W-:Y:S01]  /*14eb0*/  IMAD.X R15, R7, 0x1, R25, P1 ;  /* 0x00000001070f7824 */ /* 0x001fe200008e0619 */
[----:B------:R-:W-:-:S03]  /*14ec0*/  IADD3 R6, P1, PT, R6, R3, RZ ;  /* 0x0000000306067210 */ /* 0x000fc60007f3e0ff */
[----:B------:R-:W-:Y:S04]  /*14ed0*/  STL [R1+0x1d7c], R16 ;  /* 0x001d7c1001007387 */ /* 0x000fe80000100800 */
[----:B------:R-:W4:Y:S04]  /*14ee0*/  LDL.LU R7, [R1+0x40] ;  /* 0x0000400001077983 */ /* 0x000f280000300800 */
[----:B------:R5:W-:Y:S04]  /*14ef0*/  STL [R1+0x1d50], R15 ;  /* 0x001d500f01007387 */ /* 0x000be80000100800 */
[----:B------:R0:W-:Y:S01]  /*14f00*/  STL [R1+0x1d84], R6 ;  /* 0x001d840601007387 */ /* 0x0001e20000100800 */
[----:B-----5:R-:W-:-:S03]  /*14f10*/  IMAD.X R15, R13, 0x1, R26, P5 ;  /* 0x000000010d0f7824 */ /* 0x020fc600028e061a */
[----:B0-----:R-:W5:Y:S04]  /*14f20*/  LDL.LU R6, [R1+0x140] ;  /* 0x0001400001067983 */ /* 0x001f680000300800 */
[----:B------:R0:W-:Y:S01]  /*14f30*/  STL [R1+0x1d58], R15 ;  /* 0x001d580f01007387 */ /* 0x0001e20000100800 */
[----:B------:R-:W-:Y:S01]  /*14f40*/  IADD3 R16, P5, PT, R5, R28, RZ ;  /* 0x0000001c05107210 */ /* 0x000fe20007fbe0ff */
        /* <DEDUP_REMOVED lines=40> */
[C---:B---3--:R-:W-:Y:S02]  /*151d0*/  IADD3 R16, P3, PT, R2.reuse, R28, RZ ;  /* 0x0000001c02107210 */ /* 0x048fe40007f7e0ff */
[----:B------:R-:W-:-:S03]  /*151e0*/  IADD3 R2, P0, PT, R2, R3, RZ ;  /* 0x0000000302027210 */ /* 0x000fc60007f1e0ff */
[----:B------:R-:W-:Y:S04]  /*151f0*/  STL [R1+0x1dcc], R16 ;  /* 0x001dcc1001007387 */ /* 0x000fe80000100800 */
[----:B------:R-:W2:Y:S04]  /*15200*/  LDL.LU R14, [R1+0x58] ;  /* 0x00005800010e7983 */ /* 0x000ea80000300800 */
[----:B------:R4:W-:Y:S04]  /*15210*/  STL [R1+0x1da0], R15 ;  /* 0x001da00f01007387 */ /* 0x0009e80000100800 */
[----:B------:R0:W-:Y:S01]  /*15220*/  STL [R1+0x1dd4], R2 ;  /* 0x001dd40201007387 */ /* 0x0001e20000100800 */
[----:B----4-:R-:W-:-:S03]  /*15230*/  IMAD.X R15, R7, 0x1, R26, P2 ;  /* 0x00000001070f7824 */ /* 0x010fc600010e061a */
[----:B0-----:R-:W3:Y:S04]  /*15240*/  LDL.LU R2, [R1+0x12c] ;  /* 0x00012c0001027983 */ /* 0x001ee80000300800 */
[----:B------:R0:W-:Y:S01]  /*15250*/  STL [R1+0x1da8], R15 ;  /* 0x001da80f01007387 */ /* 0x0001e20000100800 */
[C---:B-----5:R-:W-:Y:S01]  /*15260*/  IADD3 R16, P2, PT, R6.reuse, R28, RZ ;  /* 0x0000001c06107210 */ /* 0x060fe20007f5e0ff */
[----:B0-----:R-:W-:Y:S01]  /*15270*/  IMAD.X R15, R7, 0x1, R25, P1 ;  /* 0x00000001070f7824 */ /* 0x001fe200008e0619 */
[----:B------:R-:W-:-:S03]  /*15280*/  IADD3 R6, P1, PT, R6, R3, RZ ;  /* 0x0000000306067210 */ /* 0x000fc60007f3e0ff */
[----:B------:R-:W-:Y:S04]  /*15290*/  STL [R1+0x1ddc], R16 ;  /* 0x001ddc1001007387 */ /* 0x000fe80000100800 */
[----:B------:R-:W4:Y:S04]  /*152a0*/  LDL.LU R7, [R1+0x60] ;  /* 0x0000600001077983 */ /* 0x000f280000300800 */
[----:B------:R0:W-:Y:S04]  /*152b0*/  STL [R1+0x1db0], R15 ;  /* 0x001db00f01007387 */ /* 0x0001e80000100800 */
[----:B------:R1:W-:Y:S01]  /*152c0*/  STL [R1+0x1de4], R6 ;  /* 0x001de40601007387 */ /* 0x0003e20000100800 */
[----:B0-----:R-:W-:-:S03]  /*152d0*/  IMAD.X R15, R13, 0x1, R26, P5 ;  /* 0x000000010d0f7824 */ /* 0x001fc600028e061a */
[----:B-1----:R-:W5:Y:S04]  /*152e0*/  LDL.LU R6, [R1+0x128] ;  /* 0x0001280001067983 */ /* 0x002f680000300800 */
        /* <DEDUP_REMOVED lines=632> */
[----:B0-----:R-:W-:Y:S02]  /*17a70*/  IMAD.X R15, R9, 0x1, R25, P4 ;  /* 0x00000001090f7824 */ /* 0x001fe400020e0619 */
[----:B------:R-:W5:Y:S04]  /*17a80*/  LDL.LU R9, [R1+0x344] ;  /* 0x0003440001097983 */ /* 0x000f680000300800 */
[----:B------:R0:W-:Y:S04]  /*17a90*/  STL [R1+0x21dc], R16 ;  /* 0x0021dc1001007387 */ /* 0x0001e80000100800 */
[----:B------:R2:W-:Y:S01]  /*17aa0*/  STL [R1+0x21b0], R15 ;  /* 0x0021b00f01007387 */ /* 0x0005e20000100800 */
[----:B0-----:R-:W-:-:S03]  /*17ab0*/  IADD3 R16, P4, PT, R8, R3, RZ ;  /* 0x0000000308107210 */ /* 0x001fc60007f9e0ff */
[----:B------:R-:W5:Y:S04]  /*17ac0*/  LDL.LU R8, [R1+0x270] ;  /* 0x0002700001087983 */ /* 0x000f680000300800 */
[----:B------:R-:W-:Y:S01]  /*17ad0*/  STL [R1+0x21e4], R16 ;  /* 0x0021e41001007387 */ /* 0x000fe20000100800 */
[----:B--2---:R-:W-:-:S05]  /*17ae0*/  IMAD.X R15, R14, 0x1, R26, P3 ;  /* 0x000000010e0f7824 */ /* 0x004fca00018e061a */
[----:B------:R0:W-:Y:S02]  /*17af0*/  STL [R1+0x21b8], R15 ;  /* 0x0021b80f01007387 */ /* 0x0001e40000100800 */
[----:B0-----:R-:W-:Y:S02]  /*17b00*/  IMAD.X R15, R14, 0x1, R25, P0 ;  /* 0x000000010e0f7824 */ /* 0x001fe400000e0619 */
[----:B------:R-:W2:Y:S01]  /*17b10*/  LDL.LU R14, [R1+0x348] ;  /* 0x00034800010e7983 */ /* 0x000ea20000300800 */
[----:B---3--:R-:W-:-:S05]  /*17b20*/  IADD3 R16, P3, PT, R2, R28, RZ ;  /* 0x0000001c02107210 */ /* 0x008fca0007f7e0ff */
[----:B------:R0:W-:Y:S04]  /*17b30*/  STL [R1+0x21ec], R16 ;  /* 0x0021ec1001007387 */ /* 0x0001e80000100800 */
[----:B------:R4:W-:Y:S01]  /*17b40*/  STL [R1+0x21c0], R15 ;  /* 0x0021c00f01007387 */ /* 0x0009e20000100800 */
[----:B0-----:R-:W-:-:S03]  /*17b50*/  IADD3 R16, P0, PT, R2, R3, RZ ;  /* 0x0000000302107210 */ /* 0x001fc60007f1e0ff */
[----:B------:R-:W3:Y:S01]  /*17b60*/  LDL.LU R2, [R1+0x278] ;  /* 0x0002780001027983 */ /* 0x000ee20000300800 */
[----:B----4-:R-:W-:-:S03]  /*17b70*/  IMAD.X R15, R7, 0x1, R26, P2 ;  /* 0x00000001070f7824 */ /* 0x010fc600010e061a */
[----:B------:R-:W-:Y:S04]  /*17b80*/  STL [R1+0x21f4], R16 ;  /* 0x0021f41001007387 */ /* 0x000fe80000100800 */
[----:B------:R0:W-:Y:S02]  /*17b90*/  STL [R1+0x21c8], R15 ;  /* 0x0021c80f01007387 */ /* 0x0001e40000100800 */
[----:B0-----:R-:W-:Y:S02]  /*17ba0*/  IMAD.X R15, R7, 0x1, R25, P1 ;  /* 0x00000001070f7824 */ /* 0x001fe400008e0619 */
[----:B------:R-:W4:Y:S01]  /*17bb0*/  LDL.LU R7, [R1+0x34c] ;  /* 0x00034c0001077983 */ /* 0x000f220000300800 */
[----:B-----5:R-:W-:-:S05]  /*17bc0*/  IADD3 R16, P2, PT, R6, R28, RZ ;  /* 0x0000001c06107210 */ /* 0x020fca0007f5e0ff */
[----:B------:R0:W-:Y:S04]  /*17bd0*/  STL [R1+0x21fc], R16 ;  /* 0x0021fc1001007387 */ /* 0x0001e80000100800 */
[----:B------:R1:W-:Y:S01]  /*17be0*/  STL [R1+0x21d0], R15 ;  /* 0x0021d00f01007387 */ /* 0x0003e20000100800 */
[----:B0-----:R-:W-:-:S03]  /*17bf0*/  IADD3 R16, P1, PT, R6, R3, RZ ;  /* 0x0000000306107210 */ /* 0x001fc60007f3e0ff */
[----:B------:R-:W5:Y:S01]  /*17c00*/  LDL.LU R6, [R1+0x27c] ;  /* 0x00027c0001067983 */ /* 0x000f620000300800 */
[----:B-1----:R-:W-:-:S03]  /*17c10*/  IMAD.X R15, R13, 0x1, R26, P5 ;  /* 0x000000010d0f7824 */ /* 0x002fc600028e061a */
[----:B------:R-:W-:Y:S04]  /*17c20*/  STL [R1+0x2204], R16 ;  /* 0x0022041001007387 */ /* 0x000fe80000100800 */
[----:B------:R0:W-:Y:S02]  /*17c30*/  STL [R1+0x21d8], R15 ;  /* 0x0021d80f01007387 */ /* 0x0001e40000100800 */
[----:B0-----:R-:W-:Y:S02]  /*17c40*/  IMAD.X R15, R13, 0x1, R25, P4 ;  /* 0x000000010d0f7824 */ /* 0x001fe400020e0619 */
[----:B------:R-:W5:Y:S01]  /*17c50*/  LDL.LU R13, [R1+0x350] ;  /* 0x00035000010d7983 */ /* 0x000f620000300800 */
[----:B------:R-:W-:-:S05]  /*17c60*/  IADD3 R16, P5, PT, R5, R28, RZ ;  /* 0x0000001c05107210 */ /* 0x000fca0007fbe0ff */
[----:B------:R0:W-:Y:S04]  /*17c70*/  STL [R1+0x220c], R16 ;  /* 0x00220c1001007387 */ /* 0x0001e80000100800 */
[----:B------:R1:W-:Y:S01]  /*17c80*/  STL [R1+0x21e0], R15 ;  /* 0x0021e00f01007387 */ /* 0x0003e20000100800 */
[----:B0-----:R-:W-:-:S03]  /*17c90*/  IADD3 R16, P4, PT, R5, R3, RZ ;  /* 0x0000000305107210 */ /* 0x001fc60007f9e0ff */
[----:B------:R-:W5:Y:S01]  /*17ca0*/  LDL.LU R5, [R1+0x284] ;  /* 0x0002840001057983 */ /* 0x000f620000300800 */
[----:B-1----:R-:W-:-:S03]  /*17cb0*/  IMAD.X R15, R12, 0x1, R26, P3 ;  /* 0x000000010c0f7824 */ /* 0x002fc600018e061a */
[----:B------:R-:W-:Y:S04]  /*17cc0*/  STL [R1+0x2214], R16 ;  /* 0x0022141001007387 */ /* 0x000fe80000100800 */
[----:B------:R0:W-:Y:S02]  /*17cd0*/  STL [R1+0x21e8], R15 ;  /* 0x0021e80f01007387 */ /* 0x0001e40000100800 */
[----:B0-----:R-:W-:Y:S01]  /*17ce0*/  IMAD.X R15, R12, 0x1, R25, P0 ;  /* 0x000000010c0f7824 */ /* 0x001fe200000e0619 */
[C---:B------:R-:W-:Y:S02]  /*17cf0*/  IADD3 R16, P3, PT, R4.reuse, R28, RZ ;  /* 0x0000001c04107210 */ /* 0x040fe40007f7e0ff */
[----:B------:R-:W-:-:S03]  /*17d00*/  IADD3 R12, P0, PT, R4, R3, RZ ;  /* 0x00000003040c7210 */ /* 0x000fc60007f1e0ff */
[----:B------:R0:W-:Y:S04]  /*17d10*/  STL [R1+0x221c], R16 ;  /* 0x00221c1001007387 */ /* 0x0001e80000100800 */
[----:B------:R-:W5:Y:S04]  /*17d20*/  LDL.LU R4, [R1+0x354] ;  /* 0x0003540001047983 */ /* 0x000f680000300800 */
[----:B------:R-:W-:Y:S04]  /*17d30*/  STL [R1+0x21f0], R15 ;  /* 0x0021f00f01007387 */ /* 0x000fe80000100800 */
[----:B------:R1:W-:Y:S01]  /*17d40*/  STL [R1+0x2224], R12 ;  /* 0x0022240c01007387 */ /* 0x0003e20000100800 */
[----:B0-----:R-:W-:-:S02]  /*17d50*/  IMAD.X R16, R11, 0x1, R26, P2 ;  /* 0x000000010b107824 */ /* 0x001fc400010e061a */
[----:B------:R-:W-:Y:S01]  /*17d60*/  IMAD.X R11, R11, 0x1, R25, P1 ;  /* 0x000000010b0b7824 */ /* 0x000fe200008e0619 */
[----:B-1----:R-:W5:Y:S04]  /*17d70*/  LDL.LU R12, [R1+0x288] ;  /* 0x00028800010c7983 */ /* 0x002f680000300800 */
[----:B------:R-:W-:Y:S01]  /*17d80*/  STL [R1+0x21f8], R16 ;  /* 0x0021f81001007387 */ /* 0x000fe20000100800 */
[----:B------:R-:W-:-:S05]  /*17d90*/  IADD3 R15, P2, PT, R10, R28, RZ ;  /* 0x0000001c0a0f7210 */ /* 0x000fca0007f5e0ff */
[----:B------:R-:W-:Y:S04]  /*17da0*/  STL [R1+0x222c], R15 ;  /* 0x00222c0f01007387 */ /* 0x000fe80000100800 */
[----:B------:R0:W-:Y:S04]  /*17db0*/  STL [R1+0x2200], R11 ;  /* 0x0022000b01007387 */ /* 0x0001e80000100800 */
[----:B0-----:R-:W5:Y:S01]  /*17dc0*/  LDL.LU R11, [R1+0x358] ;  /* 0x00035800010b7983 */ /* 0x001f620000300800 */
[----:B------:R-:W-:Y:S01]  /*17dd0*/  IADD3 R10, P1, PT, R10, R3, RZ ;  /* 0x000000030a0a7210 */ /* 0x000fe20007f3e0ff */
[----:B------:R-:W-:-:S04]  /*17de0*/  IMAD.X R15, R9, 0x1, R26, P5 ;  /* 0x00000001090f7824 */ /* 0x000fc800028e061a */
[----:B------:R0:W-:Y:S01]  /*17df0*/  STL [R1+0x2234], R10 ;  /* 0x0022340a01007387 */ /* 0x0001e20000100800 */
[----:B------:R-:W-:-:S03]  /*17e00*/  IMAD.X R9, R9, 0x1, R25, P4 ;  /* 0x0000000109097824 */ /* 0x000fc600020e0619 */
[----:B0-----:R-:W5:Y:S04]  /*17e10*/  LDL.LU R10, [R1+0x290] ;  /* 0x00029000010a7983 */ /* 0x001f680000300800 */
[----:B------:R0:W-:Y:S02]  /*17e20*/  STL [R1+0x2208], R15 ;  /* 0x0022080f01007387 */ /* 0x0001e40000100800 */
[C---:B0-----:R-:W-:Y:S02]  /*17e30*/  IADD3 R15, P5, PT, R8.reuse, R28, RZ ;  /* 0x0000001c080f7210 */ /* 0x041fe40007fbe0ff */
[----:B------:R-:W-:-:S03]  /*17e40*/  IADD3 R8, P4, PT, R8, R3, RZ ;  /* 0x0000000308087210 */ /* 0x000fc60007f9e0ff */
[----:B------:R-:W-:Y:S04]  /*17e50*/  STL [R1+0x223c], R15 ;  /* 0x00223c0f01007387 */ /* 0x000fe80000100800 */
[----:B------:R0:W-:Y:S04]  /*17e60*/  STL [R1+0x2210], R9 ;  /* 0x0022100901007387 */ /* 0x0001e80000100800 */
[----:B0-----:R-:W5:Y:S04]  /*17e70*/  LDL.LU R9, [R1+0x35c] ;  /* 0x00035c0001097983 */ /* 0x001f680000300800 */
[----:B------:R0:W-:Y:S04]  /*17e80*/  STL [R1+0x2244], R8 ;  /* 0x0022440801007387 */ /* 0x0001e80000100800 */
[----:B0-----:R-:W5:Y:S01]  /*17e90*/  LDL.LU R8, [R1+0x298] ;  /* 0x0002980001087983 */ /* 0x001f620000300800 */
[----:B--2---:R-:W-:-:S02]  /*17ea0*/  IMAD.X R15, R14, 0x1, R26, P3 ;  /* 0x000000010e0f7824 */ /* 0x004fc400018e061a */
[----:B------:R-:W-:-:S03]  /*17eb0*/  IMAD.X R16, R14, 0x1, R25, P0 ;  /* 0x000000010e107824 */ /* 0x000fc600000e0619 */
[----:B------:R0:W-:Y:S01]  /*17ec0*/  STL [R1+0x2218], R15 ;  /* 0x0022180f01007387 */ /* 0x0001e20000100800 */
[C---:B---3--:R-:W-:Y:S02]  /*17ed0*/  IADD3 R17, P3, PT, R2.reuse, R28, RZ ;  /* 0x0000001c02117210 */ /* 0x048fe40007f7e0ff */
[----:B0-----:R-:W-:-:S03]  /*17ee0*/  IADD3 R15, P0, PT, R2, R3, RZ ;  /* 0x00000003020f7210 */ /* 0x001fc60007f1e0ff */
[----:B------:R-:W-:Y:S04]  /*17ef0*/  STL [R1+0x224c], R17 ;  /* 0x00224c1101007387 */ /* 0x000fe80000100800 */
[----:B------:R-:W-:Y:S04]  /*17f00*/  STL [R1+0x2220], R16 ;  /* 0x0022201001007387 */ /* 0x000fe80000100800 */
[----:B------:R-:W2:Y:S04]  /*17f10*/  LDL.LU R2, [R1+0x360] ;  /* 0x0003600001027983 */ /* 0x000ea80000300800 */
[----:B------:R0:W-:Y:S01]  /*17f20*/  STL [R1+0x2254], R15 ;  /* 0x0022540f01007387 */ /* 0x0001e20000100800 */
[----:B----4-:R-:W-:-:S02]  /*17f30*/  IMAD.X R14, R7, 0x1, R26, P2 ;  /* 0x00000001070e7824 */ /* 0x010fc400010e061a */
[----:B------:R-:W-:Y:S01]  /*17f40*/  IMAD.X R7, R7, 0x1, R25, P1 ;  /* 0x0000000107077824 */ /* 0x000fe200008e0619 */
[----:B0-----:R-:W3:Y:S04]  /*17f50*/  LDL.LU R15, [R1+0x29c] ;  /* 0x00029c00010f7983 */ /* 0x001ee80000300800 */
[----:B------:R5:W-:Y:S02]  /*17f60*/  STL [R1+0x2228], R14 ;  /* 0x0022280e01007387 */ /* 0x000be40000100800 */
[C---:B-----5:R-:W-:Y:S02]  /*17f70*/  IADD3 R14, P2, PT, R6.reuse, R28, RZ ;  /* 0x0000001c060e7210 */ /* 0x060fe40007f5e0ff */
[----:B------:R-:W-:-:S03]  /*17f80*/  IADD3 R6, P1, PT, R6, R3, RZ ;  /* 0x0000000306067210 */ /* 0x000fc60007f3e0ff */
[----:B------:R-:W-:Y:S04]  /*17f90*/  STL [R1+0x225c], R14 ;  /* 0x00225c0e01007387 */ /* 0x000fe80000100800 */
[----:B------:R0:W-:Y:S04]  /*17fa0*/  STL [R1+0x2230], R7 ;  /* 0x0022300701007387 */ /* 0x0001e80000100800 */
[----:B0-----:R-:W4:Y:S01]  /*17fb0*/  LDL.LU R7, [R1+0x364] ;  /* 0x0003640001077983 */ /* 0x001f220000300800 */
[----:B------:R-:W-:-:S03]  /*17fc0*/  IMAD.X R14, R13, 0x1, R26, P5 ;  /* 0x000000010d0e7824 */ /* 0x000fc600028e061a */
[----:B------:R0:W-:Y:S01]  /*17fd0*/  STL [R1+0x2264], R6 ;  /* 0x0022640601007387 */ /* 0x0001e20000100800 */
[----:B------:R-:W-:-:S03]  /*17fe0*/  IMAD.X R16, R13, 0x1, R25, P4 ;  /* 0x000000010d107824 */ /* 0x000fc600020e0619 */
[----:B0-----:R-:W5:Y:S01]  /*17ff0*/  LDL.LU R6, [R1+0x2a4] ;  /* 0x0002a40001067983 */ /* 0x001f620000300800 */
[----:B------:R-:W-:-:S03]  /*18000*/  IADD3 R17, P5, PT, R5, R28, RZ ;  /* 0x0000001c05117210 */ /* 0x000fc60007fbe0ff */
[----:B------:R0:W-:Y:S01]  /*18010*/  STL [R1+0x2238], R14 ;  /* 0x0022380e01007387 */ /* 0x0001e20000100800 */
[----:B------:R-:W-:-:S03]  /*18020*/  IADD3 R13, P4, PT, R5, R3, RZ ;  /* 0x00000003050d7210 */ /* 0x000fc60007f9e0ff */
[----:B0-----:R-:W5:Y:S04]  /*18030*/  LDL.LU R14, [R1+0x368] ;  /* 0x00036800010e7983 */ /* 0x001f680000300800 */
[----:B------:R-:W-:Y:S04]  /*18040*/  STL [R1+0x226c], R17 ;  /* 0x00226c1101007387 */ /* 0x000fe80000100800 */
[----:B------:R0:W-:Y:S04]  /*18050*/  STL [R1+0x2240], R16 ;  /* 0x0022401001007387 */ /* 0x0001e80000100800 */
[----:B------:R-:W5:Y:S04]  /*18060*/  LDL.LU R5, [R1+0x2a8] ;  /* 0x0002a80001057983 */ /* 0x000f680000300800 */
[----:B------:R-:W-:Y:S01]  /*18070*/  STL [R1+0x2274], R13 ;  /* 0x0022740d01007387 */ /* 0x000fe20000100800 */
[----:B0-----:R-:W-:-:S05]  /*18080*/  IMAD.X R16, R4, 0x1, R26, P3 ;  /* 0x0000000104107824 */ /* 0x001fca00018e061a */
[----:B------:R0:W-:Y:S02]  /*18090*/  STL [R1+0x2248], R16 ;  /* 0x0022481001007387 */ /* 0x0001e40000100800 */
[----:B0-----:R-:W-:Y:S02]  /*180a0*/  IMAD.X R16, R4, 0x1, R25, P0 ;  /* 0x0000000104107824 */ /* 0x001fe400000e0619 */
[----:B------:R-:W5:Y:S01]  /*180b0*/  LDL.LU R4, [R1+0x36c] ;  /* 0x00036c0001047983 */ /* 0x000f620000300800 */
[----:B------:R-:W-:-:S05]  /*180c0*/  IADD3 R13, P3, PT, R12, R28, RZ ;  /* 0x0000001c0c0d7210 */ /* 0x000fca0007f7e0ff */
[----:B------:R0:W-:Y:S04]  /*180d0*/  STL [R1+0x227c], R13 ;  /* 0x00227c0d01007387 */ /* 0x0001e80000100800 */
[----:B0-----:R-:W5:Y:S04]  /*180e0*/  LDL.LU R13, [R1+0x2b0] ;  /* 0x0002b000010d7983 */ /* 0x001f680000300800 */
[----:B------:R0:W-:Y:S02]  /*180f0*/  STL [R1+0x2250], R16 ;  /* 0x0022501001007387 */ /* 0x0001e40000100800 */
[----:B0-----:R-:W-:Y:S01]  /*18100*/  IADD3 R16, P0, PT, R12, R3, RZ ;  /* 0x000000030c107210 */ /* 0x001fe20007f1e0ff */
[----:B------:R-:W-:-:S04]  /*18110*/  IMAD.X R12, R11, 0x1, R26, P2 ;  /* 0x000000010b0c7824 */ /* 0x000fc800010e061a */
[----:B------:R-:W-:Y:S04]  /*18120*/  STL [R1+0x2284], R16 ;  /* 0x0022841001007387 */ /* 0x000fe80000100800 */
[----:B------:R0:W-:Y:S04]  /*18130*/  STL [R1+0x2258], R12 ;  /* 0x0022580c01007387 */ /* 0x0001e80000100800 */
[----:B0-----:R-:W5:Y:S01]  /*18140*/  LDL.LU R12, [R1+0x370] ;  /* 0x00037000010c7983 */ /* 0x001f620000300800 */
[----:B------:R-:W-:Y:S01]  /*18150*/  IADD3 R17, P2, PT, R10, R28, RZ ;  /* 0x0000001c0a117210 */ /* 0x000fe20007f5e0ff */
[----:B------:R-:W-:-:S04]  /*18160*/  IMAD.X R16, R11, 0x1, R25, P1 ;  /* 0x000000010b107824 */ /* 0x000fc800008e0619 */
[----:B------:R-:W-:Y:S04]  /*18170*/  STL [R1+0x228c], R17 ;  /* 0x00228c1101007387 */ /* 0x000fe80000100800 */
[----:B------:R-:W5:Y:S04]  /*18180*/  LDL.LU R11, [R1+0x2b8] ;  /* 0x0002b800010b7983 */ /* 0x000f680000300800 */
[----:B------:R0:W-:Y:S02]  /*18190*/  STL [R1+0x2260], R16 ;  /* 0x0022601001007387 */ /* 0x0001e40000100800 */
[----:B0-----:R-:W-:Y:S01]  /*181a0*/  IADD3 R16, P1, PT, R10, R3, RZ ;  /* 0x000000030a107210 */ /* 0x001fe20007f3e0ff */
[----:B------:R-:W-:-:S04]  /*181b0*/  IMAD.X R10, R9, 0x1, R26, P5 ;  /* 0x00000001090a7824 */ /* 0x000fc800028e061a */
[----:B------:R0:W-:Y:S04]  /*181c0*/  STL [R1+0x2294], R16 ;  /* 0x0022941001007387 */ /* 0x0001e80000100800 */
[----:B------:R1:W-:Y:S01]  /*181d0*/  STL [R1+0x2268], R10 ;  /* 0x0022680a01007387 */ /* 0x0003e20000100800 */
[----:B0-----:R-:W-:Y:S01]  /*181e0*/  IMAD.X R16, R9, 0x1, R25, P4 ;  /* 0x0000000109107824 */ /* 0x001fe200020e0619 */
[C---:B------:R-:W-:Y:S02]  /*181f0*/  IADD3 R17, P5, PT, R8.reuse, R28, RZ ;  /* 0x0000001c08117210 */ /* 0x040fe40007fbe0ff */
[----:B-1----:R-:W5:Y:S04]  /*18200*/  LDL.LU R10, [R1+0x374] ;  /* 0x00037400010a7983 */ /* 0x002f680000300800 */
[----:B------:R-:W-:Y:S04]  /*18210*/  STL [R1+0x229c], R17 ;  /* 0x00229c1101007387 */ /* 0x000fe80000100800 */
[----:B------:R-:W5:Y:S04]  /*18220*/  LDL.LU R9, [R1+0x2bc] ;  /* 0x0002bc0001097983 */ /* 0x000f680000300800 */
[----:B------:R0:W-:Y:S02]  /*18230*/  STL [R1+0x2270], R16 ;  /* 0x0022701001007387 */ /* 0x0001e40000100800 */
[----:B0-----:R-:W-:-:S05]  /*18240*/  IADD3 R16, P4, PT, R8, R3, RZ ;  /* 0x0000000308107210 */ /* 0x001fca0007f9e0ff */
[----:B------:R0:W-:Y:S01]  /*18250*/  STL [R1+0x22a4], R16 ;  /* 0x0022a41001007387 */ /* 0x0001e20000100800 */
[C---:B--2---:R-:W-:Y:S02]  /*18260*/  IMAD.X R8, R2.reuse, 0x1, R26, P3 ;  /* 0x0000000102087824 */ /* 0x044fe400018e061a */
[----:B0-----:R-:W-:-:S03]  /*18270*/  IMAD.X R16, R2, 0x1, R25, P0 ;  /* 0x0000000102107824 */ /* 0x001fc600000e0619 */
[----:B------:R0:W-:Y:S01]  /*18280*/  STL [R1+0x2278], R8 ;  /* 0x0022780801007387 */ /* 0x0001e20000100800 */
[----:B---3--:R-:W-:-:S03]  /*18290*/  IADD3 R17, P3, PT, R15, R28, RZ ;  /* 0x0000001c0f117210 */ /* 0x008fc60007f7e0ff */
[----:B0-----:R-:W2:Y:S04]  /*182a0*/  LDL.LU R8, [R1+0x378] ;  /* 0x0003780001087983 */ /* 0x001ea80000300800 */
[----:B------:R0:W-:Y:S04]  /*182b0*/  STL [R1+0x22ac], R17 ;  /* 0x0022ac1101007387 */ /* 0x0001e80000100800 */
[----:B------:R-:W3:Y:S04]  /*182c0*/  LDL.LU R2, [R1+0x2c4] ;  /* 0x0002c40001027983 */ /* 0x000ee80000300800 */
[----:B------:R4:W-:Y:S01]  /*182d0*/  STL [R1+0x2280], R16 ;  /* 0x0022801001007387 */ /* 0x0009e20000100800 */
[----:B0-----:R-:W-:-:S05]  /*182e0*/  IADD3 R17, P0, PT, R15, R3, RZ ;  /* 0x000000030f117210 */ /* 0x001fca0007f1e0ff */
[----:B------:R-:W-:Y:S01]  /*182f0*/  STL [R1+0x22b4], R17 ;  /* 0x0022b41101007387 */ /* 0x000fe20000100800 */
[C---:B----4-:R-:W-:Y:S02]  /*18300*/  IMAD.X R16, R7.reuse, 0x1, R26, P2 ;  /* 0x0000000107107824 */ /* 0x050fe400010e061a */
[----:B------:R-:W-:-:S03]  /*18310*/  IMAD.X R7, R7, 0x1, R25, P1 ;  /* 0x0000000107077824 */ /* 0x000fc600008e0619 */
[----:B------:R-:W-:Y:S01]  /*18320*/  STL [R1+0x2288], R16 ;  /* 0x0022881001007387 */ /* 0x000fe20000100800 */
[C---:B-----5:R-:W-:Y:S02]  /*18330*/  IADD3 R15, P2, PT, R6.reuse, R28, RZ ;  /* 0x0000001c060f7210 */ /* 0x060fe40007f5e0ff */
[----:B------:R-:W-:-:S03]  /*18340*/  IADD3 R6, P1, PT, R6, R3, RZ ;  /* 0x0000000306067210 */ /* 0x000fc60007f3e0ff */
[----:B------:R0:W-:Y:S04]  /*18350*/  STL [R1+0x22bc], R15 ;  /* 0x0022bc0f01007387 */ /* 0x0001e80000100800 */
[----:B------:R1:W-:Y:S01]  /*18360*/  STL [R1+0x2290], R7 ;  /* 0x0022900701007387 */ /* 0x0003e20000100800 */
[----:B0-----:R-:W-:-:S03]  /*18370*/  IMAD.X R15, R14, 0x1, R26, P5 ;  /* 0x000000010e0f7824 */ /* 0x001fc600028e061a */
[----:B-1----:R-:W4:Y:S04]  /*18380*/  LDL.LU R7, [R1+0x37c] ;  /* 0x00037c0001077983 */ /* 0x002f280000300800 */
[----:B------:R0:W-:Y:S01]  /*18390*/  STL [R1+0x22c4], R6 ;  /* 0x0022c40601007387 */ /* 0x0001e20000100800 */
[----:B------:R-:W-:-:S03]  /*183a0*/  IADD3 R16, P5, PT, R5, R28, RZ ;  /* 0x0000001c05107210 */ /* 0x000fc60007fbe0ff */
[----:B0-----:R-:W5:Y:S04]  /*183b0*/  LDL.LU R6, [R1+0x2c8] ;  /* 0x0002c80001067983 */ /* 0x001f680000300800 */
[----:B------:R0:W-:Y:S04]  /*183c0*/  STL [R1+0x2298], R15 ;  /* 0x0022980f01007387 */ /* 0x0001e80000100800 */
[----:B------:R-:W-:Y:S01]  /*183d0*/  STL [R1+0x22cc], R16 ;  /* 0x0022cc1001007387 */ /* 0x000fe20000100800 */
[----:B0-----:R-:W-:Y:S01]  /*183e0*/  IMAD.X R15, R14, 0x1, R25, P4 ;  /* 0x000000010e0f7824 */ /* 0x001fe200020e0619 */
[----:B------:R-:W-:Y:S01]  /*183f0*/  IADD3 R5, P4, PT, R5, R3, RZ ;  /* 0x0000000305057210 */ /* 0x000fe20007f9e0ff */
[----:B------:R-:W-:-:S03]  /*18400*/  IMAD.X R14, R4, 0x1, R26, P3 ;  /* 0x00000001040e7824 */ /* 0x000fc600018e061a */
[----:B------:R0:W-:Y:S04]  /*18410*/  STL [R1+0x22a0], R15 ;  /* 0x0022a00f01007387 */ /* 0x0001e80000100800 */
[----:B------:R1:W-:Y:S01]  /*18420*/  STL [R1+0x22d4], R5 ;  /* 0x0022d40501007387 */ /* 0x0003e20000100800 */
[----:B0-----:R-:W-:-:S03]  /*18430*/  IADD3 R15, P3, PT, R13, R28, RZ ;  /* 0x0000001c0d0f7210 */ /* 0x001fc60007f7e0ff */
[----:B-1----:R-:W5:Y:S04]  /*18440*/  LDL.LU R5, [R1+0x380] ;  /* 0x0003800001057983 */ /* 0x002f680000300800 */
[----:B------:R0:W-:Y:S04]  /*18450*/  STL [R1+0x22a8], R14 ;  /* 0x0022a80e01007387 */ /* 0x0001e80000100800 */
[----:B------:R1:W-:Y:S01]  /*18460*/  STL [R1+0x22dc], R15 ;  /* 0x0022dc0f01007387 */ /* 0x0003e20000100800 */
[----:B0-----:R-:W-:-:S03]  /*18470*/  IMAD.X R14, R4, 0x1, R25, P0 ;  /* 0x00000001040e7824 */ /* 0x001fc600000e0619 */
[----:B------:R-:W5:Y:S01]  /*18480*/  LDL.LU R4, [R1+0x2d0] ;  /* 0x0002d00001047983 */ /* 0x000f620000300800 */
[----:B-1----:R-:W-:-:S03]  /*18490*/  IADD3 R15, P0, PT, R13, R3, RZ ;  /* 0x000000030d0f7210 */ /* 0x002fc60007f1e0ff */
[----:B------:R0:W-:Y:S04]  /*184a0*/  STL [R1+0x22b0], R14 ;  /* 0x0022b00e01007387 */ /* 0x0001e80000100800 */
[----:B------:R-:W-:Y:S04]  /*184b0*/  STL [R1+0x22e4], R15 ;  /* 0x0022e40f01007387 */ /* 0x000fe80000100800 */
[----:B------:R-:W5:Y:S01]  /*184c0*/  LDL.LU R19, [R1+0x384] ;  /* 0x0003840001137983 */ /* 0x000f620000300800 */
[----:B0-----:R-:W-:-:S05]  /*184d0*/  IMAD.X R14, R12, 0x1, R26, P2 ;  /* 0x000000010c0e7824 */ /* 0x001fca00010e061a */
[----:B------:R0:W-:Y:S04]  /*184e0*/  STL [R1+0x22b8], R14 ;  /* 0x0022b80e01007387 */ /* 0x0001e80000100800 */
[----:B------:R-:W5:Y:S01]  /*184f0*/  LDL.LU R18, [R1+0x2d8] ;  /* 0x0002d80001127983 */ /* 0x000f620000300800 */
[----:B------:R-:W-:-:S05]  /*18500*/  IADD3 R13, P2, PT, R11, R28, RZ ;  /* 0x0000001c0b0d7210 */ /* 0x000fca0007f5e0ff */
[----:B------:R1:W-:Y:S01]  /*18510*/  STL [R1+0x22ec], R13 ;  /* 0x0022ec0d01007387 */ /* 0x0003e20000100800 */
[----:B0-----:R-:W-:-:S05]  /*18520*/  IMAD.X R14, R12, 0x1, R25, P1 ;  /* 0x000000010c0e7824 */ /* 0x001fca00008e0619 */
[----:B------:R-:W-:Y:S01]  /*18530*/  STL [R1+0x22c0], R14 ;  /* 0x0022c00e01007387 */ /* 0x000fe20000100800 */
[----:B-1----:R-:W-:-:S05]  /*18540*/  IADD3 R13, P1, PT, R11, R3, RZ ;  /* 0x000000030b0d7210 */ /* 0x002fca0007f3e0ff */
[----:B------:R-:W-:Y:S01]  /*18550*/  STL [R1+0x22f4], R13 ;  /* 0x0022f40d01007387 */ /* 0x000fe20000100800 */
[C---:B------:R-:W-:Y:S02]  /*18560*/  IMAD.X R12, R10.reuse, 0x1, R26, P5 ;  /* 0x000000010a0c7824 */ /* 0x040fe400028e061a */
[----:B------:R-:W-:Y:S01]  /*18570*/  IMAD.X R10, R10, 0x1, R25, P4 ;  /* 0x000000010a0a7824 */ /* 0x000fe200020e0619 */
[C---:B------:R-:W-:Y:S02]  /*18580*/  IADD3 R11, P5, PT, R9.reuse, R28, RZ ;  /* 0x0000001c090b7210 */ /* 0x040fe40007fbe0ff */
[----:B------:R-:W-:Y:S01]  /*18590*/  STL [R1+0x22c8], R12 ;  /* 0x0022c80c01007387 */ /* 0x000fe20000100800 */
[----:B------:R-:W-:-:S03]  /*185a0*/  IADD3 R9, P4, PT, R9, R3, RZ ;  /* 0x0000000309097210 */ /* 0x000fc60007f9e0ff */
[----:B------:R-:W-:Y:S04]  /*185b0*/  STL [R1+0x22fc], R11 ;  /* 0x0022fc0b01007387 */ /* 0x000fe80000100800 */
[----:B------:R-:W5:Y:S04]  /*185c0*/  LDL.LU R17, [R1+0x388] ;  /* 0x0003880001117983 */ /* 0x000f680000300800 */
[----:B------:R2:W-:Y:S04]  /*185d0*/  STL [R1+0x22d0], R10 ;  /* 0x0022d00a01007387 */ /* 0x0005e80000100800 */
[----:B------:R-:W5:Y:S04]  /*185e0*/  LDL.LU R16, [R1+0x2dc] ;  /* 0x0002dc0001107983 */ /* 0x000f680000300800 */
[----:B------:R3:W-:Y:S04]  /*185f0*/  STL [R1+0x2304], R9 ;  /* 0x0023040901007387 */ /* 0x0007e80000100800 */
[----:B------:R-:W5:Y:S01]  /*18600*/  LDL.LU R15, [R1+0x38c] ;  /* 0x00038c00010f7983 */ /* 0x000f620000300800 */
[----:B--2---:R-:W-:-:S05]  /*18610*/  IMAD.X R10, R8, 0x1, R26, P3 ;  /* 0x00000001080a7824 */ /* 0x004fca00018e061a */
[----:B------:R-:W-:Y:S01]  /*18620*/  STL [R1+0x22d8], R10 ;  /* 0x0022d80a01007387 */ /* 0x000fe20000100800 */
[----:B---3--:R-:W-:-:S03]  /*18630*/  IADD3 R9, P3, PT, R2, R28, RZ ;  /* 0x0000001c02097210 */ /* 0x008fc60007f7e0ff */
[----:B------:R-:W2:Y:S04]  /*18640*/  LDL.LU R14, [R1+0x2e4] ;  /* 0x0002e400010e7983 */ /* 0x000ea80000300800 */
[----:B------:R0:W-:Y:S04]  /*18650*/  STL [R1+0x230c], R9 ;  /* 0x00230c0901007387 */ /* 0x0001e80000100800 */
[----:B------:R-:W3:Y:S01]  /*18660*/  LDL.LU R13, [R1+0x390] ;  /* 0x00039000010d7983 */ /* 0x000ee20000300800 */
[----:B0-----:R-:W-:Y:S01]  /*18670*/  IMAD.X R9, R8, 0x1, R25, P0 ;  /* 0x0000000108097824 */ /* 0x001fe200000e0619 */
[----:B------:R-:W-:-:S04]  /*18680*/  IADD3 R8, P0, PT, R2, R3, RZ ;  /* 0x0000000302087210 */ /* 0x000fc80007f1e0ff */
[----:B------:R4:W-:Y:S04]  /*18690*/  STL [R1+0x22e0], R9 ;  /* 0x0022e00901007387 */ /* 0x0009e80000100800 */
[----:B------:R-:W3:Y:S04]  /*186a0*/  LDL.LU R2, [R1+0x2e8] ;  /* 0x0002e80001027983 */ /* 0x000ee80000300800 */
[----:B------:R5:W-:Y:S01]  /*186b0*/  STL [R1+0x2314], R8 ;  /* 0x0023140801007387 */ /* 0x000be20000100800 */
[C---:B----4-:R-:W-:Y:S02]  /*186c0*/  IMAD.X R9, R7.reuse, 0x1, R26, P2 ;  /* 0x0000000107097824 */ /* 0x050fe400010e061a */
[----:B------:R-:W-:-:S03]  /*186d0*/  IMAD.X R7, R7, 0x1, R25, P1 ;  /* 0x0000000107077824 */ /* 0x000fc600008e0619 */
[----:B------:R0:W-:Y:S04]  /*186e0*/  STL [R1+0x22e8], R9 ;  /* 0x0022e80901007387 */ /* 0x0001e80000100800 */
[----:B------:R-:W4:Y:S01]  /*186f0*/  LDL.LU R12, [R1+0x394] ;  /* 0x00039400010c7983 */ /* 0x000f220000300800 */
[C---:B-----5:R-:W-:Y:S02]  /*18700*/  IADD3 R8, P2, PT, R6.reuse, R28, RZ ;  /* 0x0000001c06087210 */ /* 0x060fe40007f5e0ff */
[----:B------:R-:W-:-:S03]  /*18710*/  IADD3 R6, P1, PT, R6, R3, RZ ;  /* 0x0000000306067210 */ /* 0x000fc60007f3e0ff */
[----:B------:R-:W-:Y:S04]  /*18720*/  STL [R1+0x231c], R8 ;  /* 0x00231c0801007387 */ /* 0x000fe80000100800 */
[----:B------:R-:W5:Y:S04]  /*18730*/  LDL R11, [R1+0xf64] ;  /* 0x000f6400010b7983 */ /* 0x000f680000100800 */
[----:B------:R1:W-:Y:S04]  /*18740*/  STL [R1+0x22f0], R7 ;  /* 0x0022f00701007387 */ /* 0x0003e80000100800 */
[----:B------:R-:W5:Y:S04]  /*18750*/  LDL R10, [R1+0xf5c] ;  /* 0x000f5c00010a7983 */ /* 0x000f680000100800 */
[----:B------:R1:W-:Y:S04]  /*18760*/  STL [R1+0x2324], R6 ;  /* 0x0023240601007387 */ /* 0x0003e80000100800 */
[----:B0-----:R-:W5:Y:S01]  /*18770*/  LDL R9, [R1+0xf54] ;  /* 0x000f540001097983 */ /* 0x001f620000100800 */
[----:B-1----:R-:W-:-:S05]  /*18780*/  IMAD.X R7, R5, 0x1, R26, P5 ;  /* 0x0000000105077824 */ /* 0x002fca00028e061a */
[----:B------:R0:W-:Y:S04]  /*18790*/  STL [R1+0x22f8], R7 ;  /* 0x0022f80701007387 */ /* 0x0001e80000100800 */
[----:B------:R-:W5:Y:S01]  /*187a0*/  LDL R8, [R1+0xf4c] ;  /* 0x000f4c0001087983 */ /* 0x000f620000100800 */
[----:B------:R-:W-:Y:S01]  /*187b0*/  IADD3 R6, P5, PT, R4, R28, RZ ;  /* 0x0000001c04067210 */ /* 0x000fe20007fbe0ff */
[----:B0-----:R-:W-:-:S04]  /*187c0*/  IMAD.X R7, R5, 0x1, R25, P4 ;  /* 0x0000000105077824 */ /* 0x001fc800020e0619 */
[----:B------:R0:W-:Y:S04]  /*187d0*/  STL [R1+0x232c], R6 ;  /* 0x00232c0601007387 */ /* 0x0001e80000100800 */
[----:B------:R1:W-:Y:S01]  /*187e0*/  STL [R1+0x2300], R7 ;  /* 0x0023000701007387 */ /* 0x0003e20000100800 */
[----:B------:R-:W-:Y:S01]  /*187f0*/  IMAD.X R5, R19, 0x1, R26, P3 ;  /* 0x0000000113057824 */ /* 0x000fe200018e061a */
[----:B0-----:R-:W-:-:S05]  /*18800*/  IADD3 R6, P4, PT, R4, R3, RZ ;  /* 0x0000000304067210 */ /* 0x001fca0007f9e0ff */
[----:B------:R0:W-:Y:S04]  /*18810*/  STL [R1+0x2334], R6 ;  /* 0x0023340601007387 */ /* 0x0001e80000100800 */
[----:B-1----:R-:W5:Y:S01]  /*18820*/  LDL R7, [R1+0xf60] ;  /* 0x000f600001077983 */ /* 0x002f620000100800 */
[----:B------:R-:W-:-:S03]  /*18830*/  IADD3 R4, P3, PT, R18, R28, RZ ;  /* 0x0000001c12047210 */ /* 0x000fc60007f7e0ff */
[----:B------:R1:W-:Y:S04]  /*18840*/  STL [R1+0x2308], R5 ;  /* 0x0023080501007387 */ /* 0x0003e80000100800 */
[----:B0-----:R-:W5:Y:S04]  /*18850*/  LDL R6, [R1+0xf58] ;  /* 0x000f580001067983 */ /* 0x001f680000100800 */
[----:B------:R0:W-:Y:S04]  /*18860*/  STL [R1+0x233c], R4 ;  /* 0x00233c0401007387 */ /* 0x0001e80000100800 */
[----:B-1----:R-:W5:Y:S04]  /*18870*/  LDL R5, [R1+0xf50] ;  /* 0x000f500001057983 */ /* 0x002f680000100800 */
[----:B0-----:R-:W5:Y:S01]  /*18880*/  LDL R4, [R1+0xf48] ;  /* 0x000f480001047983 */ /* 0x001f620000100800 */
[----:B------:R-:W-:Y:S01]  /*18890*/  IMAD.X R19, R19, 0x1, R25, P0 ;  /* 0x0000000113137824 */ /* 0x000fe200000e0619 */
[----:B------:R-:W-:-:S04]  /*188a0*/  IADD3 R18, P0, PT, R18, R3, RZ ;  /* 0x0000000312127210 */ /* 0x000fc80007f1e0ff */
[----:B------:R-:W-:Y:S04]  /*188b0*/  STL [R1+0x2310], R19 ;  /* 0x0023101301007387 */ /* 0x000fe80000100800 */
[----:B------:R0:W-:Y:S01]  /*188c0*/  STL [R1+0x2340], R18 ;  /* 0x0023401201007387 */ /* 0x0001e20000100800 */
[C-C-:B------:R-:W-:Y:S02]  /*188d0*/  IMAD.X R20, R17.reuse, 0x1, R26.reuse, P2 ;  /* 0x0000000111147824 */ /* 0x140fe400010e061a */
[----:B0-----:R-:W-:Y:S01]  /*188e0*/  IMAD.X R18, R17, 0x1, R25, P1 ;  /* 0x0000000111127824 */ /* 0x001fe200008e0619 */
[C---:B------:R-:W-:Y:S02]  /*188f0*/  IADD3 R19, P2, PT, R16.reuse, R28, RZ ;  /* 0x0000001c10137210 */ /* 0x040fe40007f5e0ff */
[----:B------:R-:W-:Y:S01]  /*18900*/  IADD3 R17, P1, PT, R16, R3, RZ ;  /* 0x0000000310117210 */ /* 0x000fe20007f3e0ff */
[----:B------:R-:W-:Y:S01]  /*18910*/  STL [R1+0x2318], R20 ;  /* 0x0023181401007387 */ /* 0x000fe20000100800 */
[----:B------:R-:W-:-:S03]  /*18920*/  IMAD.X R16, R15, 0x1, R26, P5 ;  /* 0x000000010f107824 */ /* 0x000fc600028e061a */
[----:B------:R-:W-:Y:S04]  /*18930*/  STL [R1+0x2344], R19 ;  /* 0x0023441301007387 */ /* 0x000fe80000100800 */
[----:B------:R-:W-:Y:S04]  /*18940*/  STL [R1+0x2320], R18 ;  /* 0x0023201201007387 */ /* 0x000fe80000100800 */
[----:B------:R0:W-:Y:S04]  /*18950*/  STL [R1+0x2348], R17 ;  /* 0x0023481101007387 */ /* 0x0001e80000100800 */
[----:B------:R1:W-:Y:S01]  /*18960*/  STL [R1+0x2328], R16 ;  /* 0x0023281001007387 */ /* 0x0003e20000100800 */
[----:B0-----:R-:W-:Y:S01]  /*18970*/  IMAD.X R17, R15, 0x1, R25, P4 ;  /* 0x000000010f117824 */ /* 0x001fe200020e0619 */
[----:B------:R-:W-:Y:S01]  /*18980*/  USHF.R.S32.HI UR21, URZ, 0x1f, UR6 ;  /* 0x0000001fff157899 */ /* 0x000fe20008011406 */
[----:B--2---:R-:W-:-:S02]  /*18990*/  IADD3 R18, P5, PT, R14, R28, RZ ;  /* 0x0000001c0e127210 */ /* 0x004fc40007fbe0ff */
[----:B-1----:R-:W-:-:S03]  /*189a0*/  IADD3 R16, P4, PT, R14, R3, RZ ;  /* 0x000000030e107210 */ /* 0x002fc60007f9e0ff */
[----:B------:R-:W-:Y:S01]  /*189b0*/  STL [R1+0x234c], R18 ;  /* 0x00234c1201007387 */ /* 0x000fe20000100800 */
[----:B---3--:R-:W-:-:S03]  /*189c0*/  IMAD.X R15, R13, 0x1, R26, P3 ;  /* 0x000000010d0f7824 */ /* 0x008fc600018e061a */
[----:B------:R-:W-:Y:S01]  /*189d0*/  STL [R1+0x2330], R17 ;  /* 0x0023301101007387 */ /* 0x000fe20000100800 */
[----:B------:R-:W-:-:S03]  /*189e0*/  IMAD.X R13, R13, 0x1, R25, P0 ;  /* 0x000000010d0d7824 */ /* 0x000fc600000e0619 */
[----:B------:R-:W-:Y:S04]  /*189f0*/  STL [R1+0x2350], R16 ;  /* 0x0023501001007387 */ /* 0x000fe80000100800 */
[----:B------:R-:W-:Y:S01]  /*18a00*/  STL [R1+0x2338], R15 ;  /* 0x0023380f01007387 */ /* 0x000fe20000100800 */
[C---:B------:R-:W-:Y:S02]  /*18a10*/  IADD3 R14, P3, PT, R2.reuse, R28, RZ ;  /* 0x0000001c020e7210 */ /* 0x040fe40007f7e0ff */
[----:B------:R-:W-:-:S03]  /*18a20*/  IADD3 R3, P0, PT, R2, R3, RZ ;  /* 0x0000000302037210 */ /* 0x000fc60007f1e0ff */
[----:B------:R4:W-:Y:S04]  /*18a30*/  STL [R1+0x1b84], R14 ;  /* 0x001b840e01007387 */ /* 0x0009e80000100800 */
[----:B------:R-:W-:Y:S04]  /*18a40*/  STL [R1+0x1b80], R13 ;  /* 0x001b800d01007387 */ /* 0x000fe80000100800 */
[----:B------:R0:W-:Y:S01]  /*18a50*/  STL [R1+0x1b6c], R3 ;  /* 0x001b6c0301007387 */ /* 0x0001e20000100800 */
[----:B------:R-:W-:Y:S01]  /*18a60*/  SHF.R.S32.HI R2, RZ, 0x1f, R2 ;  /* 0x0000001fff027819 */ /* 0x000fe20000011402 */
[----:B----4-:R-:W-:-:S02]  /*18a70*/  IMAD.X R14, R12, 0x1, R26, P2 ;  /* 0x000000010c0e7824 */ /* 0x010fc400010e061a */
[----:B0-----:R-:W-:-:S03]  /*18a80*/  IMAD.X R3, R12, 0x1, R25, P1 ;  /* 0x000000010c037824 */ /* 0x001fc600008e0619 */
[----:B------:R-:W-:Y:S01]  /*18a90*/  STL [R1+0x1b5c], R14 ;  /* 0x001b5c0e01007387 */ /* 0x000fe20000100800 */
[----:B-----5:R-:W-:-:S05]  /*18aa0*/  IADD3 R13, P2, PT, R11, UR6, RZ ;  /* 0x000000060b0d7c10 */ /* 0x020fca000ff5e0ff */
[----:B------:R0:W-:Y:S01]  /*18ab0*/  STL [R1+0x1b70], R13 ;  /* 0x001b700d01007387 */ /* 0x0001e20000100800 */
[----:B------:R-:W-:-:S03]  /*18ac0*/  IADD3 R12, P1, PT, R10, UR6, RZ ;  /* 0x000000060a0c7c10 */ /* 0x000fc6000ff3e0ff */
[----:B------:R1:W-:Y:S01]  /*18ad0*/  STL [R1+0x1b60], R3 ;  /* 0x001b600301007387 */ /* 0x0003e20000100800 */
[----:B0-----:R-:W-:-:S03]  /*18ae0*/  IMAD.X R13, R0, 0x1, R26, P5 ;  /* 0x00000001000d7824 */ /* 0x001fc600028e061a */
[----:B------:R0:W-:Y:S01]  /*18af0*/  STL [R1+0x1b74], R12 ;  /* 0x001b740c01007387 */ /* 0x0001e20000100800 */
[----:B-1----:R-:W-:-:S03]  /*18b00*/  IADD3 R3, P5, PT, R9, UR6, RZ ;  /* 0x0000000609037c10 */ /* 0x002fc6000ffbe0ff */
[----:B------:R-:W-:Y:S01]  /*18b10*/  STL [R1+0x1b64], R13 ;  /* 0x001b640d01007387 */ /* 0x000fe20000100800 */
[----:B0-----:R-:W-:-:S03]  /*18b20*/  IMAD.X R12, R0, 0x1, R25, P4 ;  /* 0x00000001000c7824 */ /* 0x001fc600020e0619 */
[----:B------:R-:W2:Y:S04]  /*18b30*/  LDL.LU R0, [R1+0x2e04] ;  /* 0x002e040001007983 */ /* 0x000ea80000300800 */
[----:B------:R0:W-:Y:S04]  /*18b40*/  STL [R1+0x1b78], R3 ;  /* 0x001b780301007387 */ /* 0x0001e80000100800 */
[----:B------:R1:W-:Y:S01]  /*18b50*/  STL [R1+0x1b68], R12 ;  /* 0x001b680c01007387 */ /* 0x0003e20000100800 */
[----:B0-----:R-:W-:Y:S01]  /*18b60*/  IADD3 R3, P4, PT, R8, UR6, RZ ;  /* 0x0000000608037c10 */ /* 0x001fe2000ff9e0ff */
[----:B------:R-:W0:Y:S01]  /*18b70*/  LDCU UR6, c[0x0][0x3a8] ;  /* 0x00007500ff0677ac */ /* 0x000e220008000800 */
[----:B-1----:R-:W-:-:S03]  /*18b80*/  IMAD.X R12, R2, 0x1, R26, P3 ;  /* 0x00000001020c7824 */ /* 0x002fc600018e061a */
[----:B------:R1:W-:Y:S04]  /*18b90*/  STL [R1+0x1b7c], R3 ;  /* 0x001b7c0301007387 */ /* 0x0003e80000100800 */
[----:B------:R3:W-:Y:S01]  /*18ba0*/  STL [R1+0x1b58], R12 ;  /* 0x001b580c01007387 */ /* 0x0007e20000100800 */
[----:B-1----:R-:W-:Y:S01]  /*18bb0*/  IMAD.X R3, R2, 0x1, R25, P0 ;  /* 0x0000000102037824 */ /* 0x002fe200000e0619 */
[----:B------:R-:W-:-:S04]  /*18bc0*/  IADD3.X R2, PT, PT, R7, UR21, RZ, P2, !PT ;  /* 0x0000001507027c10 */ /* 0x000fc800097fe4ff */
[----:B------:R1:W-:Y:S04]  /*18bd0*/  STL [R1+0x1324], R3 ;  /* 0x0013240301007387 */ /* 0x0003e80000100800 */
[----:B------:R4:W-:Y:S01]  /*18be0*/  STL [R1+0x1328], R2 ;  /* 0x0013280201007387 */ /* 0x0009e20000100800 */
[----:B---3--:R-:W-:Y:S02]  /*18bf0*/  IADD3.X R12, PT, PT, R6, UR21, RZ, P1, !PT ;  /* 0x00000015060c7c10 */ /* 0x008fe40008ffe4ff */
[----:B-1----:R-:W-:-:S03]  /*18c00*/  IADD3.X R3, PT, PT, R5, UR21, RZ, P5, !PT ;  /* 0x0000001505037c10 */ /* 0x002fc6000affe4ff */
[----:B------:R1:W-:Y:S01]  /*18c10*/  STL [R1+0x132c], R12 ;  /* 0x00132c0c01007387 */ /* 0x0003e20000100800 */
[----:B----4-:R-:W-:-:S03]  /*18c20*/  IADD3.X R2, PT, PT, R4, UR21, RZ, P4, !PT ;  /* 0x0000001504027c10 */ /* 0x010fc6000a7fe4ff */
[----:B------:R3:W-:Y:S01]  /*18c30*/  STL [R1+0x1330], R3 ;  /* 0x0013300301007387 */ /* 0x0007e20000100800 */
[----:B------:R-:W-:-:S03]  /*18c40*/  USHF.R.S32.HI UR21, URZ, 0x1f, UR7 ;  /* 0x0000001fff157899 */ /* 0x000fc60008011407 */
[----:B------:R4:W-:Y:S01]  /*18c50*/  STL [R1+0x1334], R2 ;  /* 0x0013340201007387 */ /* 0x0009e20000100800 */
[----:B-1----:R-:W-:Y:S02]  /*18c60*/  IADD3 R12, P1, PT, R10, UR7, RZ ;  /* 0x000000070a0c7c10 */ /* 0x002fe4000ff3e0ff */
[----:B---3--:R-:W-:Y:S02]  /*18c70*/  IADD3 R3, P0, PT, R11, UR7, RZ ;  /* 0x000000070b037c10 */ /* 0x008fe4000ff1e0ff */
[----:B----4-:R-:W-:-:S03]  /*18c80*/  IADD3 R2, P2, PT, R9, UR7, RZ ;  /* 0x0000000709027c10 */ /* 0x010fc6000ff5e0ff */
[----:B------:R1:W-:Y:S04]  /*18c90*/  STL [R1+0x133c], R3 ;  /* 0x00133c0301007387 */ /* 0x0003e80000100800 */
[----:B------:R3:W-:Y:S04]  /*18ca0*/  STL [R1+0x1344], R12 ;  /* 0x0013440c01007387 */ /* 0x0007e80000100800 */
[----:B------:R4:W-:Y:S01]  /*18cb0*/  STL [R1+0x134c], R2 ;  /* 0x00134c0201007387 */ /* 0x0009e20000100800 */
[----:B-1----:R-:W-:Y:S01]  /*18cc0*/  IADD3 R3, P3, PT, R8, UR7, RZ ;  /* 0x0000000708037c10 */ /* 0x002fe2000ff7e0ff */
[----:B------:R-:W1:Y:S01]  /*18cd0*/  LDCU UR7, c[0x0][0x3a8] ;  /* 0x00007500ff0777ac */ /* 0x000e620008000800 */
[----:B---3--:R-:W-:-:S02]  /*18ce0*/  IADD3.X R12, PT, PT, R6, UR21, RZ, P1, !PT ;  /* 0x00000015060c7c10 */ /* 0x008fc40008ffe4ff */
[----:B----4-:R-:W-:Y:S01]  /*18cf0*/  IADD3.X R2, PT, PT, R7, UR21, RZ, P0, !PT ;  /* 0x0000001507027c10 */ /* 0x010fe200087fe4ff */
[----:B------:R3:W-:Y:S04]  /*18d00*/  STL [R1+0x1354], R3 ;  /* 0x0013540301007387 */ /* 0x0007e80000100800 */
[----:B------:R4:W-:Y:S01]  /*18d10*/  STL [R1+0x1338], R2 ;  /* 0x0013380201007387 */ /* 0x0009e20000100800 */
[----:B---3--:R-:W-:-:S03]  /*18d20*/  IADD3.X R3, PT, PT, R5, UR21, RZ, P2, !PT ;  /* 0x0000001505037c10 */ /* 0x008fc600097fe4ff */
[----:B------:R-:W-:Y:S01]  /*18d30*/  STL [R1+0x1340], R12 ;  /* 0x0013400c01007387 */ /* 0x000fe20000100800 */
[----:B----4-:R-:W-:-:S03]  /*18d40*/  IADD3.X R2, PT, PT, R4, UR21, RZ, P3, !PT ;  /* 0x0000001504027c10 */ /* 0x010fc60009ffe4ff */
[----:B------:R-:W-:Y:S04]  /*18d50*/  STL [R1+0x1348], R3 ;  /* 0x0013480301007387 */ /* 0x000fe80000100800 */
[----:B------:R3:W-:Y:S04]  /*18d60*/  STL [R1+0x1350], R2 ;  /* 0x0013500201007387 */ /* 0x0007e80000100800 */
        /* <DEDUP_REMOVED lines=504> */
[----:B---3--:R-:W-:-:S03]  /*1acf0*/  IADD3 R2, P6, PT, R11, UR8, RZ ;  /* 0x000000080b027c10 */ /* 0x008fc6000ffde0ff */
[----:B------:R-:W-:Y:S04]  /*1ad00*/  STL [R1+0x6ac], RZ ;  /* 0x0006acff01007387 */ /* 0x000fe80000100800 */
[----:B------:R-:W-:Y:S04]  /*1ad10*/  STL [R1+0x690], RZ ;  /* 0x000690ff01007387 */ /* 0x000fe80000100800 */
[----:B------:R-:W-:Y:S04]  /*1ad20*/  STL [R1+0x694], RZ ;  /* 0x000694ff01007387 */ /* 0x000fe80000100800 */
[----:B------:R-:W-:Y:S01]  /*1ad30*/  STL [R1+0x698], RZ ;  /* 0x000698ff01007387 */ /* 0x000fe20000100800 */
[----:B------:R-:W-:-:S03]  /*1ad40*/  IADD3 R12, P1, PT, R10, UR8, RZ ;  /* 0x000000080a0c7c10 */ /* 0x000fc6000ff3e0ff */
[----:B------:R-:W-:Y:S01]  /*1ad50*/  STL [R1+0x69c], RZ ;  /* 0x00069cff01007387 */ /* 0x000fe20000100800 */
[----:B------:R-:W-:-:S03]  /*1ad60*/  IADD3 R3, P2, PT, R9, UR8, RZ ;  /* 0x0000000809037c10 */ /* 0x000fc6000ff5e0ff */
[----:B------:R-:W-:Y:S04]  /*1ad70*/  STL [R1+0x680], RZ ;  /* 0x000680ff01007387 */ /* 0x000fe80000100800 */
[----:B------:R-:W-:Y:S04]  /*1ad80*/  STL [R1+0x684], RZ ;  /* 0x000684ff01007387 */ /* 0x000fe80000100800 */
[----:B------:R-:W-:Y:S04]  /*1ad90*/  STL [R1+0x688], RZ ;  /* 0x000688ff01007387 */ /* 0x000fe80000100800 */
[----:B------:R3:W-:Y:S04]  /*1ada0*/  STL [R1+0x135c], R2 ;  /* 0x00135c0201007387 */ /* 0x0007e80000100800 */
[----:B------:R4:W-:Y:S01]  /*1adb0*/  STL [R1+0x1364], R12 ;  /* 0x0013640c01007387 */ /* 0x0009e20000100800 */
[----:B---3--:R-:W-:-:S03]  /*1adc0*/  IADD3 R2, P5, PT, R8, UR8, RZ ;  /* 0x0000000808027c10 */ /* 0x008fc6000ffbe0ff */
[----:B------:R3:W-:Y:S01]  /*1add0*/  STL [R1+0x136c], R3 ;  /* 0x00136c0301007387 */ /* 0x0007e20000100800 */
[----:B------:R-:W-:-:S03]  /*1ade0*/  USHF.R.S32.HI UR8, URZ, 0x1f, UR8 ;  /* 0x0000001fff087899 */ /* 0x000fc60008011408 */
[----:B------:R5:W-:Y:S01]  /*1adf0*/  STL [R1+0x1374], R2 ;  /* 0x0013740201007387 */ /* 0x000be20000100800 */
[----:B----4-:R-:W-:Y:S02]  /*1ae00*/  IADD3 R12, P3, PT, R9, UR42, RZ ;  /* 0x0000002a090c7c10 */ /* 0x010fe4000ff7e0ff */
[----:B---3--:R-:W-:Y:S01]  /*1ae10*/  IADD3 R3, P4, PT, R11, UR42, RZ ;  /* 0x0000002a0b037c10 */ /* 0x008fe2000ff9e0ff */
[----:B------:R-:W-:Y:S01]  /*1ae20*/  STL [R1+0x68c], RZ ;  /* 0x00068cff01007387 */ /* 0x000fe20000100800 */
[----:B-----5:R-:W-:-:S03]  /*1ae30*/  IADD3 R2, P0, PT, R10, UR42, RZ ;  /* 0x0000002a0a027c10 */ /* 0x020fc6000ff1e0ff */
[----:B------:R3:W-:Y:S04]  /*1ae40*/  STL [R1+0x137c], R3 ;  /* 0x00137c0301007387 */ /* 0x0007e80000100800 */
[----:B------:R4:W-:Y:S01]  /*1ae50*/  STL [R1+0x1384], R2 ;  /* 0x0013840201007387 */ /* 0x0009e20000100800 */
[----:B---3--:R-:W-:-:S03]  /*1ae60*/  IADD3.X R3, PT, PT, R7, UR8, RZ, P6, !PT ;  /* 0x0000000807037c10 */ /* 0x008fc6000b7fe4ff */
[----:B------:R3:W-:Y:S01]  /*1ae70*/  STL [R1+0x138c], R12 ;  /* 0x00138c0c01007387 */ /* 0x0007e20000100800 */
[----:B----4-:R-:W-:-:S03]  /*1ae80*/  IADD3 R2, P6, PT, R8, UR42, RZ ;  /* 0x0000002a08027c10 */ /* 0x010fc6000ffde0ff */
[----:B------:R4:W-:Y:S04]  /*1ae90*/  STL [R1+0x1358], R3 ;  /* 0x0013580301007387 */ /* 0x0009e80000100800 */
[----:B------:R5:W-:Y:S01]  /*1aea0*/  STL [R1+0x1394], R2 ;  /* 0x0013940201007387 */ /* 0x000be20000100800 */
[----:B---3--:R-:W-:Y:S02]  /*1aeb0*/  IADD3.X R12, PT, PT, R6, UR8, RZ, P1, !PT ;  /* 0x00000008060c7c10 */ /* 0x008fe40008ffe4ff */
[----:B----4-:R-:W-:-:S03]  /*1aec0*/  IADD3.X R3, PT, PT, R5, UR8, RZ, P2, !PT ;  /* 0x0000000805037c10 */ /* 0x010fc600097fe4ff */
[----:B------:R-:W-:Y:S01]  /*1aed0*/  STL [R1+0x1360], R12 ;  /* 0x0013600c01007387 */ /* 0x000fe20000100800 */
[----:B-----5:R-:W-:-:S03]  /*1aee0*/  IADD3.X R2, PT, PT, R4, UR8, RZ, P5, !PT ;  /* 0x0000000804027c10 */ /* 0x020fc6000affe4ff */
[----:B------:R3:W-:Y:S01]  /*1aef0*/  STL [R1+0x1368], R3 ;  /* 0x0013680301007387 */ /* 0x0007e20000100800 */
[----:B------:R-:W-:-:S03]  /*1af00*/  USHF.R.S32.HI UR42, URZ, 0x1f, UR42 ;  /* 0x0000001fff2a7899 */ /* 0x000fc6000801142a */
[----:B------:R4:W-:Y:S01]  /*1af10*/  STL [R1+0x1370], R2 ;  /* 0x0013700201007387 */ /* 0x0009e20000100800 */
[----:B---3--:R-:W-:Y:S02]  /*1af20*/  IADD3 R3, P5, PT, R11, UR43, RZ ;  /* 0x0000002b0b037c10 */ /* 0x008fe4000ffbe0ff */
[----:B----4-:R-:W-:-:S03]  /*1af30*/  IADD3 R2, P1, PT, R10, UR43, RZ ;  /* 0x0000002b0a027c10 */ /* 0x010fc6000ff3e0ff */
[----:B------:R3:W-:Y:S01]  /*1af40*/  STL [R1+0x139c], R3 ;  /* 0x00139c0301007387 */ /* 0x0007e20000100800 */
[----:B------:R-:W-:-:S03]  /*1af50*/  IADD3 R12, P2, PT, R9, UR43, RZ ;  /* 0x0000002b090c7c10 */ /* 0x000fc6000ff5e0ff */
        /* <DEDUP_REMOVED lines=55> */
[----:B------:R4:W-:Y:S01]  /*1b2d0*/  STL [R1+0x13d8], R3 ;  /* 0x0013d80301007387 */ /* 0x0009e20000100800 */
[----:B------:R-:W-:-:S03]  /*1b2e0*/  USHF.R.S32.HI UR21, URZ, 0x1f, UR44 ;  /* 0x0000001fff157899 */ /* 0x000fc6000801142c */
[----:B------:R5:W-:Y:S01]  /*1b2f0*/  STL [R1+0x1414], R2 ;  /* 0x0014140201007387 */ /* 0x000be20000100800 */
[----:B---3--:R-:W-:Y:S02]  /*1b300*/  IADD3.X R12, PT, PT, R6, UR42, RZ, P1, !PT ;  /* 0x0000002a060c7c10 */ /* 0x008fe40008ffe4ff */
[----:B----4-:R-:W-:-:S03]  /*1b310*/  IADD3.X R3, PT, PT, R5, UR42, RZ, P2, !PT ;  /* 0x0000002a05037c10 */ /* 0x010fc600097fe4ff */
[----:B------:R3:W-:Y:S01]  /*1b320*/  STL [R1+0x13e0], R12 ;  /* 0x0013e00c01007387 */ /* 0x0007e20000100800 */
[----:B-----5:R-:W-:Y:S01]  /*1b330*/  IADD3.X R2, PT, PT, R4, UR42, RZ, P6, !PT ;  /* 0x0000002a04027c10 */ /* 0x020fe2000b7fe4ff */
[----:B------:R-:W-:Y:S02]  /*1b340*/  ULEA.HI UR21, UR21, UR44, URZ, 0x7 ;  /* 0x0000002c15157291 */ /* 0x000fe4000f8f38ff */
[----:B------:R4:W-:Y:S01]  /*1b350*/  STL [R1+0x13e8], R3 ;  /* 0x0013e80301007387 */ /* 0x0009e20000100800 */
[----:B------:R-:W-:-:S03]  /*1b360*/  USHF.R.S32.HI UR44, URZ, 0x1f, UR68 ;  /* 0x0000001fff2c7899 */ /* 0x000fc60008011444 */
[----:B------:R5:W-:Y:S01]  /*1b370*/  STL [R1+0x13f0], R2 ;  /* 0x0013f00201007387 */ /* 0x000be20000100800 */
[----:B---3--:R-:W-:Y:S02]  /*1b380*/  IADD3 R12, P2, PT, R9, UR48, RZ ;  /* 0x00000030090c7c10 */ /* 0x008fe4000ff5e0ff */
[----:B----4-:R-:W-:Y:S02]  /*1b390*/  IADD3 R3, P6, PT, R11, UR48, RZ ;  /* 0x000000300b037c10 */ /* 0x010fe4000ffde0ff */
        /* <DEDUP_REMOVED lines=435> */
[----:B------:R3:W-:Y:S01]  /*1ced0*/  STL [R1+0x1720], R12 ;  /* 0x0017200c01007387 */ /* 0x0007e20000100800 */
[----:B-----5:R-:W-:-:S03]  /*1cee0*/  IADD3.X R2, PT, PT, R4, UR8, RZ, P5, !PT ;  /* 0x0000000804027c10 */ /* 0x020fc6000affe4ff */
[----:B------:R2:W-:Y:S04]  /*1cef0*/  STL [R1+0x1728], R3 ;  /* 0x0017280301007387 */ /* 0x0005e80000100800 */
[----:B------:R-:W-:Y:S01]  /*1cf00*/  STL [R1+0x1730], R2 ;  /* 0x0017300201007387 */ /* 0x000fe20000100800 */
[----:B------:R-:W-:Y:S02]  /*1cf10*/  USHF.R.S32.HI UR70, URZ, 0x1f, UR71 ;  /* 0x0000001fff467899 */ /* 0x000fe40008011447 */
[----:B------:R-:W-:Y:S02]  /*1cf20*/  USHF.R.S32.HI UR38, URZ, 0x1f, UR38 ;  /* 0x0000001fff267899 */ /* 0x000fe40008011426 */
[----:B------:R-:W-:Y:S02]  /*1cf30*/  USHF.R.S32.HI UR64, URZ, 0x1f, UR73 ;  /* 0x0000001fff407899 */ /* 0x000fe40008011449 */
[----:B------:R-:W-:-:S02]  /*1cf40*/  USHF.R.S32.HI UR72, URZ, 0x1f, UR9 ;  /* 0x0000001fff487899 */ /* 0x000fc40008011409 */
[----:B------:R-:W-:Y:S02]  /*1cf50*/  USHF.R.S32.HI UR52, URZ, 0x1f, UR22 ;  /* 0x0000001fff347899 */ /* 0x000fe40008011416 */
[----:B------:R-:W-:Y:S02]  /*1cf60*/  USHF.R.S32.HI UR45, URZ, 0x1f, UR23 ;  /* 0x0000001fff2d7899 */ /* 0x000fe40008011417 */
        /* <DEDUP_REMOVED lines=27> */
[----:B------:R-:W-:Y:S01]  /*1d120*/  USHF.R.S32.HI UR8, URZ, 0x1f, UR75 ;  /* 0x0000001fff087899 */ /* 0x000fe2000801144b */
[----:B---3--:R-:W3:Y:S01]  /*1d130*/  LDL R12, [R1+0xea4] ;  /* 0x000ea400010c7983 */ /* 0x008ee20000100800 */
[----:B--2---:R-:W-:Y:S01]  /*1d140*/  LOP3.LUT R3, R0, 0x20, RZ, 0x3c, !PT ;  /* 0x0000002000037812 */ /* 0x004fe200078e3cff */
[----:B------:R-:W-:-:S04]  /*1d150*/  USHF.R.S32.HI UR21, URZ, 0x7, UR21 ;  /* 0x00000007ff157899 */ /* 0x000fc80008011415 */
[----:B------:R2:W-:Y:S02]  /*1d160*/  STL [R1+0x2df8], R3 ;  /* 0x002df80301007387 */ /* 0x0005e40000100800 */
[----:B--2---:R-:W-:Y:S02]  /*1d170*/  LOP3.LUT R3, R0, 0x250, RZ, 0x3c, !PT ;  /* 0x0000025000037812 */ /* 0x004fe400078e3cff */
[----:B---3--:R-:W-:Y:S02]  /*1d180*/  LOP3.LUT R2, R12, 0x40, RZ, 0x3c, !PT ;  /* 0x000000400c027812 */ /* 0x008fe400078e3cff */
[C---:B------:R-:W-:Y:S02]  /*1d190*/  LOP3.LUT R2, R0.reuse, 0x230, RZ, 0x3c, !PT ;  /* 0x0000023000027812 */ /* 0x040fe400078e3cff */
[C---:B------:R-:W-:Y:S02]  /*1d1a0*/  LOP3.LUT R12, R0.reuse, 0x210, RZ, 0x3c, !PT ;  /* 0x00000210000c7812 */ /* 0x040fe400078e3cff */
[C---:B------:R-:W-:Y:S01]  /*1d1b0*/  LOP3.LUT R12, R0.reuse, 0x40, RZ, 0x3c, !PT ;  /* 0x00000040000c7812 */ /* 0x040fe200078e3cff */
[----:B------:R2:W-:Y:S04]  /*1d1c0*/  STL [R1+0x2df4], R2 ;  /* 0x002df40201007387 */ /* 0x0005e80000100800 */
[----:B------:R3:W-:Y:S04]  /*1d1d0*/  STL [R1+0x2df0], R12 ;  /* 0x002df00c01007387 */ /* 0x0007e80000100800 */
[----:B------:R4:W-:Y:S01]  /*1d1e0*/  STL [R1+0x2dec], R3 ;  /* 0x002dec0301007387 */ /* 0x0009e20000100800 */
[----:B--2---:R-:W-:-:S02]  /*1d1f0*/  LOP3.LUT R2, R0, 0x60, RZ, 0x3c, !PT ;  /* 0x0000006000027812 */ /* 0x004fc400078e3cff */
[----:B---3--:R-:W-:-:S03]  /*1d200*/  LOP3.LUT R12, R0, 0x270, RZ, 0x3c, !PT ;  /* 0x00000270000c7812 */ /* 0x008fc600078e3cff */
[----:B------:R2:W-:Y:S01]  /*1d210*/  STL [R1+0x2de8], R2 ;  /* 0x002de80201007387 */ /* 0x0005e20000100800 */
[----:B----4-:R-:W-:-:S03]  /*1d220*/  IADD3 R3, P5, PT, R11, UR73, RZ ;  /* 0x000000490b037c10 */ /* 0x010fc6000ffbe0ff */
[----:B------:R3:W-:Y:S04]  /*1d230*/  STL [R1+0x2de4], R12 ;  /* 0x002de40c01007387 */ /* 0x0007e80000100800 */
[----:B------:R4:W-:Y:S01]  /*1d240*/  STL [R1+0x175c], R3 ;  /* 0x00175c0301007387 */ /* 0x0009e20000100800 */
[----:B--2---:R-:W-:Y:S02]  /*1d250*/  IADD3 R2, P2, PT, R10, UR73, RZ ;  /* 0x000000490a027c10 */ /* 0x004fe4000ff5e0ff */
[----:B---3--:R-:W-:-:S03]  /*1d260*/  IADD3 R12, P1, PT, R9, UR73, RZ ;  /* 0x00000049090c7c10 */ /* 0x008fc6000ff3e0ff */
[----:B------:R2:W-:Y:S01]  /*1d270*/  STL [R1+0x1764], R2 ;  /* 0x0017640201007387 */ /* 0x0005e20000100800 */
[----:B----4-:R-:W-:-:S03]  /*1d280*/  IADD3.X R3, PT, PT, R7, UR70, RZ, P0, !PT ;  /* 0x0000004607037c10 */ /* 0x010fc600087fe4ff */
[----:B------:R3:W-:Y:S04]  /*1d290*/  STL [R1+0x176c], R12 ;  /* 0x00176c0c01007387 */ /* 0x0007e80000100800 */
[----:B------:R4:W-:Y:S01]  /*1d2a0*/  STL [R1+0x1738], R3 ;  /* 0x0017380301007387 */ /* 0x0009e20000100800 */
[----:B--2---:R-:W-:Y:S02]  /*1d2b0*/  IADD3 R2, P0, PT, R8, UR73, RZ ;  /* 0x0000004908027c10 */ /* 0x004fe4000ff1e0ff */
[----:B---3--:R-:W-:-:S03]  /*1d2c0*/  IADD3.X R12, PT, PT, R6, UR70, RZ, P4, !PT ;  /* 0x00000046060c7c10 */ /* 0x008fc6000a7fe4ff */
[----:B------:R2:W-:Y:S01]  /*1d2d0*/  STL [R1+0x1774], R2 ;  /* 0x0017740201007387 */ /* 0x0005e20000100800 */
[----:B----4-:R-:W-:-:S03]  /*1d2e0*/  IADD3 R3, P4, PT, R11, UR9, RZ ;  /* 0x000000090b037c10 */ /* 0x010fc6000ff9e0ff */
[----:B------:R3:W-:Y:S04]  /*1d2f0*/  STL [R1+0x1740], R12 ;  /* 0x0017400c01007387 */ /* 0x0007e80000100800 */
[----:B------:R4:W-:Y:S01]  /*1d300*/  STL [R1+0x177c], R3 ;  /* 0x00177c0301007387 */ /* 0x0009e20000100800 */
[----:B--2---:R-:W-:Y:S02]  /*1d310*/  IADD3.X R2, PT, PT, R5, UR70, RZ, P3, !PT ;  /* 0x0000004605027c10 */ /* 0x004fe40009ffe4ff */
        /* <DEDUP_REMOVED lines=477> */
[----:B------:R-:W-:Y:S04]  /*1f0f0*/  STL [R1+0x1b00], R12 ;  /* 0x001b000c01007387 */ /* 0x000fe80000100800 */
[----:B------:R3:W-:Y:S01]  /*1f100*/  STL [R1+0x1b3c], R3 ;  /* 0x001b3c0301007387 */ /* 0x0007e20000100800 */
[----:B--2---:R-:W-:Y:S02]  /*1f110*/  IADD3.X R2, PT, PT, R5, UR71, RZ, P6, !PT ;  /* 0x0000004705027c10 */ /* 0x004fe4000b7fe4ff */
[----:B------:R-:W-:-:S03]  /*1f120*/  IADD3 R10, P6, PT, R10, UR5, RZ ;  /* 0x000000050a0a7c10 */ /* 0x000fc6000ffde0ff */
[----:B------:R0:W-:Y:S01]  /*1f130*/  STL [R1+0x1b08], R2 ;  /* 0x001b080201007387 */ /* 0x0001e20000100800 */
[----:B---3--:R-:W-:-:S03]  /*1f140*/  IADD3.X R3, PT, PT, R4, UR71, RZ, P5, !PT ;  /* 0x0000004704037c10 */ /* 0x008fc6000affe4ff */
[----:B------:R-:W-:Y:S04]  /*1f150*/  STL [R1+0x1b44], R10 ;  /* 0x001b440a01007387 */ /* 0x000fe80000100800 */
[----:B------:R1:W-:Y:S01]  /*1f160*/  STL [R1+0x1b10], R3 ;  /* 0x001b100301007387 */ /* 0x0003e20000100800 */
[----:B0-----:R-:W-:Y:S02]  /*1f170*/  IADD3 R2, P5, PT, R9, UR6, RZ ;  /* 0x0000000609027c10 */ /* 0x001fe4000ffbe0ff */
[----:B------:R-:W-:-:S03]  /*1f180*/  IADD3.X R9, PT, PT, R7, UR74, RZ, P2, !PT ;  /* 0x0000004a07097c10 */ /* 0x000fc600097fe4ff */
[----:B------:R0:W-:Y:S01]  /*1f190*/  STL [R1+0x1b4c], R2 ;  /* 0x001b4c0201007387 */ /* 0x0001e20000100800 */
[----:B-1----:R-:W-:-:S03]  /*1f1a0*/  IADD3 R3, P2, PT, R8, UR7, RZ ;  /* 0x0000000708037c10 */ /* 0x002fc6000ff5e0ff */
[----:B------:R-:W-:Y:S01]  /*1f1b0*/  STL [R1+0x1b18], R9 ;  /* 0x001b180901007387 */ /* 0x000fe20000100800 */
[----:B------:R-:W-:-:S03]  /*1f1c0*/  IADD3.X R8, PT, PT, R5, UR74, RZ, P0, !PT ;  /* 0x0000004a05087c10 */ /* 0x000fc600087fe4ff */
[----:B------:R1:W-:Y:S01]  /*1f1d0*/  STL [R1+0x1b54], R3 ;  /* 0x001b540301007387 */ /* 0x0003e20000100800 */
[C---:B0-----:R-:W-:Y:S02]  /*1f1e0*/  IADD3.X R2, PT, PT, R6.reuse, UR74, RZ, P1, !PT ;  /* 0x0000004a06027c10 */ /* 0x041fe40008ffe4ff */
[----:B------:R-:W-:-:S03]  /*1f1f0*/  IADD3.X R6, PT, PT, R6, UR38, RZ, P6, !PT ;  /* 0x0000002606067c10 */ /* 0x000fc6000b7fe4ff */
[----:B------:R0:W-:Y:S01]  /*1f200*/  STL [R1+0x1b20], R2 ;  /* 0x001b200201007387 */ /* 0x0001e20000100800 */
[----:B-1----:R-:W-:-:S03]  /*1f210*/  IADD3.X R3, PT, PT, R4, UR74, RZ, P4, !PT ;  /* 0x0000004a04037c10 */ /* 0x002fc6000a7fe4ff */
[----:B------:R-:W-:Y:S04]  /*1f220*/  STL [R1+0x1b28], R8 ;  /* 0x001b280801007387 */ /* 0x000fe80000100800 */
[----:B------:R1:W-:Y:S01]  /*1f230*/  STL [R1+0x1b30], R3 ;  /* 0x001b300301007387 */ /* 0x0003e20000100800 */
[----:B0-----:R-:W-:-:S05]  /*1f240*/  IADD3.X R2, PT, PT, R7, UR38, RZ, P3, !PT ;  /* 0x0000002607027c10 */ /* 0x001fca0009ffe4ff */
[----:B------:R0:W-:Y:S01]  /*1f250*/  STL [R1+0x1b38], R2 ;  /* 0x001b380201007387 */ /* 0x0001e20000100800 */
[----:B-1----:R-:W-:-:S03]  /*1f260*/  IADD3.X R3, PT, PT, R5, UR38, RZ, P5, !PT ;  /* 0x0000002605037c10 */ /* 0x002fc6000affe4ff */
[----:B------:R1:W-:Y:S01]  /*1f270*/  STL [R1+0x1b40], R6 ;  /* 0x001b400601007387 */ /* 0x0003e20000100800 */
[----:B0-----:R-:W-:-:S05]  /*1f280*/  IADD3.X R2, PT, PT, R4, UR38, RZ, P2, !PT ;  /* 0x0000002604027c10 */ /* 0x001fca00097fe4ff */
[----:B------:R1:W-:Y:S04]  /*1f290*/  STL [R1+0x1b50], R2 ;  /* 0x001b500201007387 */ /* 0x0003e80000100800 */
[----:B------:R1:W-:Y:S02]  /*1f2a0*/  STL [R1+0x1b48], R3 ;  /* 0x001b480301007387 */ /* 0x0003e40000100800 */
.L_x_1:
[----:B-12---:R-:W2:Y:S01]  /*1f2b0*/  LDL R2, [R1+0x1220] ;  /* 0x0012200001027983 */ /* 0x006ea20000100800 */
[----:B------:R-:W2:Y:S03]  /*1f2c0*/  LDC R4, c[0x0][0x3a0] ;  /* 0x0000e800ff047b82 */ /* 0x000ea60000000800 */
[----:B------:R-:W3:Y:S04]  /*1f2d0*/  LDL R3, [R1+0xf4c] ;  /* 0x000f4c0001037983 */ /* 0x000ee80000100800 */
[----:B------:R-:W-:Y:S04]  /*1f2e0*/  STL [R1+0x33d4], R29 ;  /* 0x0033d41d01007387 */ /* 0x000fe80000100800 */
        /* <DEDUP_REMOVED lines=72> */
[----:B------:R-:W-:Y:S01]  /*1f770*/  STL [R1+0x361c], R29 ;  /* 0x00361c1d01007387 */ /* 0x000fe20000100800 */
[----:B--2---:R-:W-:-:S03]  /*1f780*/  IMAD R4, R2, -0x80, R4 ;  /* 0xffffff8002047824 */ /* 0x004fc600078e0204 */
[----:B------:R-:W-:Y:S02]  /*1f790*/  STL [R1+0x3624], R29 ;  /* 0x0036241d01007387 */ /* 0x000fe40000100800 */
[----:B------:R-:W-:Y:S02]  /*1f7a0*/  ISETP.GT.AND P1, PT, R4, RZ, PT ;  /* 0x000000ff0400720c */ /* 0x000fe40003f24270 */
        /* <DEDUP_REMOVED lines=371> */
[----:B------:R0:W-:Y:S04]  /*20ee0*/  STL [R1+0x3ac8], R28 ;  /* 0x003ac81c01007387 */ /* 0x0001e80000100800 */
[----:B------:R-:W-:Y:S04]  /*20ef0*/  STL [R1+0x33cc], R15 ;  /* 0x0033cc0f01007387 */ /* 0x000fe80000100800 */
[----:B------:R-:W-:Y:S01]  /*20f00*/  STL [R1+0x33c8], R6 ;  /* 0x0033c80601007387 */ /* 0x000fe20000100800 */
[----:B0-----:R-:W-:-:S03]  /*20f10*/  PRMT R28, RZ, 0x7610, R28 ;  /* 0x00007610ff1c7816 */ /* 0x001fc6000000001c */
        /* <DEDUP_REMOVED lines=21> */
[----:B-----5:R-:W-:Y:S04]  /*21070*/  STL [R1+0x2ec8], R0 ;  /* 0x002ec80001007387 */ /* 0x020fe80000100800 */
        /* <DEDUP_REMOVED lines=74> */
[----:B------:R-:W0:Y:S03]  /*21520*/  S2R R2, SR_TID.X ;  /* 0x0000000000027919 */ /* 0x000e260000002100 */
        /* <DEDUP_REMOVED lines=8> */
[----:B0-----:R-:W-:-:S03]  /*215b0*/  LOP3.LUT R2, R2, 0x3f, RZ, 0xc0, !PT ;  /* 0x0000003f02027812 */ /* 0x001fc600078ec0ff */
[----:B------:R-:W-:Y:S01]  /*215c0*/  STL [R1+0x3150], R0 ;  /* 0x0031500001007387 */ /* 0x000fe20000100800 */
[----:B------:R-:W-:-:S03]  /*215d0*/  ISETP.GE.AND P0, PT, R2, R4, PT ;  /* 0x000000040200720c */ /* 0x000fc60003f06270 */
        /* <DEDUP_REMOVED lines=28> */
[----:B------:R-:W3:Y:S01]  /*217a0*/  LDL R2, [R1+0xf48] ;  /* 0x000f480001027983 */ /* 0x000ee20000100800 */
[----:B------:R-:W-:-:S02]  /*217b0*/  PRMT R29, RZ, 0x7610, R29 ;  /* 0x00007610ff1d7816 */ /* 0x000fc4000000001d */
[----:B------:R-:W-:Y:S02]  /*217c0*/  ISETP.GT.AND P2, PT, R4, 0x1, PT ;  /* 0x000000010400780c */ /* 0x000fe40003f44270 */
[----:B---3--:R-:W-:-:S04]  /*217d0*/  @P1 LOP3.LUT R3, R3, R2, RZ, 0x3c, !PT ;  /* 0x0000000203031212 */ /* 0x008fc800078e3cff */
[----:B------:R-:W-:-:S04]  /*217e0*/  @P1 LOP3.LUT R2, R3, R2, RZ, 0x3c, !PT ;  /* 0x0000000203021212 */ /* 0x000fc800078e3cff */
[----:B------:R-:W-:-:S05]  /*217f0*/  @P1 LOP3.LUT R3, R3, R2, RZ, 0x3c, !PT ;  /* 0x0000000203031212 */ /* 0x000fca00078e3cff */
[----:B------:R-:W2:Y:S04]  /*21800*/  @P1 LDG.E.U8 R28, desc[UR40][R2.64] ;  /* 0x00000028021c1981 */ /* 0x000ea8000c1e1100 */
[----:B--2---:R0:W-:Y:S04]  /*21810*/  STL [R1+0xfd0], R28 ;  /* 0x000fd01c01007387 */ /* 0x0041e80000100800 */
[----:B0-----:R-:W2:Y:S04]  /*21820*/  LDL.LU R28, [R1+0x3ac8] ;  /* 0x003ac800011c7983 */ /* 0x001ea80000300800 */
[----:B------:R-:W3:Y:S04]  /*21830*/  LDL R2, [R1+0xf50] ;  /* 0x000f500001027983 */ /* 0x000ee80000100800 */
[----:B------:R-:W3:Y:S01]  /*21840*/  LDL R3, [R1+0xf54] ;  /* 0x000f540001037983 */ /* 0x000ee20000100800 */
[----:B--2---:R-:W-:-:S02]  /*21850*/  PRMT R28, RZ, 0x7610, R28 ;  /* 0x00007610ff1c7816 */ /* 0x004fc4000000001c */
        /* <DEDUP_REMOVED lines=26> */
[----:B------:R-:W-:-:S02]  /*21a00*/  ISETP.GT.AND P1, PT, R4, 0x2, PT ;  /* 0x000000020400780c */ /* 0x000fc40003f24270 */
[----:B--2---:R-:W-:Y:S02]  /*21a10*/  PRMT R29, RZ, 0x7610, R29 ;  /* 0x00007610ff1d7816 */ /* 0x004fe4000000001d */
        /* <DEDUP_REMOVED lines=4068> */
[----:B------:R-:W-:-:S02]  /*31860*/  PRMT R15, RZ, 0x7610, R15 ;  /* 0x00007610ff0f7816 */ /* 0x000fc4000000000f */
[----:B------:R-:W-:Y:S02]  /*31870*/  ISETP.GT.AND P1, PT, R4, 0x6e, PT ;  /* 0x0000006e0400780c */ /* 0x000fe40003f24270 */
        /* <DEDUP_REMOVED lines=17> */
[----:B------:R-:W3:Y:S02]  /*31990*/  LDL R3, [R1+0x25b0] ;  /* 0x0025b00001037983 */ /* 0x000ee40000100800 */
[----:B---3--:R-:W-:-:S04]  /*319a0*/  @P2 LOP3.LUT R3, R3, R2, RZ, 0x3c, !PT ;  /* 0x0000000203032212 */ /* 0x008fc800078e3cff */
[----:B------:R-:W-:-:S04]  /*319b0*/  @P2 LOP3.LUT R2, R3, R2, RZ, 0x3c, !PT ;  /* 0x0000000203022212 */ /* 0x000fc800078e3cff */
[----:B------:R-:W-:-:S05]  /*319c0*/  @P2 LOP3.LUT R3, R3, R2, RZ, 0x3c, !PT ;  /* 0x0000000203032212 */ /* 0x000fca00078e3cff */
[----:B------:R-:W3:Y:S04]  /*319d0*/  @P2 LDG.E.U8 R28, desc[UR40][R2.64] ;  /* 0x00000028021c2981 */ /* 0x000ee8000c1e1100 */
[----:B---3--:R0:W-:Y:S04]  /*319e0*/  STL [R1+0xbc], R28 ;  /* 0x0000bc1c01007387 */ /* 0x0081e80000100800 */
[----:B0-----:R-:W3:Y:S04]  /*319f0*/  LDL.LU R28, [R1+0x33d0] ;  /* 0x0033d000011c7983 */ /* 0x001ee80000300800 */
[----:B------:R-:W4:Y:S04]  /*31a00*/  LDL R2, [R1+0x25a4] ;  /* 0x0025a40001027983 */ /* 0x000f280000100800 */
[----:B------:R-:W4:Y:S01]  /*31a10*/  LDL R3, [R1+0x25a8] ;  /* 0x0025a80001037983 */ /* 0x000f220000100800 */
[----:B------:R-:W-:-:S02]  /*31a20*/  PRMT R6, RZ, 0x7610, R6 ;  /* 0x00007610ff067816 */ /* 0x000fc40000000006 */
[----:B------:R-:W-:Y:S02]  /*31a30*/  PRMT R11, RZ, 0x7610, R11 ;  /* 0x00007610ff0b7816 */ /* 0x000fe4000000000b */
[----:B------:R-:W-:Y:S02]  /*31a40*/  PRMT R27, RZ, 0x7610, R27 ;  /* 0x00007610ff1b7816 */ /* 0x000fe4000000001b */
[----:B------:R-:W-:Y:S02]  /*31a50*/  ISETP.GT.AND P3, PT, R4, 0x71, PT ;  /* 0x000000710400780c */ /* 0x000fe40003f64270 */
[----:B----4-:R-:W-:-:S04]  /*31a60*/  @P2 LOP3.LUT R3, R3, R2, RZ, 0x3c, !PT ;  /* 0x0000000203032212 */ /* 0x010fc800078e3cff */
[----:B------:R-:W-:-:S04]  /*31a70*/  @P2 LOP3.LUT R2, R3, R2, RZ, 0x3c, !PT ;  /* 0x0000000203022212 */ /* 0x000fc800078e3cff */
[----:B------:R-:W-:-:S05]  /*31a80*/  @P2 LOP3.LUT R3, R3, R2, RZ, 0x3c, !PT ;  /* 0x0000000203032212 */ /* 0x000fca00078e3cff */
[----:B------:R-:W4:Y:S04]  /*31a90*/  @P2 LDG.E.U8 R15, desc[UR40][R2.64] ;  /* 0x00000028020f2981 */ /* 0x000f28000c1e1100 */
[----:B----4-:R0:W-:Y:S04]  /*31aa0*/  STL [R1+0xb8], R15 ;  /* 0x0000b80f01007387 */ /* 0x0101e80000100800 */
[----:B0-----:R-:W4:Y:S04]  /*31ab0*/  LDL.LU R15, [R1+0x33cc] ;  /* 0x0033cc00010f7983 */ /* 0x001f280000300800 */
[----:B------:R-:W2:Y:S04]  /*31ac0*/  LDL R2, [R1+0x259c] ;  /* 0x00259c0001027983 */ /* 0x000ea80000100800 */
[----:B------:R-:W2:Y:S02]  /*31ad0*/  LDL R3, [R1+0x25a0] ;  /* 0x0025a00001037983 */ /* 0x000ea40000100800 */
[----:B--2---:R-:W-:-:S04]  /*31ae0*/  @P1 LOP3.LUT R3, R3, R2, RZ, 0x3c, !PT ;  /* 0x0000000203031212 */ /* 0x004fc800078e3cff */
[----:B------:R-:W-:-:S04]  /*31af0*/  @P1 LOP3.LUT R2, R3, R2, RZ, 0x3c, !PT ;  /* 0x0000000203021212 */ /* 0x000fc800078e3cff */
[----:B------:R-:W-:-:S05]  /*31b00*/  @P1 LOP3.LUT R3, R3, R2, RZ, 0x3c, !PT ;  /* 0x0000000203031212 */ /* 0x000fca00078e3cff */
[----:B------:R-:W2:Y:S04]  /*31b10*/  @P1 LDG.E.U8 R6, desc[UR40][R2.64] ;  /* 0x0000002802061981 */ /* 0x000ea8000c1e1100 */
[----:B--2---:R0:W-:Y:S04]  /*31b20*/  STL [R1+0xb4], R6 ;  /* 0x0000b40601007387 */ /* 0x0041e80000100800 */
[----:B0-----:R-:W2:Y:S04]  /*31b30*/  LDL.LU R6, [R1+0x33c8] ;  /* 0x0033c80001067983 */ /* 0x001ea80000300800 */
        /* <DEDUP_REMOVED lines=9> */
[----:B------:R-:W2:Y:S01]  /*31bd0*/  LDL R3, [R1+0x2590] ;  /* 0x0025900001037983 */ /* 0x000ea20000100800 */
[----:B------:R-:W-:-:S02]  /*31be0*/  PRMT R26, RZ, 0x7610, R26 ;  /* 0x00007610ff1a7816 */ /* 0x000fc4000000001a */
        /* <DEDUP_REMOVED lines=9> */
[----:B------:R-:W-:Y:S02]  /*31c80*/  PRMT R20, RZ, 0x7610, R20 ;  /* 0x00007610ff147816 */ /* 0x000fe40000000014 */
[----:B------:R-:W-:Y:S02]  /*31c90*/  PRMT R9, RZ, 0x7610, R9 ;  /* 0x00007610ff097816 */ /* 0x000fe40000000009 */
[----:B------:R-:W-:Y:S02]  /*31ca0*/  ISETP.GT.AND P4, PT, R4, 0x79, PT ;  /* 0x000000790400780c */ /* 0x000fe40003f84270 */
        /* <DEDUP_REMOVED lines=43> */
[----:B---3--:R-:W-:Y:S02]  /*31f60*/  PRMT R28, RZ, 0x7610, R28 ;  /* 0x00007610ff1c7816 */ /* 0x008fe4000000001c */
[----:B------:R-:W-:Y:S02]  /*31f70*/  PRMT R7, RZ, 0x7610, R7 ;  /* 0x00007610ff077816 */ /* 0x000fe40000000007 */
[----:B------:R-:W-:Y:S02]  /*31f80*/  ISETP.GT.AND P2, PT, R4, 0x6f, PT ;  /* 0x0000006f0400780c */ /* 0x000fe40003f44270 */
[----:B--2---:R-:W-:-:S04]  /*31f90*/  @P4 LOP3.LUT R3, R3, R2, RZ, 0x3c, !PT ;  /* 0x0000000203034212 */ /* 0x004fc800078e3cff */
[----:B------:R-:W-:-:S04]  /*31fa0*/  @P4 LOP3.LUT R2, R3, R2, RZ, 0x3c, !PT ;  /* 0x0000000203024212 */ /* 0x000fc800078e3cff */
[----:B------:R-:W-:-:S05]  /*31fb0*/  @P4 LOP3.LUT R3, R3, R2, RZ, 0x3c, !PT ;  /* 0x0000000203034212 */ /* 0x000fca00078e3cff */
[----:B------:R-:W2:Y:S04]  /*31fc0*/  @P4 LDG.E.U8 R14, desc[UR40][R2.64] ;  /* 0x00000028020e4981 */ /* 0x000ea8000c1e1100 */
[----:B--2---:R0:W-:Y:S04]  /*31fd0*/  STL [R1], R14 ;  /* 0x0000000e01007387 */ /* 0x0041e80000100800 */
[----:B0-----:R-:W2:Y:S04]  /*31fe0*/  LDL.LU R14, [R1+0x33a8] ;  /* 0x0033a800010e7983 */ /* 0x001ea80000300800 */
[----:B------:R-:W3:Y:S04]  /*31ff0*/  LDL R2, [R1+0x242c] ;  /* 0x00242c0001027983 */ /* 0x000ee80000100800 */
[----:B------:R-:W3:Y:S02]  /*32000*/  LDL R3, [R1+0x2430] ;  /* 0x0024300001037983 */ /* 0x000ee40000100800 */
[----:B---3--:R-:W-:-:S04]  /*32010*/  @P4 LOP3.LUT R3, R3, R2, RZ, 0x3c, !PT ;  /* 0x0000000203034212 */ /* 0x008fc800078e3cff */
[----:B------:R-:W-:-:S04]  /*32020*/  @P4 LOP3.LUT R2, R3, R2, RZ, 0x3c, !PT ;  /* 0x0000000203024212 */ /* 0x000fc800078e3cff */
[----:B------:R-:W-:-:S05]  /*32030*/  @P4 LOP3.LUT R3, R3, R2, RZ, 0x3c, !PT ;  /* 0x0000000203034212 */ /* 0x000fca00078e3cff */
[----:B------:R-:W3:Y:S04]  /*32040*/  @P4 LDG.E.U8 R29, desc[UR40][R2.64] ;  /* 0x00000028021d4981 */ /* 0x000ee8000c1e1100 */
[----:B------:R-:W2:Y:S04]  /*32050*/  LDL R2, [R1+0x2424] ;  /* 0x0024240001027983 */ /* 0x000ea80000100800 */
[----:B------:R-:W2:Y:S04]  /*32060*/  LDL R3, [R1+0x2428] ;  /* 0x0024280001037983 */ /* 0x000ea80000100800 */
[----:B---3--:R0:W-:Y:S04]  /*32070*/  STL [R1+0x335c], R29 ;  /* 0x00335c1d01007387 */ /* 0x0081e80000100800 */
[----:B0-----:R-:W3:Y:S01]  /*32080*/  LDL R29, [R1+0x2588] ;  /* 0x00258800011d7983 */ /* 0x001ee20000100800 */
[----:B--2---:R-:W-:-:S04]  /*32090*/  @P4 LOP3.LUT R3, R3, R2, RZ, 0x3c, !PT ;  /* 0x0000000203034212 */ /* 0x004fc800078e3cff */
[----:B------:R-:W-:-:S04]  /*320a0*/  @P4 LOP3.LUT R2, R3, R2, RZ, 0x3c, !PT ;  /* 0x0000000203024212 */ /* 0x000fc800078e3cff */
[----:B------:R-:W-:-:S05]  /*320b0*/  @P4 LOP3.LUT R3, R3, R2, RZ, 0x3c, !PT ;  /* 0x0000000203034212 */ /* 0x000fca00078e3cff */
[----:B------:R3:W2:Y:S04]  /*320c0*/  @P4 LDG.E.U8 R28, desc[UR40][R2.64] ;  /* 0x00000028021c4981 */ /* 0x0006a8000c1e1100 */
[----:B------:R-:W4:Y:S01]  /*320d0*/  LDL R3, [R1+0x2584] ;  /* 0x0025840001037983 */ /* 0x000f220000100800 */
[----:B------:R-:W-:Y:S01]  /*320e0*/  PRMT R13, RZ, 0x7610, R13 ;  /* 0x00007610ff0d7816 */ /* 0x000fe2000000000d */
[----:B---3--:R-:W-:Y:S02]  /*320f0*/  @P1 IMAD.MOV.U32 R2, RZ, RZ, R29 ;  /* 0x000000ffff021224 */ /* 0x008fe400078e001d */
[----:B--2---:R-:W-:Y:S04]  /*32100*/  STL [R1+0x3360], R28 ;  /* 0x0033601c01007387 */ /* 0x004fe80000100800 */
[----:B------:R-:W2:Y:S04]  /*32110*/  LDL R29, [R1+0x2520] ;  /* 0x00252000011d7983 */ /* 0x000ea80000100800 */
[----:B----4-:R-:W3:Y:S04]  /*32120*/  @P1 LDG.E.U8 R7, desc[UR40][R2.64] ;  /* 0x0000002802071981 */ /* 0x010ee8000c1e1100 */
        /* <DEDUP_REMOVED lines=39> */
[----:B------:R-:W2:Y:S01]  /*323a0*/  LDL R3, [R1+0x251c] ;  /* 0x00251c0001037983 */ /* 0x000ea20000100800 */
[----:B------:R-:W-:Y:S01]  /*323b0*/  @P1 IMAD.MOV.U32 R2, RZ, RZ, R29 ;  /* 0x000000ffff021224 */ /* 0x000fe200078e001d */
[----:B------:R-:W-:-:S02]  /*323c0*/  PRMT R15, RZ, 0x7610, R15 ;  /* 0x00007610ff0f7816 */ /* 0x000fc4000000000f */
[----:B------:R-:W3:Y:S01]  /*323d0*/  LDL R29, [R1+0x24f8] ;  /* 0x0024f800011d7983 */ /* 0x000ee20000100800 */
[----:B------:R-:W-:Y:S02]  /*323e0*/  PRMT R16, RZ, 0x7610, R16 ;  /* 0x00007610ff107816 */ /* 0x000fe40000000010 */
[----:B------:R-:W-:Y:S02]  /*323f0*/  PRMT R17, RZ, 0x7610, R17 ;  /* 0x00007610ff117816 */ /* 0x000fe40000000011 */
[----:B------:R-:W-:Y:S01]  /*32400*/  ISETP.GT.AND P2, PT, R4, 0x73, PT ;  /* 0x000000730400780c */ /* 0x000fe20003f44270 */
[----:B--2---:R-:W2:Y:S04]  /*32410*/  @P1 LDG.E.U8 R18, desc[UR40][R2.64] ;  /* 0x0000002802121981 */ /* 0x004ea8000c1e1100 */
[----:B--2---:R0:W-:Y:S04]  /*32420*/  STL [R1+0x74], R18 ;  /* 0x0000741201007387 */ /* 0x0041e80000100800 */
[----:B0-----:R-:W2:Y:S04]  /*32430*/  LDL.LU R18, [R1+0x3390] ;  /* 0x0033900001127983 */ /* 0x001ea80000300800 */
[----:B------:R-:W2:Y:S04]  /*32440*/  LDL R2, [R1+0x2514] ;  /* 0x0025140001027983 */ /* 0x000ea80000100800 */
[----:B------:R-:W2:Y:S02]  /*32450*/  LDL R3, [R1+0x2518] ;  /* 0x0025180001037983 */ /* 0x000ea40000100800 */
[----:B--2---:R-:W-:-:S04]  /*32460*/  @P1 LOP3.LUT R3, R3, R2, RZ, 0x3c, !PT ;  /* 0x0000000203031212 */ /* 0x004fc800078e3cff */
[----:B------:R-:W-:-:S04]  /*32470*/  @P1 LOP3.LUT R2, R3, R2, RZ, 0x3c, !PT ;  /* 0x0000000203021212 */ /* 0x000fc800078e3cff */
[----:B------:R-:W-:-:S05]  /*32480*/  @P1 LOP3.LUT R3, R3, R2, RZ, 0x3c, !PT ;  /* 0x0000000203031212 */ /* 0x000fca00078e3cff */
[----:B------:R0:W2:Y:S04]  /*32490*/  @P1 LDG.E.U8 R15, desc[UR40][R2.64] ;  /* 0x00000028020f1981 */ /* 0x0000a8000c1e1100 */
[----:B------:R-:W0:Y:S04]  /*324a0*/  LDL R2, [R1+0x250c] ;  /* 0x00250c0001027983 */ /* 0x000e280000100800 */
[----:B------:R-:W0:Y:S02]  /*324b0*/  LDL R3, [R1+0x2510] ;  /* 0x0025100001037983 */ /* 0x000e240000100800 */
[----:B0-----:R-:W-:-:S04]  /*324c0*/  @P1 LOP3.LUT R3, R3, R2, RZ, 0x3c, !PT ;  /* 0x0000000203031212 */ /* 0x001fc800078e3cff */
[----:B------:R-:W-:-:S04]  /*324d0*/  @P1 LOP3.LUT R2, R3, R2, RZ, 0x3c, !PT ;  /* 0x0000000203021212 */ /* 0x000fc800078e3cff */
[----:B------:R-:W-:-:S05]  /*324e0*/  @P1 LOP3.LUT R3, R3, R2, RZ, 0x3c, !PT ;  /* 0x0000000203031212 */ /* 0x000fca00078e3cff */
[----:B------:R-:W3:Y:S04]  /*324f0*/  @P1 LDG.E.U8 R16, desc[UR40][R2.64] ;  /* 0x0000002802101981 */ /* 0x000ee8000c1e1100 */
[----:B--2---:R0:W-:Y:S04]  /*32500*/  STL [R1+0x70], R15 ;  /* 0x0000700f01007387 */ /* 0x0041e80000100800 */
[----:B0-----:R-:W2:Y:S04]  /*32510*/  LDL R15, [R1+0x24f0] ;  /* 0x0024f000010f7983 */ /* 0x001ea80000100800 */
[----:B---3--:R0:W-:Y:S04]  /*32520*/  STL [R1+0x6c], R16 ;  /* 0x00006c1001007387 */ /* 0x0081e80000100800 */
[----:B0-----:R-:W3:Y:S04]  /*32530*/  LDL.LU R16, [R1+0x338c] ;  /* 0x00338c0001107983 */ /* 0x001ee80000300800 */
        /* <DEDUP_REMOVED lines=14> */
[----:B------:R-:W2:Y:S01]  /*32620*/  @P2 LDG.E.U8 R19, desc[UR40][R2.64] ;  /* 0x0000002802132981 */ /* 0x000ea2000c1e1100 */
[----:B------:R-:W-:-:S03]  /*32630*/  PRMT R6, RZ, 0x7610, R6 ;  /* 0x00007610ff067816 */ /* 0x000fc60000000006 */
[----:B--2---:R0:W-:Y:S04]  /*32640*/  STL [R1+0x64], R19 ;  /* 0x0000641301007387 */ /* 0x0041e80000100800 */
[----:B0-----:R-:W2:Y:S04]  /*32650*/  LDL.LU R19, [R1+0x3384] ;  /* 0x0033840001137983 */ /* 0x001ea80000300800 */
[----:B------:R-:W2:Y:S01]  /*32660*/  LDL R3, [R1+0x24f4] ;  /* 0x0024f40001037983 */ /* 0x000ea20000100800 */
[----:B------:R-:W-:Y:S01]  /*32670*/  @P2 IMAD.MOV.U32 R2, RZ, RZ, R29 ;  /* 0x000000ffff022224 */ /* 0x000fe200078e001d */
[----:B------:R-:W-:-:S02]  /*32680*/  PRMT R11, RZ, 0x7610, R11 ;  /* 0x00007610ff0b7816 */ /* 0x000fc4000000000b */
[----:B------:R-:W3:Y:S04]  /*32690*/  LDL R29, [R1+0x241c] ;  /* 0x00241c00011d7983 */ /* 0x000ee80000100800 */
[----:B--2---:R0:W2:Y:S04]  /*326a0*/  @P2 LDG.E.U8 R6, desc[UR40][R2.64] ;  /* 0x0000002802062981 */ /* 0x0040a8000c1e1100 */
[----:B------:R-:W3:Y:S01]  /*326b0*/  LDL R3, [R1+0x24ec] ;  /* 0x0024ec0001037983 */ /* 0x000ee20000100800 */
[----:B0-----:R-:W-:-:S03]  /*326c0*/  @P2 IMAD.MOV.U32 R2, RZ, RZ, R15 ;  /* 0x000000ffff022224 */ /* 0x001fc600078e000f */
[----:B--2---:R0:W-:Y:S01]  /*326d0*/  STL [R1+0x60], R6 ;  /* 0x0000600601007387 */ /* 0x0041e20000100800 */
[----:B------:R-:W-:-:S03]  /*326e0*/  PRMT R21, RZ, 0x7610, R21 ;  /* 0x00007610ff157816 */ /* 0x000fc60000000015 */
[----:B------:R-:W2:Y:S04]  /*326f0*/  LDL R15, [R1+0x2414] ;  /* 0x00241400010f7983 */ /* 0x000ea80000100800 */
[----:B---3--:R1:W3:Y:S04]  /*32700*/  @P2 LDG.E.U8 R11, desc[UR40][R2.64] ;  /* 0x00000028020b2981 */ /* 0x0082e8000c1e1100 */
[----:B0-----:R-:W2:Y:S04]  /*32710*/  LDL R6, [R1+0x2420] ;  /* 0x0024200001067983 */ /* 0x001ea80000100800 */
[----:B------:R-:W1:Y:S04]  /*32720*/  LDL R2, [R1+0x24e4] ;  /* 0x0024e40001027983 */ /* 0x000e680000100800 */
[----:B------:R-:W1:Y:S02]  /*32730*/  LDL R3, [R1+0x24e8] ;  /* 0x0024e80001037983 */ /* 0x000e640000100800 */
[----:B-1----:R-:W-:-:S04]  /*32740*/  @P2 LOP3.LUT R3, R3, R2, RZ, 0x3c, !PT ;  /* 0x0000000203032212 */ /* 0x002fc800078e3cff */
[----:B------:R-:W-:-:S04]  /*32750*/  @P2 LOP3.LUT R2, R3, R2, RZ, 0x3c, !PT ;  /* 0x0000000203022212 */ /* 0x000fc800078e3cff */
[----:B------:R-:W-:-:S05]  /*32760*/  @P2 LOP3.LUT R3, R3, R2, RZ, 0x3c, !PT ;  /* 0x0000000203032212 */ /* 0x000fca00078e3cff */
[----:B------:R-:W2:Y:S04]  /*32770*/  @P2 LDG.E.U8 R21, desc[UR40][R2.64] ;  /* 0x0000002802152981 */ /* 0x000ea8000c1e1100 */
[----:B---3--:R0:W-:Y:S04]  /*32780*/  STL [R1+0x5c], R11 ;  /* 0x00005c0b01007387 */ /* 0x0081e80000100800 */
[----:B0-----:R-:W3:Y:S04]  /*32790*/  LDL R11, [R1+0x2418] ;  /* 0x00241800010b7983 */ /* 0x001ee80000100800 */
[----:B--2---:R0:W-:Y:S04]  /*327a0*/  STL [R1+0x58], R21 ;  /* 0x0000581501007387 */ /* 0x0041e80000100800 */
[----:B0-----:R-:W2:Y:S04]  /*327b0*/  LDL.LU R21, [R1+0x3380] ;  /* 0x0033800001157983 */ /* 0x001ea80000300800 */
[----:B------:R-:W2:Y:S04]  /*327c0*/  LDL R2, [R1+0x24dc] ;  /* 0x0024dc0001027983 */ /* 0x000ea80000100800 */
[----:B------:R-:W2:Y:S01]  /*327d0*/  LDL R3, [R1+0x24e0] ;  /* 0x0024e00001037983 */ /* 0x000ea20000100800 */
[----:B------:R-:W-:-:S02]  /*327e0*/  ISETP.GT.AND P1, PT, R4, 0x74, PT ;  /* 0x000000740400780c */ /* 0x000fc40003f24270 */
[----:B------:R-:W-:-:S11]  /*327f0*/  PRMT R23, RZ, 0x7610, R23 ;  /* 0x00007610ff177816 */ /* 0x000fd60000000017 */
        /* <DEDUP_REMOVED lines=8> */
[----:B------:R-:W-:-:S02]  /*32880*/  ISETP.GT.AND P3, PT, R4, 0x7a, PT ;  /* 0x0000007a0400780c */ /* 0x000fc40003f64270 */
[----:B------:R-:W-:Y:S02]  /*32890*/  PRMT R24, RZ, 0x7610, R24 ;  /* 0x00007610ff187816 */ /* 0x000fe40000000018 */
[----:B------:R-:W-:Y:S02]  /*328a0*/  PRMT R27, RZ, 0x7610, R27 ;  /* 0x00007610ff1b7816 */ /* 0x000fe4000000001b */
[----:B--2---:R-:W-:-:S04]  /*328b0*/  @P1 LOP3.LUT R3, R3, R2, RZ, 0x3c, !PT ;  /* 0x0000000203031212 */ /* 0x004fc800078e3cff */
[----:B------:R-:W-:-:S04]  /*328c0*/  @P1 LOP3.LUT R2, R3, R2, RZ, 0x3c, !PT ;  /* 0x0000000203021212 */ /* 0x000fc800078e3cff */
[----:B------:R-:W-:-:S05]  /*328d0*/  @P1 LOP3.LUT R3, R3, R2, RZ, 0x3c, !PT ;  /* 0x0000000203031212 */ /* 0x000fca00078e3cff */
[----:B------:R0:W2:Y:S02]  /*328e0*/  @P1 LDG.E.U8 R24, desc[UR40][R2.64] ;  /* 0x0000002802181981 */ /* 0x0000a4000c1e1100 */
[----:B0-----:R-:W-:Y:S02]  /*328f0*/  @P3 IMAD.MOV.U32 R2, RZ, RZ, R6 ;  /* 0x000000ffff023224 */ /* 0x001fe400078e0006 */
[----:B------:R-:W-:-:S05]  /*32900*/  @P3 IMAD.MOV.U32 R3, RZ, RZ, R29 ;  /* 0x000000ffff033224 */ /* 0x000fca00078e001d */
[----:B------:R3:W4:Y:S01]  /*32910*/  @P3 LDG.E.U8 R27, desc[UR40][R2.64] ;  /* 0x00000028021b3981 */ /* 0x000722000c1e1100 */
[----:B------:R-:W-:Y:S01]  /*32920*/  PRMT R26, RZ, 0x7610, R26 ;  /* 0x00007610ff1a7816 */ /* 0x000fe2000000001a */
[----:B---3--:R-:W-:Y:S02]  /*32930*/  @P3 IMAD.MOV.U32 R2, RZ, RZ, R11 ;  /* 0x000000ffff023224 */ /* 0x008fe400078e000b */
[----:B------:R-:W-:-:S05]  /*32940*/  @P3 IMAD.MOV.U32 R3, RZ, RZ, R15 ;  /* 0x000000ffff033224 */ /* 0x000fca00078e000f */
[----:B------:R0:W3:Y:S04]  /*32950*/  @P3 LDG.E.U8 R26, desc[UR40][R2.64] ;  /* 0x00000028021a3981 */ /* 0x0000e8000c1e1100 */
[----:B--2---:R1:W-:Y:S04]  /*32960*/  STL [R1+0x50], R24 ;  /* 0x0000501801007387 */ /* 0x0043e80000100800 */
[----:B-1----:R-:W2:Y:S04]  /*32970*/  LDL.LU R24, [R1+0x3378] ;  /* 0x0033780001187983 */ /* 0x002ea80000300800 */
[----:B------:R-:W2:Y:S04]  /*32980*/  LDL R6, [R1+0x2408] ;  /* 0x0024080001067983 */ /* 0x000ea80000100800 */
[----:B------:R-:W2:Y:S04]  /*32990*/  LDL R29, [R1+0x24d0] ;  /* 0x0024d000011d7983 */ /* 0x000ea80000100800 */
[----:B----4-:R-:W-:Y:S04]  /*329a0*/  STL [R1+0x3334], R27 ;  /* 0x0033341b01007387 */ /* 0x010fe80000100800 */
[----:B------:R-:W0:Y:S04]  /*329b0*/  LDL R2, [R1+0x240c] ;  /* 0x00240c0001027983 */ /* 0x000e280000100800 */
[----:B------:R-:W0:Y:S01]  /*329c0*/  LDL R3, [R1+0x2410] ;  /* 0x0024100001037983 */ /* 0x000e220000100800 */
[----:B------:R-:W-:-:S03]  /*329d0*/  PRMT R22, RZ, 0x7610, R22 ;  /* 0x00007610ff167816 */ /* 0x000fc60000000016 */
[----:B------:R-:W4:Y:S04]  /*329e0*/  LDL R15, [R1+0x24c4] ;  /* 0x0024c400010f7983 */ /* 0x000f280000100800 */
[----:B------:R-:W2:Y:S01]  /*329f0*/  LDL R11, [R1+0x24c8] ;  /* 0x0024c800010b7983 */ /* 0x000ea20000100800 */
[----:B0-----:R-:W-:-:S04]  /*32a00*/  @P3 LOP3.LUT R3, R3, R2, RZ, 0x3c, !PT ;  /* 0x0000000203033212 */ /* 0x001fc800078e3cff */
[----:B------:R-:W-:-:S04]  /*32a10*/  @P3 LOP3.LUT R2, R3, R2, RZ, 0x3c, !PT ;  /* 0x0000000203023212 */ /* 0x000fc800078e3cff */
[----:B------:R-:W-:-:S05]  /*32a20*/  @P3 LOP3.LUT R3, R3, R2, RZ, 0x3c, !PT ;  /* 0x0000000203033212 */ /* 0x000fca00078e3cff */
[----:B------:R-:W2:Y:S04]  /*32a30*/  @P3 LDG.E.U8 R22, desc[UR40][R2.64] ;  /* 0x0000002802163981 */ /* 0x000ea8000c1e1100 */
[----:B---3--:R-:W-:Y:S04]  /*32a40*/  STL [R1+0x3338], R26 ;  /* 0x0033381a01007387 */ /* 0x008fe80000100800 */
[----:B------:R-:W3:Y:S04]  /*32a50*/  LDL R3, [R1+0x2404] ;  /* 0x0024040001037983 */ /* 0x000ee80000100800 */
[----:B--2---:R0:W-:Y:S04]  /*32a60*/  STL [R1+0x333c], R22 ;  /* 0x00333c1601007387 */ /* 0x0041e80000100800 */
[----:B0-----:R-:W2:Y:S01]  /*32a70*/  LDL R22, [R1+0x24cc] ;  /* 0x0024cc0001167983 */ /* 0x001ea20000100800 */
[----:B------:R-:W-:Y:S01]  /*32a80*/  PRMT R20, RZ, 0x7610, R20 ;  /* 0x00007610ff147816 */ /* 0x000fe20000000014 */
[----:B------:R-:W-:Y:S01]  /*32a90*/  @P3 IMAD.MOV.U32 R2, RZ, RZ, R6 ;  /* 0x000000ffff023224 */ /* 0x000fe200078e0006 */
[----:B------:R-:W-:-:S02]  /*32aa0*/  PRMT R28, RZ, 0x7610, R28 ;  /* 0x00007610ff1c7816 */ /* 0x000fc4000000001c */
[----:B------:R-:W-:Y:S01]  /*32ab0*/  PRMT R9, RZ, 0x7610, R9 ;  /* 0x00007610ff097816 */ /* 0x000fe20000000009 */
[----:B------:R-:W4:Y:S04]  /*32ac0*/  LDL R6, [R1+0x24b8] ;  /* 0x0024b80001067983 */ /* 0x000f280000100800 */
[----:B---3--:R0:W3:Y:S02]  /*32ad0*/  @P3 LDG.E.U8 R20, desc[UR40][R2.64] ;  /* 0x0000002802143981 */ /* 0x0080e4000c1e1100 */
[----:B0-----:R-:W-:Y:S02]  /*32ae0*/  @P1 IMAD.MOV.U32 R2, RZ, RZ, R29 ;  /* 0x000000ffff021224 */ /* 0x001fe400078e001d */
[----:B--2---:R-:W-:-:S05]  /*32af0*/  @P1 IMAD.MOV.U32 R3, RZ, RZ, R22 ;  /* 0x000000ffff031224 */ /* 0x004fca00078e0016 */
[----:B------:R0:W2:Y:S04]  /*32b00*/  @P1 LDG.E.U8 R28, desc[UR40][R2.64] ;  /* 0x00000028021c1981 */ /* 0x0000a8000c1e1100 */
[----:B---3--:R-:W-:Y:S04]  /*32b10*/  STL [R1+0x3340], R20 ;  /* 0x0033401401007387 */ /* 0x008fe80000100800 */
[----:B------:R-:W3:Y:S01]  /*32b20*/  LDL R29, [R1+0x24ac] ;  /* 0x0024ac00011d7983 */ /* 0x000ee20000100800 */
[----:B0-----:R-:W-:Y:S02]  /*32b30*/  @P1 IMAD.MOV.U32 R2, RZ, RZ, R11 ;  /* 0x000000ffff021224 */ /* 0x001fe400078e000b */
[----:B----4-:R-:W-:-:S05]  /*32b40*/  @P1 IMAD.MOV.U32 R3, RZ, RZ, R15 ;  /* 0x000000ffff031224 */ /* 0x010fca00078e000f */
[----:B------:R0:W4:Y:S04]  /*32b50*/  @P1 LDG.E.U8 R9, desc[UR40][R2.64] ;  /* 0x0000002802091981 */ /* 0x000128000c1e1100 */
[----:B--2---:R1:W-:Y:S04]  /*32b60*/  STL [R1+0x48], R28 ;  /* 0x0000481c01007387 */ /* 0x0043e80000100800 */
[----:B------:R-:W0:Y:S04]  /*32b70*/  LDL R2, [R1+0x24bc] ;  /* 0x0024bc0001027983 */ /* 0x000e280000100800 */
[----:B------:R-:W0:Y:S01]  /*32b80*/  LDL R3, [R1+0x24c0] ;  /* 0x0024c00001037983 */ /* 0x000e220000100800 */
[----:B------:R-:W-:-:S02]  /*32b90*/  ISETP.GT.AND P2, PT, R4, 0x75, PT ;  /* 0x000000750400780c */ /* 0x000fc40003f44270 */
[----:B------:R-:W-:Y:S01]  /*32ba0*/  PRMT R25, RZ, 0x7610, R25 ;  /* 0x00007610ff197816 */ /* 0x000fe20000000019 */
[----:B------:R-:W2:Y:S04]  /*32bb0*/  LDL R22, [R1+0x24a4] ;  /* 0x0024a40001167983 */ /* 0x000ea80000100800 */
[----:B------:R-:W2:Y:S04]  /*32bc0*/  LDL R15, [R1+0x24a8] ;  /* 0x0024a800010f7983 */ /* 0x000ea80000100800 */
[----:B------:R-:W2:Y:S04]  /*32bd0*/  LDL R11, [R1+0x249c] ;  /* 0x00249c00010b7983 */ /* 0x000ea80000100800 */
[----:B-1----:R-:W2:Y:S01]  /*32be0*/  LDL R28, [R1+0x24b0] ;  /* 0x0024b000011c7983 */ /* 0x002ea20000100800 */
[----:B0-----:R-:W-:-:S04]  /*32bf0*/  @P2 LOP3.LUT R3, R3, R2, RZ, 0x3c, !PT ;  /* 0x0000000203032212 */ /* 0x001fc800078e3cff */
[----:B------:R-:W-:-:S04]  /*32c00*/  @P2 LOP3.LUT R2, R3, R2, RZ, 0x3c, !PT ;  /* 0x0000000203022212 */ /* 0x000fc800078e3cff */
[----:B------:R-:W-:-:S05]  /*32c10*/  @P2 LOP3.LUT R3, R3, R2, RZ, 0x3c, !PT ;  /* 0x0000000203032212 */ /* 0x000fca00078e3cff */
[----:B------:R-:W2:Y:S04]  /*32c20*/  @P2 LDG.E.U8 R25, desc[UR40][R2.64] ;  /* 0x0000002802192981 */ /* 0x000ea8000c1e1100 */
[----:B----4-:R0:W-:Y:S04]  /*32c30*/  STL [R1+0x44], R9 ;  /* 0x0000440901007387 */ /* 0x0101e80000100800 */
[----:B0-----:R-:W4:Y:S04]  /*32c40*/  LDL R9, [R1+0x24a0] ;  /* 0x0024a00001097983 */ /* 0x001f280000100800 */
[----:B--2---:R0:W-:Y:S04]  /*32c50*/  STL [R1+0x40], R25 ;  /* 0x0000401901007387 */ /* 0x0041e80000100800 */
[----:B0-----:R-:W2:Y:S04]  /*32c60*/  LDL.LU R25, [R1+0x3374] ;  /* 0x0033740001197983 */ /* 0x001ea80000300800 */
[----:B------:R-:W2:Y:S01]  /*32c70*/  LDL R3, [R1+0x24b4] ;  /* 0x0024b40001037983 */ /* 0x000ea20000100800 */
[----:B------:R-:W-:Y:S01]  /*32c80*/  PRMT R5, RZ, 0x7610, R5 ;  /* 0x00007610ff057816 */ /* 0x000fe20000000005 */
[----:B------:R-:W-:Y:S01]  /*32c90*/  @P2 IMAD.MOV.U32 R2, RZ, RZ, R6 ;  /* 0x000000ffff022224 */ /* 0x000fe200078e0006 */
[----:B------:R-:W-:-:S02]  /*32ca0*/  ISETP.GT.AND P1, PT, R4, 0x76, PT ;  /* 0x000000760400780c */ /* 0x000fc40003f24270 */
[----:B------:R-:W-:Y:S02]  /*32cb0*/  PRMT R26, RZ, 0x7610, R26 ;  /* 0x00007610ff1a7816 */ /* 0x000fe4000000001a */
[----:B------:R-:W-:Y:S01]  /*32cc0*/  PRMT R14, RZ, 0x7610, R14 ;  /* 0x00007610ff0e7816 */ /* 0x000fe2000000000e */
[----:B------:R-:W3:Y:S04]  /*32cd0*/  LDL R6, [R1+0x2494] ;  /* 0x0024940001067983 */ /* 0x000ee80000100800 */
[----:B--2---:R0:W2:Y:S02]  /*32ce0*/  @P2 LDG.E.U8 R5, desc[UR40][R2.64] ;  /* 0x0000002802052981 */ /* 0x0040a4000c1e1100 */
[----:B0-----:R-:W-:Y:S02]  /*32cf0*/  @P2 IMAD.MOV.U32 R2, RZ, RZ, R28 ;  /* 0x000000ffff022224 */ /* 0x001fe400078e001c */
[----:B---3--:R-:W-:-:S05]  /*32d00*/  @P2 IMAD.MOV.U32 R3, RZ, RZ, R29 ;  /* 0x000000ffff032224 */ /* 0x008fca00078e001d */
[----:B------:R0:W3:Y:S01]  /*32d10*/  @P2 LDG.E.U8 R26, desc[UR40][R2.64] ;  /* 0x00000028021a2981 */ /* 0x0000e2000c1e1100 */
[----:B------:R-:W-:Y:S01]  /*32d20*/  PRMT R7, RZ, 0x7610, R7 ;  /* 0x00007610ff077816 */ /* 0x000fe20000000007 */
[----:B0-----:R-:W-:Y:S02]  /*32d30*/  @P2 IMAD.MOV.U32 R2, RZ, RZ, R15 ;  /* 0x000000ffff022224 */ /* 0x001fe400078e000f */
[----:B------:R-:W-:-:S05]  /*32d40*/  @P2 IMAD.MOV.U32 R3, RZ, RZ, R22 ;  /* 0x000000ffff032224 */ /* 0x000fca00078e0016 */
[----:B------:R4:W3:Y:S02]  /*32d50*/  @P2 LDG.E.U8 R14, desc[UR40][R2.64] ;  /* 0x00000028020e2981 */ /* 0x0008e4000c1e1100 */
[----:B----4-:R-:W-:Y:S02]  /*32d60*/  @P1 IMAD.MOV.U32 R2, RZ, RZ, R9 ;  /* 0x000000ffff021224 */ /* 0x010fe400078e0009 */
[----:B------:R-:W-:-:S05]  /*32d70*/  @P1 IMAD.MOV.U32 R3, RZ, RZ, R11 ;  /* 0x000000ffff031224 */ /* 0x000fca00078e000b */
[----:B------:R0:W4:Y:S04]  /*32d80*/  @P1 LDG.E.U8 R7, desc[UR40][R2.64] ;  /* 0x0000002802071981 */ /* 0x000128000c1e1100 */
[----:B--2---:R1:W-:Y:S04]  /*32d90*/  STL [R1+0x3c], R5 ;  /* 0x00003c0501007387 */ /* 0x0043e80000100800 */
[----:B------:R-:W2:Y:S04]  /*32da0*/  LDL R29, [R1+0x248c] ;  /* 0x00248c00011d7983 */ /* 0x000ea80000100800 */
[----:B------:R-:W2:Y:S04]  /*32db0*/  LDL R28, [R1+0x2490] ;  /* 0x00249000011c7983 */ /* 0x000ea80000100800 */
[----:B-1----:R-:W2:Y:S01]  /*32dc0*/  LDL R5, [R1+0x2498] ;  /* 0x0024980001057983 */ /* 0x002ea20000100800 */
[----:B------:R-:W-:Y:S01]  /*32dd0*/  PRMT R0, RZ, 0x7610, R0 ;  /* 0x00007610ff007816 */ /* 0x000fe20000000000 */
[----:B0-----:R-:W-:-:S02]  /*32de0*/  @P1 IMAD.MOV.U32 R3, RZ, RZ, R6 ;  /* 0x000000ffff031224 */ /* 0x001fc400078e0006 */
[----:B---3--:R0:W-:Y:S04]  /*32df0*/  STL [R1+0x38], R26 ;  /* 0x0000381a01007387 */ /* 0x0081e80000100800 */
[----:B------:R-:W3:Y:S04]  /*32e00*/  LDL R22, [R1+0x2488] ;  /* 0x0024880001167983 */ /* 0x000ee80000100800 */
[----:B------:R-:W3:Y:S04]  /*32e10*/  LDL R15, [R1+0x247c] ;  /* 0x00247c00010f7983 */ /* 0x000ee80000100800 */
[----:B0-----:R-:W3:Y:S04]  /*32e20*/  LDL R26, [R1+0x2484] ;  /* 0x00248400011a7983 */ /* 0x001ee80000100800 */
[----:B------:R0:W-:Y:S04]  /*32e30*/  STL [R1+0x34], R14 ;  /* 0x0000340e01007387 */ /* 0x0001e80000100800 */
[----:B------:R-:W3:Y:S04]  /*32e40*/  LDL R6, [R1+0x2478] ;  /* 0x0024780001067983 */ /* 0x000ee80000100800 */
[----:B0-----:R-:W3:Y:S04]  /*32e50*/  LDL R14, [R1+0x2480] ;  /* 0x00248000010e7983 */ /* 0x001ee80000100800 */
[----:B----4-:R0:W-:Y:S04]  /*32e60*/  STL [R1+0x30], R7 ;  /* 0x0000300701007387 */ /* 0x0101e80000100800 */
[----:B------:R-:W4:Y:S04]  /*32e70*/  LDL R11, [R1+0x246c] ;  /* 0x00246c00010b7983 */ /* 0x000f280000100800 */
[----:B------:R-:W4:Y:S04]  /*32e80*/  LDL R9, [R1+0x2470] ;  /* 0x0024700001097983 */ /* 0x000f280000100800 */
[----:B0-----:R-:W4:Y:S01]  /*32e90*/  LDL R7, [R1+0x2474] ;  /* 0x0024740001077983 */ /* 0x001f220000100800 */
[----:B--2---:R-:W-:Y:S01]  /*32ea0*/  @P1 IMAD.MOV.U32 R2, RZ, RZ, R5 ;  /* 0x000000ffff021224 */ /* 0x004fe200078e0005 */
[----:B------:R-:W-:-:S02]  /*32eb0*/  ISETP.GT.AND P2, PT, R4, 0x77, PT ;  /* 0x000000770400780c */ /* 0x000fc40003f44270 */
[----:B------:R-:W-:Y:S02]  /*32ec0*/  PRMT R27, RZ, 0x7610, R27 ;  /* 0x00007610ff1b7816 */ /* 0x000fe4000000001b */
[----:B------:R-:W-:Y:S02]  /*32ed0*/  PRMT R20, RZ, 0x7610, R20 ;  /* 0x00007610ff147816 */ /* 0x000fe40000000014 */
[----:B------:R-:W-:Y:S01]  /*32ee0*/  PRMT R13, RZ, 0x7610, R13 ;  /* 0x00007610ff0d7816 */ /* 0x000fe2000000000d */
[----:B------:R0:W2:Y:S04]  /*32ef0*/  @P1 LDG.E.U8 R0, desc[UR40][R2.64] ;  /* 0x0000002802001981 */ /* 0x0000a8000c1e1100 */
[----:B------:R-:W2:Y:S01]  /*32f00*/  LDL R5, [R1+0x2464] ;  /* 0x0024640001057983 */ /* 0x000ea20000100800 */
[----:B0-----:R-:W-:-:S02]  /*32f10*/  @P1 IMAD.MOV.U32 R2, RZ, RZ, R28 ;  /* 0x000000ffff021224 */ /* 0x001fc400078e001c */
[----:B------:R-:W-:-:S05]  /*32f20*/  @P1 IMAD.MOV.U32 R3, RZ, RZ, R29 ;  /* 0x000000ffff031224 */ /* 0x000fca00078e001d */
[----:B------:R3:W2:Y:S02]  /*32f30*/  @P1 LDG.E.U8 R27, desc[UR40][R2.64] ;  /* 0x00000028021b1981 */ /* 0x0006a4000c1e1100 */
[----:B---3--:R-:W-:Y:S02]  /*32f40*/  @P1 IMAD.MOV.U32 R2, RZ, RZ, R22 ;  /* 0x000000ffff021224 */ /* 0x008fe400078e0016 */
[----:B------:R-:W-:-:S05]  /*32f50*/  @P1 IMAD.MOV.U32 R3, RZ, RZ, R26 ;  /* 0x000000ffff031224 */ /* 0x000fca00078e001a */
[----:B------:R0:W3:Y:S01]  /*32f60*/  @P1 LDG.E.U8 R20, desc[UR40][R2.64] ;  /* 0x0000002802141981 */ /* 0x0000e2000c1e1100 */
[----:B------:R-:W-:Y:S01]  /*32f70*/  PRMT R12, RZ, 0x7610, R12 ;  /* 0x00007610ff0c7816 */ /* 0x000fe2000000000c */
[----:B0-----:R-:W-:Y:S02]  /*32f80*/  @P2 IMAD.MOV.U32 R2, RZ, RZ, R14 ;  /* 0x000000ffff022224 */ /* 0x001fe400078e000e */
[----:B------:R-:W-:-:S05]  /*32f90*/  @P2 IMAD.MOV.U32 R3, RZ, RZ, R15 ;  /* 0x000000ffff032224 */ /* 0x000fca00078e000f */
[----:B------:R0:W3:Y:S01]  /*32fa0*/  @P2 LDG.E.U8 R13, desc[UR40][R2.64] ;  /* 0x00000028020d2981 */ /* 0x0000e2000c1e1100 */
[----:B------:R-:W-:Y:S01]  /*32fb0*/  PRMT R8, RZ, 0x7610, R8 ;  /* 0x00007610ff087816 */ /* 0x000fe20000000008 */
[----:B0-----:R-:W-:Y:S02]  /*32fc0*/  @P2 IMAD.MOV.U32 R2, RZ, RZ, R6 ;  /* 0x000000ffff022224 */ /* 0x001fe400078e0006 */
[----:B----4-:R-:W-:-:S05]  /*32fd0*/  @P2 IMAD.MOV.U32 R3, RZ, RZ, R7 ;  /* 0x000000ffff032224 */ /* 0x010fca00078e0007 */
[----:B------:R0:W4:Y:S02]  /*32fe0*/  @P2 LDG.E.U8 R12, desc[UR40][R2.64] ;  /* 0x00000028020c2981 */ /* 0x000124000c1e1100 */
[----:B0-----:R-:W-:Y:S02]  /*32ff0*/  @P2 IMAD.MOV.U32 R2, RZ, RZ, R9 ;  /* 0x000000ffff022224 */ /* 0x001fe400078e0009 */
[----:B------:R-:W-:-:S05]  /*33000*/  @P2 IMAD.MOV.U32 R3, RZ, RZ, R11 ;  /* 0x000000ffff032224 */ /* 0x000fca00078e000b */
[----:B------:R0:W3:Y:S04]  /*33010*/  @P2 LDG.E.U8 R8, desc[UR40][R2.64] ;  /* 0x0000002802082981 */ /* 0x0000e8000c1e1100 */
[----:B--2---:R1:W-:Y:S04]  /*33020*/  STL [R1+0x2c], R0 ;  /* 0x00002c0001007387 */ /* 0x0043e80000100800 */
[----:B------:R-:W2:Y:S04]  /*33030*/  LDL R7, [R1+0x23fc] ;  /* 0x0023fc0001077983 */ /* 0x000ea80000100800 */
[----:B------:R-:W2:Y:S04]  /*33040*/  LDL R6, [R1+0x2400] ;  /* 0x0024000001067983 */ /* 0x000ea80000100800 */
[----:B-1----:R-:W2:Y:S01]  /*33050*/  LDL R0, [R1+0x2468] ;  /* 0x0024680001007983 */ /* 0x002ea20000100800 */
[----:B------:R-:W-:-:S02]  /*33060*/  ISETP.GT.AND P1, PT, R4, 0x7b, PT ;  /* 0x0000007b0400780c */ /* 0x000fc40003f24270 */
[----:B------:R-:W-:Y:S01]  /*33070*/  PRMT R10, RZ, 0x7610, R10 ;  /* 0x00007610ff0a7816 */ /* 0x000fe2000000000a */
[----:B0-----:R-:W-:Y:S01]  /*33080*/  @P2 IMAD.MOV.U32 R3, RZ, RZ, R5 ;  /* 0x000000ffff032224 */ /* 0x001fe200078e0005 */
[----:B------:R-:W-:Y:S01]  /*33090*/  PRMT R18, RZ, 0x7610, R18 ;  /* 0x00007610ff127816 */ /* 0x000fe20000000012 */
[----:B---3--:R0:W-:Y:S04]  /*330a0*/  STL [R1+0x18], R8 ;  /* 0x0000180801007387 */ /* 0x0081e80000100800 */
[----:B------:R-:W3:Y:S04]  /*330b0*/  LDL R5, [R1+0x23f8] ;  /* 0x0023f80001057983 */ /* 0x000ee80000100800 */
[----:B------:R-:W3:Y:S04]  /*330c0*/  LDL R11, [R1+0x23ec] ;  /* 0x0023ec00010b7983 */ /* 0x000ee80000100800 */
[----:B0-----:R-:W3:Y:S01]  /*330d0*/  LDL R8, [R1+0x23f4] ;  /* 0x0023f40001087983 */ /* 0x001ee20000100800 */
[----:B--2---:R-:W-:-:S03]  /*330e0*/  @P2 IMAD.MOV.U32 R2, RZ, RZ, R0 ;  /* 0x000000ffff022224 */ /* 0x004fc600078e0000 */
[----:B------:R-:W2:Y:S04]  /*330f0*/  LDL R0, [R1+0x23f0] ;  /* 0x0023f00001007983 */ /* 0x000ea80000100800 */
[----:B------:R0:W2:Y:S02]  /*33100*/  @P2 LDG.E.U8 R10, desc[UR40][R2.64] ;  /* 0x00000028020a2981 */ /* 0x0000a4000c1e1100 */
[----:B0-----:R-:W-:Y:S02]  /*33110*/  @P1 IMAD.MOV.U32 R2, RZ, RZ, R6 ;  /* 0x000000ffff021224 */ /* 0x001fe400078e0006 */
[----:B------:R-:W-:-:S05]  /*33120*/  @P1 IMAD.MOV.U32 R3, RZ, RZ, R7 ;  /* 0x000000ffff031224 */ /* 0x000fca00078e0007 */
[----:B------:R0:W2:Y:S04]  /*33130*/  @P1 LDG.E.U8 R18, desc[UR40][R2.64] ;  /* 0x0000002802121981 */ /* 0x0000a8000c1e1100 */
[----:B------:R-:W-:Y:S04]  /*33140*/  STL [R1+0x28], R27 ;  /* 0x0000281b01007387 */ /* 0x000fe80000100800 */
[----:B------:R-:W2:Y:S04]  /*33150*/  LDL R7, [R1+0x23e4] ;  /* 0x0023e40001077983 */ /* 0x000ea80000100800 */
[----:B------:R-:W-:Y:S04]  /*33160*/  STL [R1+0x24], R20 ;  /* 0x0000241401007387 */ /* 0x000fe80000100800 */
[----:B------:R-:W2:Y:S01]  /*33170*/  LDL R6, [R1+0x23e8] ;  /* 0x0023e80001067983 */ /* 0x000ea20000100800 */
[----:B------:R-:W1:Y:S03]  /*33180*/  S2R R9, SR_TID.X ;  /* 0x0000000000097919 */ /* 0x000e660000002100 */
[----:B----4-:R4:W-:Y:S04]  /*33190*/  STL [R1+0x1c], R12 ;  /* 0x00001c0c01007387 */ /* 0x0109e80000100800 */
[----:B------:R-:W-:Y:S04]  /*331a0*/  STL [R1+0x20], R13 ;  /* 0x0000200d01007387 */ /* 0x000fe80000100800 */
[----:B----4-:R-:W4:Y:S01]  /*331b0*/  LDL R12, [R1+0x23dc] ;  /* 0x0023dc00010c7983 */ /* 0x010f220000100800 */
[----:B------:R-:W-:-:S02]  /*331c0*/  ISETP.GT.AND P2, PT, R4, 0x7c, PT ;  /* 0x0000007c0400780c */ /* 0x000fc40003f44270 */
[C---:B------:R-:W-:Y:S02]  /*331d0*/  ISETP.GT.AND P3, PT, R4.reuse, 0x7d, PT ;  /* 0x0000007d0400780c */ /* 0x040fe40003f64270 */
[C---:B------:R-:W-:Y:S02]  /*331e0*/  ISETP.GT.AND P4, PT, R4.reuse, 0x7e, PT ;  /* 0x0000007e0400780c */ /* 0x040fe40003f84270 */
[----:B------:R-:W-:Y:S02]  /*331f0*/  ISETP.GT.AND P5, PT, R4, 0x7f, PT ;  /* 0x0000007f0400780c */ /* 0x000fe40003fa4270 */
[----:B-1----:R-:W-:-:S04]  /*33200*/  LOP3.LUT R9, R9, 0x3f, RZ, 0xc0, !PT ;  /* 0x0000003f09097812 */ /* 0x002fc800078ec0ff */
[----:B------:R-:W-:-:S04]  /*33210*/  LOP3.LUT R9, R9, 0x40, RZ, 0xfc, !PT ;  /* 0x0000004009097812 */ /* 0x000fc800078efcff */
[----:B------:R-:W-:Y:S01]  /*33220*/  ISETP.GE.AND P6, PT, R9, R4, PT ;  /* 0x000000040900720c */ /* 0x000fe20003fc6270 */
[----:B---3--:R-:W-:Y:S02]  /*33230*/  @P1 IMAD.MOV.U32 R4, RZ, RZ, R5 ;  /* 0x000000ffff041224 */ /* 0x008fe400078e0005 */
[----:B------:R-:W-:Y:S01]  /*33240*/  @P1 IMAD.MOV.U32 R5, RZ, RZ, R8 ;  /* 0x000000ffff051224 */ /* 0x000fe200078e0008 */
[----:B------:R-:W-:Y:S02]  /*33250*/  PRMT R16, RZ, 0x7610, R16 ;  /* 0x00007610ff107816 */ /* 0x000fe40000000010 */
[----:B0-----:R-:W-:-:S04]  /*33260*/  PRMT R2, RZ, 0x7610, R2 ;  /* 0x00007610ff027816 */ /* 0x001fc80000000002 */
[----:B------:R0:W3:Y:S01]  /*33270*/  @P1 LDG.E.U8 R16, desc[UR40][R4.64] ;  /* 0x0000002804101981 */ /* 0x0000e2000c1e1100 */
[----:B------:R-:W-:Y:S01]  /*33280*/  PRMT R3, RZ, 0x7610, R3 ;  /* 0x00007610ff037816 */ /* 0x000fe20000000003 */
[----:B0-----:R-:W-:Y:S02]  /*33290*/  @P1 IMAD.MOV.U32 R5, RZ, RZ, R11 ;  /* 0x000000ffff051224 */ /* 0x001fe400078e000b */
[----:B--2---:R0:W-:Y:S04]  /*332a0*/  STL [R1+0x14], R10 ;  /* 0x0000140a01007387 */ /* 0x0041e80000100800 */
[----:B0-----:R-:W2:Y:S04]  /*332b0*/  LDL R10, [R1+0x23e0] ;  /* 0x0023e000010a7983 */ /* 0x001ea80000100800 */
[----:B------:R-:W-:Y:S04]  /*332c0*/  STL [R1+0x3318], R18 ;  /* 0x0033181201007387 */ /* 0x000fe80000100800 */
[----:B------:R-:W2:Y:S04]  /*332d0*/  LDL R9, [R1+0x23d4] ;  /* 0x0023d40001097983 */ /* 0x000ea80000100800 */
[----:B------:R-:W2:Y:S01]  /*332e0*/  LDL R8, [R1+0x23d8] ;  /* 0x0023d80001087983 */ /* 0x000ea20000100800 */
[----:B------:R-:W-:-:S03]  /*332f0*/  @P1 IMAD.MOV.U32 R4, RZ, RZ, R0 ;  /* 0x000000ffff041224 */ /* 0x000fc600078e0000 */
[----:B------:R4:W2:Y:S04]  /*33300*/  @P1 LDG.E.U8 R3, desc[UR40][R6.64] ;  /* 0x0000002806031981 */ /* 0x0008a8000c1e1100 */
[----:B------:R0:W2:Y:S01]  /*33310*/  @P1 LDG.E.U8 R2, desc[UR40][R4.64] ;  /* 0x0000002804021981 */ /* 0x0000a2000c1e1100 */
[----:B----4-:R-:W-:Y:S01]  /*33320*/  @P2 IMAD.MOV.U32 R7, RZ, RZ, R12 ;  /* 0x000000ffff072224 */ /* 0x010fe200078e000c */
[----:B0-----:R-:W-:Y:S02]  /*33330*/  PRMT R4, RZ, 0x7610, R4 ;  /* 0x00007610ff047816 */ /* 0x001fe40000000004 */
[----:B------:R-:W-:Y:S01]  /*33340*/  PRMT R5, RZ, 0x7610, R5 ;  /* 0x00007610ff057816 */ /* 0x000fe20000000005 */
[----:B---3--:R-:W-:Y:S04]  /*33350*/  STL [R1+0x331c], R16 ;  /* 0x00331c1001007387 */ /* 0x008fe80000100800 */
[----:B------:R-:W3:Y:S04]  /*33360*/  LDL R11, [R1+0x23cc] ;  /* 0x0023cc00010b7983 */ /* 0x000ee80000100800 */
[----:B------:R-:W4:Y:S01]  /*33370*/  LDL R0, [R1+0x23d0] ;  /* 0x0023d00001007983 */ /* 0x000f220000100800 */
[----:B--2---:R-:W-:-:S05]  /*33380*/  @P2 IMAD.MOV.U32 R6, RZ, RZ, R10 ;  /* 0x000000ffff062224 */ /* 0x004fca00078e000a */
[----:B------:R0:W2:Y:S04]  /*33390*/  @P2 LDG.E.U8 R4, desc[UR40][R6.64] ;  /* 0x0000002806042981 */ /* 0x0000a8000c1e1100 */
[----:B------:R3:W2:Y:S04]  /*333a0*/  @P2 LDG.E.U8 R5, desc[UR40][R8.64] ;  /* 0x0000002808052981 */ /* 0x0006a8000c1e1100 */
[----:B------:R1:W-:Y:S04]  /*333b0*/  STL [R1+0x3320], R2 ;  /* 0x0033200201007387 */ /* 0x0003e80000100800 */
[----:B------:R-:W-:Y:S04]  /*333c0*/  STL [R1+0x3324], R3 ;  /* 0x0033240301007387 */ /* 0x000fe80000100800 */
[----:B------:R-:W2:Y:S04]  /*333d0*/  LDL R10, [R1+0x23c4] ;  /* 0x0023c400010a7983 */ /* 0x000ea80000100800 */
[----:B-1----:R-:W2:Y:S01]  /*333e0*/  LDL R2, [R1+0x23c8] ;  /* 0x0023c80001027983 */ /* 0x002ea20000100800 */
[----:B0-----:R-:W-:-:S02]  /*333f0*/  PRMT R6, RZ, 0x7610, R6 ;  /* 0x00007610ff067816 */ /* 0x001fc40000000006 */
[----:B------:R-:W-:Y:S01]  /*33400*/  PRMT R7, RZ, 0x7610, R7 ;  /* 0x00007610ff077816 */ /* 0x000fe20000000007 */
[----:B---3--:R-:W-:Y:S02]  /*33410*/  @P2 IMAD.MOV.U32 R9, RZ, RZ, R11 ;  /* 0x000000ffff092224 */ /* 0x008fe400078e000b */
[----:B----4-:R-:W-:-:S05]  /*33420*/  @P2 IMAD.MOV.U32 R8, RZ, RZ, R0 ;  /* 0x000000ffff082224 */ /* 0x010fca00078e0000 */
[----:B------:R0:W3:Y:S04]  /*33430*/  @P2 LDG.E.U8 R6, desc[UR40][R8.64] ;  /* 0x0000002808062981 */ /* 0x0000e8000c1e1100 */
[----:B--2---:R1:W-:Y:S04]  /*33440*/  STL [R1+0x32f8], R4 ;  /* 0x0032f80401007387 */ /* 0x0043e80000100800 */
[----:B------:R-:W2:Y:S04]  /*33450*/  LDL R14, [R1+0x23bc] ;  /* 0x0023bc00010e7983 */ /* 0x000ea80000100800 */
[----:B-1----:R-:W4:Y:S04]  /*33460*/  LDL R4, [R1+0x23c0] ;  /* 0x0023c00001047983 */ /* 0x002f280000100800 */
[----:B------:R-:W-:Y:S04]  /*33470*/  STL [R1+0x32fc], R5 ;  /* 0x0032fc0501007387 */ /* 0x000fe80000100800 */
[----:B------:R-:W4:Y:S04]  /*33480*/  LDL R13, [R1+0x23b4] ;  /* 0x0023b400010d7983 */ /* 0x000f280000100800 */
[----:B------:R-:W4:Y:S01]  /*33490*/  LDL R12, [R1+0x23b8] ;  /* 0x0023b800010c7983 */ /* 0x000f220000100800 */
[----:B------:R-:W-:Y:S01]  /*334a0*/  @P2 IMAD.MOV.U32 R11, RZ, RZ, R10 ;  /* 0x000000ffff0b2224 */ /* 0x000fe200078e000a */
[----:B0-----:R-:W-:-:S02]  /*334b0*/  PRMT R8, RZ, 0x7610, R8 ;  /* 0x00007610ff087816 */ /* 0x001fc40000000008 */
[----:B------:R-:W-:Y:S01]  /*334c0*/  PRMT R9, RZ, 0x7610, R9 ;  /* 0x00007610ff097816 */ /* 0x000fe20000000009 */
[----:B------:R-:W4:Y:S04]  /*334d0*/  LDL R3, [R1+0x23ac] ;  /* 0x0023ac0001037983 */ /* 0x000f280000100800 */
[----:B------:R-:W4:Y:S01]  /*334e0*/  LDL R0, [R1+0x23b0] ;  /* 0x0023b00001007983 */ /* 0x000f220000100800 */
[----:B------:R-:W-:-:S05]  /*334f0*/  @P2 IMAD.MOV.U32 R10, RZ, RZ, R2 ;  /* 0x000000ffff0a2224 */ /* 0x000fca00078e0002 */
[----:B------:R2:W4:Y:S04]  /*33500*/  @P2 LDG.E.U8 R7, desc[UR40][R10.64] ;  /* 0x000000280a072981 */ /* 0x000528000c1e1100 */
[----:B---3--:R0:W-:Y:S04]  /*33510*/  STL [R1+0x3300], R6 ;  /* 0x0033000601007387 */ /* 0x0081e80000100800 */
[----:B------:R-:W3:Y:S04]  /*33520*/  LDL R2, [R1+0x23a8] ;  /* 0x0023a80001027983 */ /* 0x000ee80000100800 */
[----:B0-----:R-:W3:Y:S01]  /*33530*/  LDL R6, [R1+0x23a4] ;  /* 0x0023a40001067983 */ /* 0x001ee20000100800 */
[----:B--2---:R-:W-:-:S02]  /*33540*/  @P3 IMAD.MOV.U32 R11, RZ, RZ, R14 ;  /* 0x000000ffff0b3224 */ /* 0x004fc400078e000e */
[----:B----4-:R-:W-:Y:S01]  /*33550*/  @P3 IMAD.MOV.U32 R10, RZ, RZ, R4 ;  /* 0x000000ffff0a3224 */ /* 0x010fe200078e0004 */
[----:B------:R-:W2:Y:S04]  /*33560*/  @P3 LDG.E.U8 R9, desc[UR40][R12.64] ;  /* 0x000000280c093981 */ /* 0x000ea8000c1e1100 */
[----:B------:R0:W4:Y:S04]  /*33570*/  @P3 LDG.E.U8 R8, desc[UR40][R10.64] ;  /* 0x000000280a083981 */ /* 0x000128000c1e1100 */
[----:B------:R-:W-:Y:S04]  /*33580*/  STL [R1+0x3304], R7 ;  /* 0x0033040701007387 */ /* 0x000fe80000100800 */
[----:B------:R-:W2:Y:S04]  /*33590*/  LDL R5, [R1+0x239c] ;  /* 0x00239c0001057983 */ /* 0x000ea80000100800 */
[----:B------:R-:W2:Y:S01]  /*335a0*/  LDL R4, [R1+0x23a0] ;  /* 0x0023a00001047983 */ /* 0x000ea20000100800 */
[----:B0-----:R-:W-:Y:S01]  /*335b0*/  PRMT R10, RZ, 0x7610, R10 ;  /* 0x00007610ff0a7816 */ /* 0x001fe2000000000a */
[----:B------:R-:W-:-:S02]  /*335c0*/  @P3 IMAD.MOV.U32 R12, RZ, RZ, R0 ;  /* 0x000000ffff0c3224 */ /* 0x000fc400078e0000 */
[----:B------:R-:W-:-:S05]  /*335d0*/  @P3 IMAD.MOV.U32 R13, RZ, RZ, R3 ;  /* 0x000000ffff0d3224 */ /* 0x000fca00078e0003 */
[----:B------:R0:W2:Y:S01]  /*335e0*/  @P3 LDG.E.U8 R10, desc[UR40][R12.64] ;  /* 0x000000280c0a3981 */ /* 0x0000a2000c1e1100 */
[----:B------:R-:W-:Y:S02]  /*335f0*/  PRMT R11, RZ, 0x7610, R11 ;  /* 0x00007610ff0b7816 */ /* 0x000fe4000000000b */
[----:B0-----:R-:W-:Y:S01]  /*33600*/  PRMT R12, RZ, 0x7610, R12 ;  /* 0x00007610ff0c7816 */ /* 0x001fe2000000000c */
[----:B---3--:R-:W-:Y:S02]  /*33610*/  @P3 IMAD.MOV.U32 R14, RZ, RZ, R2 ;  /* 0x000000ffff0e3224 */ /* 0x008fe400078e0002 */
[----:B------:R-:W-:-:S05]  /*33620*/  @P3 IMAD.MOV.U32 R15, RZ, RZ, R6 ;  /* 0x000000ffff0f3224 */ /* 0x000fca00078e0006 */
[----:B------:R0:W3:Y:S04]  /*33630*/  @P3 LDG.E.U8 R11, desc[UR40][R14.64] ;  /* 0x000000280e0b3981 */ /* 0x0000e8000c1e1100 */
[----:B----4-:R-:W-:Y:S04]  /*33640*/  STL [R1+0x32cc], R8 ;  /* 0x0032cc0801007387 */ /* 0x010fe80000100800 */
[----:B--2---:R-:W-:Y:S04]  /*33650*/  STL [R1+0x32d0], R9 ;  /* 0x0032d00901007387 */ /* 0x004fe80000100800 */
[----:B------:R-:W2:Y:S04]  /*33660*/  LDL R3, [R1+0x2394] ;  /* 0x0023940001037983 */ /* 0x000ea80000100800 */
[----:B------:R-:W4:Y:S01]  /*33670*/  LDL R0, [R1+0x2398] ;  /* 0x0023980001007983 */ /* 0x000f220000100800 */
[----:B0-----:R-:W-:-:S02]  /*33680*/  @P4 IMAD.MOV.U32 R15, RZ, RZ, R5 ;  /* 0x000000ffff0f4224 */ /* 0x001fc400078e0005 */
[----:B------:R-:W-:-:S05]  /*33690*/  @P4 IMAD.MOV.U32 R14, RZ, RZ, R4 ;  /* 0x000000ffff0e4224 */ /* 0x000fca00078e0004 */
[----:B------:R2:W4:Y:S01]  /*336a0*/  @P4 LDG.E.U8 R12, desc[UR40][R14.64] ;  /* 0x000000280e0c4981 */ /* 0x000522000c1e1100 */
[----:B------:R-:W-:-:S03]  /*336b0*/  PRMT R13, RZ, 0x7610, R13 ;  /* 0x00007610ff0d7816 */ /* 0x000fc6000000000d */
[----:B------:R0:W-:Y:S04]  /*336c0*/  STL [R1+0x32d4], R10 ;  /* 0x0032d40a01007387 */ /* 0x0001e80000100800 */
[----:B------:R-:W4:Y:S04]  /*336d0*/  LDL R2, [R1+0x2390] ;  /* 0x0023900001027983 */ /* 0x000f280000100800 */
[----:B------:R-:W4:Y:S04]  /*336e0*/  LDL R16, [R1+0x238c] ;  /* 0x00238c0001107983 */ /* 0x000f280000100800 */
[----:B---3--:R-:W-:Y:S04]  /*336f0*/  STL [R1+0x32d8], R11 ;  /* 0x0032d80b01007387 */ /* 0x008fe80000100800 */
[----:B0-----:R-:W3:Y:S04]  /*33700*/  LDL R10, [R1+0x2384] ;  /* 0x00238400010a7983 */ /* 0x001ee80000100800 */
[----:B------:R-:W3:Y:S04]  /*33710*/  LDL R9, [R1+0x2388] ;  /* 0x0023880001097983 */ /* 0x000ee80000100800 */
[----:B------:R-:W3:Y:S04]  /*33720*/  LDL R8, [R1+0x237c] ;  /* 0x00237c0001087983 */ /* 0x000ee80000100800 */
[----:B------:R-:W3:Y:S01]  /*33730*/  LDL R7, [R1+0x2380] ;  /* 0x0023800001077983 */ /* 0x000ee20000100800 */
[----:B--2---:R-:W-:-:S02]  /*33740*/  @P4 IMAD.MOV.U32 R15, RZ, RZ, R3 ;  /* 0x000000ffff0f4224 */ /* 0x004fc400078e0003 */
[----:B----4-:R-:W-:-:S05]  /*33750*/  @P4 IMAD.MOV.U32 R14, RZ, RZ, R0 ;  /* 0x000000ffff0e4224 */ /* 0x010fca00078e0000 */
[----:B------:R0:W2:Y:S04]  /*33760*/  @P4 LDG.E.U8 R13, desc[UR40][R14.64] ;  /* 0x000000280e0d4981 */ /* 0x0000a8000c1e1100 */
[----:B------:R1:W-:Y:S04]  /*33770*/  STL [R1+0x32a4], R12 ;  /* 0x0032a40c01007387 */ /* 0x0003e80000100800 */
[----:B------:R-:W4:Y:S04]  /*33780*/  LDL R6, [R1+0x2374] ;  /* 0x0023740001067983 */ /* 0x000f280000100800 */
[----:B------:R-:W4:Y:S04]  /*33790*/  LDL R5, [R1+0x2378] ;  /* 0x0023780001057983 */ /* 0x000f280000100800 */
[----:B------:R-:W4:Y:S04]  /*337a0*/  LDL R4, [R1+0x236c] ;  /* 0x00236c0001047983 */ /* 0x000f280000100800 */
[----:B------:R-:W4:Y:S04]  /*337b0*/  LDL R3, [R1+0x2370] ;  /* 0x0023700001037983 */ /* 0x000f280000100800 */
[----:B------:R-:W4:Y:S01]  /*337c0*/  LDL R0, [R1+0x2368] ;  /* 0x0023680001007983 */ /* 0x000f220000100800 */
[----:B0-----:R-:W-:Y:S01]  /*337d0*/  @P4 IMAD.MOV.U32 R14, RZ, RZ, R2 ;  /* 0x000000ffff0e4224 */ /* 0x001fe200078e0002 */
[----:B------:R-:W-:Y:S01]  /*337e0*/  PRMT R17, RZ, 0x7610, R17 ;  /* 0x00007610ff117816 */ /* 0x000fe20000000011 */
[----:B------:R-:W-:Y:S01]  /*337f0*/  @P4 IMAD.MOV.U32 R15, RZ, RZ, R16 ;  /* 0x000000ffff0f4224 */ /* 0x000fe200078e0010 */
[----:B------:R-:W-:-:S04]  /*33800*/  PRMT R19, RZ, 0x7610, R19 ;  /* 0x00007610ff137816 */ /* 0x000fc80000000013 */
[----:B------:R3:W4:Y:S01]  /*33810*/  @P4 LDG.E.U8 R17, desc[UR40][R14.64] ;  /* 0x000000280e114981 */ /* 0x000722000c1e1100 */
[----:B------:R-:W-:Y:S02]  /*33820*/  PRMT R21, RZ, 0x7610, R21 ;  /* 0x00007610ff157816 */ /* 0x000fe40000000015 */
[----:B------:R-:W-:Y:S02]  /*33830*/  PRMT R23, RZ, 0x7610, R23 ;  /* 0x00007610ff177816 */ /* 0x000fe40000000017 */
[----:B------:R-:W-:Y:S01]  /*33840*/  PRMT R24, RZ, 0x7610, R24 ;  /* 0x00007610ff187816 */ /* 0x000fe20000000018 */
[----:B---3--:R-:W-:Y:S02]  /*33850*/  @P4 IMAD.MOV.U32 R15, RZ, RZ, R10 ;  /* 0x000000ffff0f4224 */ /* 0x008fe400078e000a */
[----:B------:R-:W-:-:S05]  /*33860*/  @P4 IMAD.MOV.U32 R14, RZ, RZ, R9 ;  /* 0x000000ffff0e4224 */ /* 0x000fca00078e0009 */
[----:B------:R0:W3:Y:S02]  /*33870*/  @P4 LDG.E.U8 R19, desc[UR40][R14.64] ;  /* 0x000000280e134981 */ /* 0x0000e4000c1e1100 */
[----:B0-----:R-:W-:Y:S02]  /*33880*/  @P5 IMAD.MOV.U32 R14, RZ, RZ, R7 ;  /* 0x000000ffff0e5224 */ /* 0x001fe400078e0007 */
[----:B------:R-:W-:-:S05]  /*33890*/  @P5 IMAD.MOV.U32 R15, RZ, RZ, R8 ;  /* 0x000000ffff0f5224 */ /* 0x000fca00078e0008 */
[----:B------:R4:W3:Y:S04]  /*338a0*/  @P5 LDG.E.U8 R21, desc[UR40][R14.64] ;  /* 0x000000280e155981 */ /* 0x0008e8000c1e1100 */
[----:B--2---:R-:W-:Y:S04]  /*338b0*/  STL [R1+0x32a8], R13 ;  /* 0x0032a80d01007387 */ /* 0x004fe80000100800 */
[----:B------:R-:W2:Y:S01]  /*338c0*/  LDL R2, [R1+0x2364] ;  /* 0x0023640001027983 */ /* 0x000ea20000100800 */
[----:B----4-:R-:W-:Y:S02]  /*338d0*/  @P5 IMAD.MOV.U32 R15, RZ, RZ, R6 ;  /* 0x000000ffff0f5224 */ /* 0x010fe400078e0006 */
[----:B------:R-:W-:-:S05]  /*338e0*/  @P5 IMAD.MOV.U32 R14, RZ, RZ, R5 ;  /* 0x000000ffff0e5224 */ /* 0x000fca00078e0005 */
[----:B------:R0:W4:Y:S02]  /*338f0*/  @P5 LDG.E.U8 R23, desc[UR40][R14.64] ;  /* 0x000000280e175981 */ /* 0x000124000c1e1100 */
[----:B0-----:R-:W-:Y:S02]  /*33900*/  @P5 IMAD.MOV.U32 R14, RZ, RZ, R3 ;  /* 0x000000ffff0e5224 */ /* 0x001fe400078e0003 */
[----:B------:R-:W-:-:S05]  /*33910*/  @P5 IMAD.MOV.U32 R15, RZ, RZ, R4 ;  /* 0x000000ffff0f5224 */ /* 0x000fca00078e0004 */
[----:B------:R0:W4:Y:S01]  /*33920*/  @P5 LDG.E.U8 R24, desc[UR40][R14.64] ;  /* 0x000000280e185981 */ /* 0x000122000c1e1100 */
[----:B------:R-:W-:Y:S01]  /*33930*/  PRMT R25, RZ, 0x7610, R25 ;  /* 0x00007610ff197816 */ /* 0x000fe20000000019 */
[----:B0-----:R-:W-:Y:S02]  /*33940*/  @P5 IMAD.MOV.U32 R14, RZ, RZ, R0 ;  /* 0x000000ffff0e5224 */ /* 0x001fe400078e0000 */
[----:B------:R-:W-:Y:S04]  /*33950*/  STL [R1+0x32ac], R17 ;  /* 0x0032ac1101007387 */ /* 0x000fe80000100800 */
[----:B---3--:R-:W-:Y:S04]  /*33960*/  STL [R1+0x32b0], R19 ;  /* 0x0032b01301007387 */ /* 0x008fe80000100800 */
[----:B------:R-:W-:Y:S01]  /*33970*/  STL [R1+0x3234], R21 ;  /* 0x0032341501007387 */ /* 0x000fe20000100800 */
[----:B--2---:R-:W-:-:S05]  /*33980*/  @P5 IMAD.MOV.U32 R15, RZ, RZ, R2 ;  /* 0x000000ffff0f5224 */ /* 0x004fca00078e0002 */
[----:B------:R-:W2:Y:S01]  /*33990*/  @P5 LDG.E.U8 R25, desc[UR40][R14.64] ;  /* 0x000000280e195981 */ /* 0x000ea2000c1e1100 */
[----:B-1----:R-:W0:Y:S01]  /*339a0*/  S2R R12, SR_TID.X ;  /* 0x00000000000c7919 */ /* 0x002e220000002100 */
[----:B------:R-:W-:Y:S06]  /*339b0*/  BAR.SYNC.DEFER_BLOCKING 0x0 ;  /* 0x0000000000007b1d */ /* 0x000fec0000010000 */
[----:B----4-:R-:W-:Y:S04]  /*339c0*/  STL [R1+0x3238], R23 ;  /* 0x0032381701007387 */ /* 0x010fe80000100800 */
[----:B------:R-:W-:Y:S04]  /*339d0*/  STL [R1+0x323c], R24 ;  /* 0x00323c1801007387 */ /* 0x000fe80000100800 */
[----:B------:R-:W3:Y:S04]  /*339e0*/  LDL.LU R27, [R1+0xfd0] ;  /* 0x000fd000011b7983 */ /* 0x000ee80000300800 */
[----:B------:R-:W4:Y:S04]  /*339f0*/  LDL.LU R28, [R1+0xfcc] ;  /* 0x000fcc00011c7983 */ /* 0x000f280000300800 */
[----:B------:R-:W3:Y:S01]  /*33a00*/  LDL.LU R29, [R1+0xfc8] ;  /* 0x000fc800011d7983 */ /* 0x000ee20000300800 */
[----:B0-----:R-:W-:-:S03]  /*33a10*/  LOP3.LUT R0, R12, 0x3f, RZ, 0xc0, !PT ;  /* 0x0000003f0c007812 */ /* 0x001fc600078ec0ff */
[----:B--2---:R-:W-:Y:S04]  /*33a20*/  STL [R1+0x3240], R25 ;  /* 0x0032401901007387 */ /* 0x004fe80000100800 */
        /* <DEDUP_REMOVED lines=109> */
[----:B---3--:R-:W-:Y:S04]  /*34100*/  STS.U8 [R0+UR4], R27 ;  /* 0x0000001b00007988 */ /* 0x008fe80008000004 */
[----:B------:R-:W-:Y:S04]  /*34110*/  STL [R1+0x3248], R15 ;  /* 0x0032480f01007387 */ /* 0x000fe80000100800 */
[----:B----4-:R0:W-:Y:S04]  /*34120*/  STS.U8 [R0+UR4+0x40], R28 ;  /* 0x0000401c00007988 */ /* 0x0101e80008000004 */
[----:B0-----:R-:W2:Y:S04]  /*34130*/  LDL.LU R28, [R1+0xfc4] ;  /* 0x000fc400011c7983 */ /* 0x001ea80000300800 */
[----:B------:R-:W3:Y:S04]  /*34140*/  LDL.LU R15, [R1+0xf2c] ;  /* 0x000f2c00010f7983 */ /* 0x000ee80000300800 */
[----:B------:R-:W-:Y:S04]  /*34150*/  STS.U8 [R0+UR4+0x80], R29 ;  /* 0x0000801d00007988 */ /* 0x000fe80008000004 */
[----:B---3--:R0:W-:Y:S04]  /*34160*/  STL [R1+0x3370], R15 ;  /* 0x0033700f01007387 */ /* 0x0081e80000100800 */
[----:B0-----:R-:W3:Y:S04]  /*34170*/  LDL.LU R15, [R1+0xf30] ;  /* 0x000f3000010f7983 */ /* 0x001ee80000300800 */
[----:B------:R-:W4:Y:S04]  /*34180*/  LDL.LU R12, [R1+0xf28] ;  /* 0x000f2800010c7983 */ /* 0x000f280000300800 */
        /* <DEDUP_REMOVED lines=25> */
[----:B--2---:R0:W-:Y:S04]  /*34320*/  STS.U8 [R0+UR4+0xc0], R28 ;  /* 0x0000c01c00007988 */ /* 0x0041e80008000004 */
[----:B0-----:R-:W2:Y:S04]  /*34330*/  LDL.LU R28, [R1+0x394] ;  /* 0x00039400011c7983 */ /* 0x001ea80000300800 */
[----:B---3--:R0:W-:Y:S04]  /*34340*/  STS.U8 [R0+UR4+0x840], R15 ;  /* 0x0008400f00007988 */ /* 0x0081e80008000004 */
[----:B0-----:R-:W3:Y:S04]  /*34350*/  LDL.LU R15, [R1+0x3370] ;  /* 0x00337000010f7983 */ /* 0x001ee80000300800 */
[----:B---3--:R-:W-:Y:S04]  /*34360*/  STS.U8 [R0+UR4+0x800], R15 ;  /* 0x0008000f00007988 */ /* 0x008fe80008000004 */
[----:B----4-:R-:W-:Y:S04]  /*34370*/  STS.U8 [R0+UR4+0x8c0], R12 ;  /* 0x0008c00c00007988 */ /* 0x010fe80008000004 */
[----:B------:R-:W-:Y:S04]  /*34380*/  STS.U8 [R0+UR4+0x880], R14 ;  /* 0x0008800e00007988 */ /* 0x000fe80008000004 */
        /* <DEDUP_REMOVED lines=17> */
[----:B------:R0:W-:Y:S04]  /*344a0*/  STS.U8 [R0+UR4+0x3040], R27 ;  /* 0x0030401b00007988 */ /* 0x0001e80008000004 */
[----:B------:R-:W-:Y:S04]  /*344b0*/  STS.U8 [R0+UR4+0x3080], R16 ;  /* 0x0030801000007988 */ /* 0x000fe80008000004 */
[----:B------:R-:W-:Y:S04]  /*344c0*/  STS.U8 [R0+UR4+0x30c0], R18 ;  /* 0x0030c01200007988 */ /* 0x000fe80008000004 */
[----:B------:R-:W-:Y:S04]  /*344d0*/  STS.U8 [R0+UR4+0x3840], R20 ;  /* 0x0038401400007988 */ /* 0x000fe80008000004 */
[----:B------:R-:W-:Y:S04]  /*344e0*/  STS.U8 [R0+UR4+0x3800], R22 ;  /* 0x0038001600007988 */ /* 0x000fe80008000004 */
[----:B------:R-:W-:Y:S04]  /*344f0*/  STS.U8 [R0+UR4+0x38c0], R26 ;  /* 0x0038c01a00007988 */ /* 0x000fe80008000004 */
[----:B------:R1:W-:Y:S04]  /*34500*/  STS.U8 [R0+UR4+0x3880], R29 ;  /* 0x0038801d00007988 */ /* 0x0003e80008000004 */
[----:B0-----:R-:W3:Y:S04]  /*34510*/  LDL.LU R27, [R1+0x390] ;  /* 0x00039000011b7983 */ /* 0x001ee80000300800 */
[----:B-1----:R-:W4:Y:S04]  /*34520*/  LDL.LU R29, [R1+0x38c] ;  /* 0x00038c00011d7983 */ /* 0x002f280000300800 */
[----:B------:R-:W3:Y:S04]  /*34530*/  LDL.LU R15, [R1+0x314] ;  /* 0x00031400010f7983 */ /* 0x000ee80000300800 */
[----:B--2---:R-:W-:Y:S04]  /*34540*/  STS.U8 [R0+UR4+0x4000], R28 ;  /* 0x0040001c00007988 */ /* 0x004fe80008000004 */
[----:B---3--:R0:W-:Y:S04]  /*34550*/  STL [R1+0x336c], R15 ;  /* 0x00336c0f01007387 */ /* 0x0081e80000100800 */
[----:B0-----:R-:W2:Y:S04]  /*34560*/  LDL.LU R15, [R1+0x388] ;  /* 0x00038800010f7983 */ /* 0x001ea80000300800 */
        /* <DEDUP_REMOVED lines=24> */
[----:B------:R0:W-:Y:S04]  /*346f0*/  STS.U8 [R0+UR4+0x4040], R27 ;  /* 0x0040401b00007988 */ /* 0x0001e80008000004 */
[----:B------:R-:W3:Y:S04]  /*34700*/  LDL.LU R26, [R1+0x10] ;  /* 0x00001000011a7983 */ /* 0x000ee80000300800 */
[----:B----4-:R1:W-:Y:S04]  /*34710*/  STS.U8 [R0+UR4+0x4080], R29 ;  /* 0x0040801d00007988 */ /* 0x0103e80008000004 */
[----:B0-----:R-:W4:Y:S04]  /*34720*/  LDL.LU R27, [R1+0xc] ;  /* 0x00000c00011b7983 */ /* 0x001f280000300800 */
[----:B-1----:R-:W3:Y:S04]  /*34730*/  LDL.LU R29, [R1+0x8] ;  /* 0x00000800011d7983 */ /* 0x002ee80000300800 */
[----:B--2---:R0:W-:Y:S04]  /*34740*/  STS.U8 [R0+UR4+0x40c0], R15 ;  /* 0x0040c00f00007988 */ /* 0x0041e80008000004 */
[----:B0-----:R-:W2:Y:S04]  /*34750*/  LDL.LU R15, [R1+0x336c] ;  /* 0x00336c00010f7983 */ /* 0x001ea80000300800 */
[----:B--2---:R-:W-:Y:S04]  /*34760*/  STS.U8 [R0+UR4+0x4840], R15 ;  /* 0x0048400f00007988 */ /* 0x004fe80008000004 */
[----:B---3--:R-:W-:Y:S04]  /*34770*/  STS.U8 [R0+UR4+0x4800], R12 ;  /* 0x0048000c00007988 */ /* 0x008fe80008000004 */
        /* <DEDUP_REMOVED lines=17> */
[----:B------:R0:W-:Y:S02]  /*34890*/  STS.U8 [R0+UR4+0x6880], R28 ;  /* 0x0068801c00007988 */ /* 0x0001e40008000004 */
[----:B0-----:R-:W0:Y:S02]  /*348a0*/  S2R R28, SR_TID.X ;  /* 0x00000000001c7919 */ /* 0x001e240000002100 */
[----:B------:R1:W-:Y:S04]  /*348b0*/  STS.U8 [R0+UR4+0x7000], R2 ;  /* 0x0070000200007988 */ /* 0x0003e80008000004 */
[----:B------:R-:W-:Y:S04]  /*348c0*/  STS.U8 [R0+UR4+0x7040], R16 ;  /* 0x0070401000007988 */ /* 0x000fe80008000004 */
[----:B------:R-:W-:Y:S04]  /*348d0*/  STS.U8 [R0+UR4+0x7080], R18 ;  /* 0x0070801200007988 */ /* 0x000fe80008000004 */
[----:B------:R-:W-:Y:S04]  /*348e0*/  STS.U8 [R0+UR4+0x70c0], R20 ;  /* 0x0070c01400007988 */ /* 0x000fe80008000004 */
[----:B------:R-:W-:Y:S04]  /*348f0*/  STS.U8 [R0+UR4+0x7840], R22 ;  /* 0x0078401600007988 */ /* 0x000fe80008000004 */
[----:B------:R-:W-:Y:S04]  /*34900*/  STS.U8 [R0+UR4+0x7800], R26 ;  /* 0x0078001a00007988 */ /* 0x000fe80008000004 */
[----:B----4-:R-:W-:Y:S04]  /*34910*/  STS.U8 [R0+UR4+0x78c0], R27 ;  /* 0x0078c01b00007988 */ /* 0x010fe80008000004 */
[----:B------:R2:W-:Y:S01]  /*34920*/  STS.U8 [R0+UR4+0x7880], R29 ;  /* 0x0078801d00007988 */ /* 0x0005e20008000004 */
[----:B0-----:R-:W-:-:S04]  /*34930*/  LOP3.LUT R28, R28, 0x3f, RZ, 0xc0, !PT ;  /* 0x0000003f1c1c7812 */ /* 0x001fc800078ec0ff */
[----:B-1----:R-:W-:Y:S02]  /*34940*/  LOP3.LUT R2, R28, 0x8, RZ, 0x3c, !PT ;  /* 0x000000081c027812 */ /* 0x002fe400078e3cff */
[----:B------:R-:W3:Y:S04]  /*34950*/  LDL.LU R28, [R1+0xfc0] ;  /* 0x000fc000011c7983 */ /* 0x000ee80000300800 */
[----:B--2---:R-:W2:Y:S04]  /*34960*/  LDL.LU R29, [R1+0xfbc] ;  /* 0x000fbc00011d7983 */ /* 0x004ea80000300800 */
[----:B------:R-:W4:Y:S04]  /*34970*/  LDL.LU R15, [R1+0xf20] ;  /* 0x000f2000010f7983 */ /* 0x000f280000300800 */
[----:B----4-:R0:W-:Y:S04]  /*34980*/  STL [R1+0x3368], R15 ;  /* 0x0033680f01007387 */ /* 0x0101e80000100800 */
[----:B0-----:R-:W4:Y:S04]  /*34990*/  LDL.LU R15, [R1+0xfb8] ;  /* 0x000fb800010f7983 */ /* 0x001f280000300800 */
        /* <DEDUP_REMOVED lines=22> */
[----:B------:R0:W-:Y:S04]  /*34b00*/  STL [R1+0x32e0], R0 ;  /* 0x0032e00001007387 */ /* 0x0001e80000100800 */
[----:B---3--:R1:W-:Y:S04]  /*34b10*/  STS.U8 [R2+UR4+0x100], R28 ;  /* 0x0001001c02007988 */ /* 0x0083e80008000004 */
[----:B--2---:R2:W-:Y:S04]  /*34b20*/  STS.U8 [R2+UR4+0x140], R29 ;  /* 0x0001401d02007988 */ /* 0x0045e80008000004 */
[----:B0-----:R-:W3:Y:S04]  /*34b30*/  LDL.LU R0, [R1+0xfb4] ;  /* 0x000fb40001007983 */ /* 0x001ee80000300800 */
[----:B------:R-:W3:Y:S04]  /*34b40*/  LDL.LU R26, [R1+0xb08] ;  /* 0x000b0800011a7983 */ /* 0x000ee80000300800 */
[----:B------:R-:W3:Y:S04]  /*34b50*/  LDL.LU R27, [R1+0x404] ;  /* 0x00040400011b7983 */ /* 0x000ee80000300800 */
[----:B-1----:R-:W3:Y:S04]  /*34b60*/  LDL.LU R28, [R1+0x400] ;  /* 0x00040000011c7983 */ /* 0x002ee80000300800 */
[----:B--2---:R-:W2:Y:S04]  /*34b70*/  LDL.LU R29, [R1+0x3fc] ;  /* 0x0003fc00011d7983 */ /* 0x004ea80000300800 */
[----:B----4-:R0:W-:Y:S04]  /*34b80*/  STS.U8 [R2+UR4+0x180], R15 ;  /* 0x0001800f02007988 */ /* 0x0101e80008000004 */
[----:B0-----:R-:W4:Y:S04]  /*34b90*/  LDL.LU R15, [R1+0x3368] ;  /* 0x00336800010f7983 */ /* 0x001f280000300800 */
        /* <DEDUP_REMOVED lines=24> */
[----:B------:R1:W-:Y:S04]  /*34d20*/  STS.U8 [R2+UR4+0x31c0], R26 ;  /* 0x0031c01a02007988 */ /* 0x0003e80008000004 */
[----:B------:R-:W-:Y:S04]  /*34d30*/  STS.U8 [R2+UR4+0x3940], R27 ;  /* 0x0039401b02007988 */ /* 0x000fe80008000004 */
[----:B------:R3:W-:Y:S04]  /*34d40*/  STS.U8 [R2+UR4+0x3900], R28 ;  /* 0x0039001c02007988 */ /* 0x0007e80008000004 */
[----:B0-----:R-:W4:Y:S04]  /*34d50*/  LDL.LU R22, [R1+0x3f8] ;  /* 0x0003f80001167983 */ /* 0x001f280000300800 */
[----:B-1----:R-:W4:Y:S04]  /*34d60*/  LDL.LU R26, [R1+0x384] ;  /* 0x00038400011a7983 */ /* 0x002f280000300800 */
[----:B---3--:R-:W3:Y:S04]  /*34d70*/  LDL.LU R28, [R1+0x37c] ;  /* 0x00037c00011c7983 */ /* 0x008ee80000300800 */
        /* <DEDUP_REMOVED lines=27> */
[----:B----4-:R0:W-:Y:S04]  /*34f30*/  STS.U8 [R2+UR4+0x3980], R22 ;  /* 0x0039801602007988 */ /* 0x0101e80008000004 */
[----:B------:R-:W4:Y:S04]  /*34f40*/  LDL.LU R20, [R1+0x78] ;  /* 0x0000780001147983 */ /* 0x000f280000300800 */
[----:B------:R1:W-:Y:S04]  /*34f50*/  STS.U8 [R2+UR4+0x4100], R26 ;  /* 0x0041001a02007988 */ /* 0x0003e80008000004 */
[----:B0-----:R-:W3:Y:S04]  /*34f60*/  LDL.LU R22, [R1+0x4] ;  /* 0x0000040001167983 */ /* 0x001ee80000300800 */
[----:B-1----:R-:W3:Y:S04]  /*34f70*/  LDL.LU R26, [R1] ;  /* 0x00000000011a7983 */ /* 0x002ee80000300800 */
[----:B--2---:R0:W-:Y:S04]  /*34f80*/  STS.U8 [R2+UR4+0x4140], R28 ;  /* 0x0041401c02007988 */ /* 0x0041e80008000004 */
[----:B0-----:R-:W2:Y:S04]  /*34f90*/  LDL.LU R28, [R1+0x3364] ;  /* 0x00336400011c7983 */ /* 0x001ea80000300800 */
[----:B--2---:R0:W-:Y:S04]  /*34fa0*/  STS.U8 [R2+UR4+0x4180], R28 ;  /* 0x0041801c02007988 */ /* 0x0041e80008000004 */
[----:B---3--:R1:W-:Y:S04]  /*34fb0*/  STS.U8 [R2+UR4+0x41c0], R29 ;  /* 0x0041c01d02007988 */ /* 0x0083e80008000004 */
[----:B------:R2:W-:Y:S04]  /*34fc0*/  STS.U8 [R2+UR4+0x4940], R0 ;  /* 0x0049400002007988 */ /* 0x0005e80008000004 */
[----:B0-----:R-:W3:Y:S04]  /*34fd0*/  LDL.LU R28, [R1+0x3360] ;  /* 0x00336000011c7983 */ /* 0x001ee80000300800 */
[----:B-1----:R-:W3:Y:S04]  /*34fe0*/  LDL.LU R29, [R1+0x335c] ;  /* 0x00335c00011d7983 */ /* 0x002ee80000300800 */
[----:B--2---:R-:W2:Y:S04]  /*34ff0*/  LDL.LU R0, [R1+0xf10] ;  /* 0x000f100001007983 */ /* 0x004ea80000300800 */
        /* <DEDUP_REMOVED lines=17> */
[----:B--2---:R0:W-:Y:S04]  /*35110*/  STL [R1+0x3354], R0 ;  /* 0x0033540001007387 */ /* 0x0041e80000100800 */
[----:B0-----:R-:W2:Y:S04]  /*35120*/  LDL.LU R0, [R1+0xfb0] ;  /* 0x000fb00001007983 */ /* 0x001ea80000300800 */
[----:B------:R-:W-:Y:S04]  /*35130*/  STS.U8 [R2+UR4+0x69c0], R4 ;  /* 0x0069c00402007988 */ /* 0x000fe80008000004 */
[----:B------:R-:W-:Y:S04]  /*35140*/  STS.U8 [R2+UR4+0x6980], R3 ;  /* 0x0069800302007988 */ /* 0x000fe80008000004 */
[----:B------:R0:W-:Y:S02]  /*35150*/  STS.U8 [R2+UR4+0x7100], R27 ;  /* 0x0071001b02007988 */ /* 0x0001e40008000004 */
[----:B0-----:R-:W0:Y:S02]  /*35160*/  S2R R27, SR_TID.X ;  /* 0x00000000001b7919 */ /* 0x001e240000002100 */
[----:B------:R0:W-:Y:S04]  /*35170*/  STS.U8 [R2+UR4+0x7140], R16 ;  /* 0x0071401002007988 */ /* 0x0001e80008000004 */
[----:B------:R1:W-:Y:S04]  /*35180*/  STS.U8 [R2+UR4+0x7180], R18 ;  /* 0x0071801202007988 */ /* 0x0003e80008000004 */
[----:B----4-:R-:W-:Y:S04]  /*35190*/  STS.U8 [R2+UR4+0x71c0], R20 ;  /* 0x0071c01402007988 */ /* 0x010fe80008000004 */
[----:B------:R-:W-:Y:S04]  /*351a0*/  STS.U8 [R2+UR4+0x7940], R22 ;  /* 0x0079401602007988 */ /* 0x000fe80008000004 */
[----:B------:R4:W-:Y:S01]  /*351b0*/  STS.U8 [R2+UR4+0x7900], R26 ;  /* 0x0079001a02007988 */ /* 0x0009e20008000004 */
[----:B0-----:R-:W-:-:S02]  /*351c0*/  LOP3.LUT R16, R27, 0x3f, RZ, 0xc0, !PT ;  /* 0x0000003f1b107812 */ /* 0x001fc400078ec0ff */
[----:B------:R-:W-:Y:S02]  /*351d0*/  LOP3.LUT R27, R27, 0x3f, RZ, 0xc0, !PT ;  /* 0x0000003f1b1b7812 */ /* 0x000fe400078ec0ff */
[----:B-1----:R-:W-:Y:S01]  /*351e0*/  LOP3.LUT R18, R16, 0x10, RZ, 0x3c, !PT ;  /* 0x0000001010127812 */ /* 0x002fe200078e3cff */
[----:B--2---:R0:W-:Y:S04]  /*351f0*/  STL [R1+0x3358], R0 ;  /* 0x0033580001007387 */ /* 0x0041e80000100800 */
[----:B------:R-:W2:Y:S04]  /*35200*/  LDL.LU R15, [R1+0xf0c] ;  /* 0x000f0c00010f7983 */ /* 0x000ea80000300800 */
        /* <DEDUP_REMOVED lines=18> */
[----:B----4-:R-:W4:Y:S04]  /*35330*/  LDL.LU R2, [R1+0xb04] ;  /* 0x000b040001027983 */ /* 0x010f280000300800 */
[----:B------:R-:W2:Y:S01]  /*35340*/  LDL.LU R20, [R1+0xb00] ;  /* 0x000b000001147983 */ /* 0x000ea20000300800 */
[----:B0-----:R-:W-:-:S03]  /*35350*/  LOP3.LUT R0, R27, 0x8, RZ, 0x3c, !PT ;  /* 0x000000081b007812 */ /* 0x001fc600078e3cff */
[----:B------:R-:W2:Y:S04]  /*35360*/  LDL.LU R22, [R1+0xafc] ;  /* 0x000afc0001167983 */ /* 0x000ea80000300800 */
[----:B------:R-:W2:Y:S04]  /*35370*/  LDL.LU R26, [R1+0xaf8] ;  /* 0x000af800011a7983 */ /* 0x000ea80000300800 */
[----:B------:R-:W2:Y:S04]  /*35380*/  LDL.LU R27, [R1+0x3f4] ;  /* 0x0003f400011b7983 */ /* 0x000ea80000300800 */
[----:B------:R0:W-:Y:S04]  /*35390*/  STL [R1+0x3344], R16 ;  /* 0x0033441001007387 */ /* 0x0001e80000100800 */
[----:B---3--:R-:W-:Y:S04]  /*353a0*/  STS.U8 [R0+UR4+0x79c0], R29 ;  /* 0x0079c01d00007988 */ /* 0x008fe80008000004 */
[----:B------:R-:W-:Y:S04]  /*353b0*/  STS.U8 [R0+UR4+0x7980], R28 ;  /* 0x0079801c00007988 */ /* 0x000fe80008000004 */
[----:B0-----:R-:W3:Y:S04]  /*353c0*/  LDL.LU R16, [R1+0xfa4] ;  /* 0x000fa40001107983 */ /* 0x001ee80000300800 */
[----:B------:R0:W-:Y:S04]  /*353d0*/  STL [R1+0x324c], R29 ;  /* 0x00324c1d01007387 */ /* 0x0001e80000100800 */
[----:B0-----:R-:W2:Y:S04]  /*353e0*/  LDL.LU R29, [R1+0xfa8] ;  /* 0x000fa800011d7983 */ /* 0x001ea80000300800 */
[----:B------:R-:W2:Y:S04]  /*353f0*/  LDL.LU R0, [R1+0x3358] ;  /* 0x0033580001007983 */ /* 0x000ea80000300800 */
[----:B------:R0:W-:Y:S04]  /*35400*/  STL [R1+0x3250], R28 ;  /* 0x0032501c01007387 */ /* 0x0001e80000100800 */
[----:B0-----:R-:W3:Y:S04]  /*35410*/  LDL.LU R28, [R1+0xfac] ;  /* 0x000fac00011c7983 */ /* 0x001ee80000300800 */
[----:B--2---:R0:W-:Y:S04]  /*35420*/  STS.U8 [R18+UR4+0x200], R0 ;  /* 0x0002000012007988 */ /* 0x0041e80008000004 */
[----:B0-----:R-:W2:Y:S04]  /*35430*/  LDL.LU R0, [R1+0x3354] ;  /* 0x0033540001007983 */ /* 0x001ea80000300800 */
[----:B---3--:R-:W-:Y:S04]  /*35440*/  STS.U8 [R18+UR4+0x240], R28 ;  /* 0x0002401c12007988 */ /* 0x008fe80008000004 */
[----:B------:R-:W-:Y:S04]  /*35450*/  STS.U8 [R18+UR4+0x280], R29 ;  /* 0x0002801d12007988 */ /* 0x000fe80008000004 */
[----:B------:R0:W-:Y:S04]  /*35460*/  STS.U8 [R18+UR4+0x2c0], R16 ;  /* 0x0002c01012007988 */ /* 0x0001e80008000004 */
[----:B0-----:R-:W3:Y:S04]  /*35470*/  LDL.LU R16, [R1+0x374] ;  /* 0x0003740001107983 */ /* 0x001ee80000300800 */
[----:B---3--:R0:W-:Y:S04]  /*35480*/  STL [R1+0x3348], R16 ;  /* 0x0033481001007387 */ /* 0x0081e80000100800 */
[----:B0-----:R-:W3:Y:S04]  /*35490*/  LDL.LU R16, [R1+0x3e8] ;  /* 0x0003e80001107983 */ /* 0x001ee80000300800 */
[----:B---3--:R0:W-:Y:S04]  /*354a0*/  STL [R1+0x334c], R16 ;  /* 0x00334c1001007387 */ /* 0x0081e80000100800 */
[----:B0-----:R-:W3:Y:S04]  /*354b0*/  LDL.LU R16, [R1+0x3ec] ;  /* 0x0003ec0001107983 */ /* 0x001ee80000300800 */
[----:B--2---:R-:W-:Y:S04]  /*354c0*/  STS.U8 [R18+UR4+0xa40], R0 ;  /* 0x000a400012007988 */ /* 0x004fe80008000004 */
        /* <DEDUP_REMOVED lines=19> */
[----:B----4-:R-:W-:Y:S04]  /*35600*/  STS.U8 [R18+UR4+0x3200], R2 ;  /* 0x0032000212007988 */ /* 0x010fe80008000004 */
[----:B------:R-:W-:Y:S04]  /*35610*/  STS.U8 [R18+UR4+0x3240], R20 ;  /* 0x0032401412007988 */ /* 0x000fe80008000004 */
[----:B------:R-:W-:Y:S04]  /*35620*/  STS.U8 [R18+UR4+0x3280], R22 ;  /* 0x0032801612007988 */ /* 0x000fe80008000004 */
[----:B------:R-:W-:Y:S04]  /*35630*/  STS.U8 [R18+UR4+0x32c0], R26 ;  /* 0x0032c01a12007988 */ /* 0x000fe80008000004 */
[----:B---3--:R0:W-:Y:S04]  /*35640*/  STL [R1+0x3350], R16 ;  /* 0x0033501001007387 */ /* 0x0081e80000100800 */
[----:B0-----:R-:W2:Y:S04]  /*35650*/  LDL.LU R16, [R1+0x3f0] ;  /* 0x0003f00001107983 */ /* 0x001ea80000300800 */
[----:B------:R-:W3:Y:S04]  /*35660*/  LDL.LU R20, [R1+0x370] ;  /* 0x0003700001147983 */ /* 0x000ee80000300800 */
[----:B------:R-:W4:Y:S04]  /*35670*/  LDL.LU R22, [R1+0x36c] ;  /* 0x00036c0001167983 */ /* 0x000f280000300800 */
[----:B------:R0:W-:Y:S04]  /*35680*/  STS.U8 [R18+UR4+0x3a40], R27 ;  /* 0x003a401b12007988 */ /* 0x0001e80008000004 */
[----:B------:R-:W3:Y:S04]  /*35690*/  LDL.LU R26, [R1+0x368] ;  /* 0x00036800011a7983 */ /* 0x000ee80000300800 */
[----:B0-----:R-:W3:Y:S04]  /*356a0*/  LDL.LU R27, [R1+0x2f4] ;  /* 0x0002f400011b7983 */ /* 0x001ee80000300800 */
        /* <DEDUP_REMOVED lines=23> */
[----:B--2---:R0:W-:Y:S04]  /*35820*/  STS.U8 [R18+UR4+0x3a00], R16 ;  /* 0x003a001012007988 */ /* 0x0041e80008000004 */
[----:B0-----:R-:W2:Y:S04]  /*35830*/  LDL.LU R16, [R1+0x3350] ;  /* 0x0033500001107983 */ /* 0x001ea80000300800 */
[----:B--2---:R0:W-:Y:S04]  /*35840*/  STS.U8 [R18+UR4+0x3ac0], R16 ;  /* 0x003ac01012007988 */ /* 0x0041e80008000004 */
[----:B0-----:R-:W2:Y:S04]  /*35850*/  LDL.LU R16, [R1+0x334c] ;  /* 0x00334c0001107983 */ /* 0x001ea80000300800 */
[----:B--2---:R0:W-:Y:S04]  /*35860*/  STS.U8 [R18+UR4+0x3a80], R16 ;  /* 0x003a801012007988 */ /* 0x0041e80008000004 */
[----:B0-----:R-:W2:Y:S04]  /*35870*/  LDL.LU R16, [R1+0x3348] ;  /* 0x0033480001107983 */ /* 0x001ea80000300800 */
[----:B--2---:R0:W-:Y:S04]  /*35880*/  STS.U8 [R18+UR4+0x4200], R16 ;  /* 0x0042001012007988 */ /* 0x0041e80008000004 */
[----:B---3--:R1:W-:Y:S04]  /*35890*/  STS.U8 [R18+UR4+0x4240], R20 ;  /* 0x0042401412007988 */ /* 0x0083e80008000004 */
[----:B----4-:R2:W-:Y:S04]  /*358a0*/  STS.U8 [R18+UR4+0x4280], R22 ;  /* 0x0042801612007988 */ /* 0x0105e80008000004 */
[----:B------:R3:W-:Y:S04]  /*358b0*/  STS.U8 [R18+UR4+0x42c0], R26 ;  /* 0x0042c01a12007988 */ /* 0x0007e80008000004 */
[----:B------:R4:W-:Y:S04]  /*358c0*/  STS.U8 [R18+UR4+0x4a40], R27 ;  /* 0x004a401b12007988 */ /* 0x0009e80008000004 */
[----:B0-----:R-:W4:Y:S04]  /*358d0*/  LDL.LU R16, [R1+0x3344] ;  /* 0x0033440001107983 */ /* 0x001f280000300800 */
[----:B-1----:R-:W4:Y:S04]  /*358e0*/  LDL.LU R20, [R1+0x3340] ;  /* 0x0033400001147983 */ /* 0x002f280000300800 */
[----:B--2---:R-:W2:Y:S04]  /*358f0*/  LDL.LU R22, [R1+0x333c] ;  /* 0x00333c0001167983 */ /* 0x004ea80000300800 */
[----:B---3--:R-:W3:Y:S04]  /*35900*/  LDL.LU R26, [R1+0x3338] ;  /* 0x00333800011a7983 */ /* 0x008ee80000300800 */
[----:B----4-:R-:W4:Y:S04]  /*35910*/  LDL.LU R27, [R1+0x3334] ;  /* 0x00333400011b7983 */ /* 0x010f280000300800 */
        /* <DEDUP_REMOVED lines=24> */
[----:B------:R-:W-:Y:S04]  /*35aa0*/  STL [R1+0x3254], R27 ;  /* 0x0032541b01007387 */ /* 0x000fe80000100800 */
[----:B---3--:R-:W-:Y:S04]  /*35ab0*/  STS.U8 [R18+UR4+0x7a00], R26 ;  /* 0x007a001a12007988 */ /* 0x008fe80008000004 */
[----:B------:R0:W-:Y:S04]  /*35ac0*/  STL [R1+0x3258], R26 ;  /* 0x0032581a01007387 */ /* 0x0001e80000100800 */
[----:B0-----:R-:W3:Y:S01]  /*35ad0*/  LDL.LU R26, [R1+0xf94] ;  /* 0x000f9400011a7983 */ /* 0x001ee20000300800 */
[----:B------:R-:W-:-:S03]  /*35ae0*/  LOP3.LUT R0, R16, 0x18, RZ, 0x3c, !PT ;  /* 0x0000001810007812 */ /* 0x000fc600078e3cff */
[----:B--2---:R-:W-:Y:S04]  /*35af0*/  STS.U8 [R18+UR4+0x7ac0], R22 ;  /* 0x007ac01612007988 */ /* 0x004fe80008000004 */
[----:B------:R-:W-:Y:S04]  /*35b00*/  STS.U8 [R18+UR4+0x7a80], R20 ;  /* 0x007a801412007988 */ /* 0x000fe80008000004 */
[----:B---3--:R0:W-:Y:S04]  /*35b10*/  STL [R1+0x3330], R26 ;  /* 0x0033301a01007387 */ /* 0x0081e80000100800 */
[----:B0-----:R-:W2:Y:S04]  /*35b20*/  LDL.LU R26, [R1+0xfa0] ;  /* 0x000fa000011a7983 */ /* 0x001ea80000300800 */
[----:B------:R-:W3:Y:S04]  /*35b30*/  LDL.LU R27, [R1+0xf00] ;  /* 0x000f0000011b7983 */ /* 0x000ee80000300800 */
[----:B------:R-:W4:Y:S04]  /*35b40*/  LDL.LU R28, [R1+0xefc] ;  /* 0x000efc00011c7983 */ /* 0x000f280000300800 */
        /* <DEDUP_REMOVED lines=22> */
[----:B------:R0:W-:Y:S04]  /*35cb0*/  STL [R1+0x325c], R22 ;  /* 0x00325c1601007387 */ /* 0x0001e80000100800 */
[----:B0-----:R-:W3:Y:S04]  /*35cc0*/  LDL.LU R22, [R1+0xf98] ;  /* 0x000f980001167983 */ /* 0x001ee80000300800 */
[----:B------:R-:W3:Y:S04]  /*35cd0*/  LDL.LU R18, [R1+0x3e4] ;  /* 0x0003e40001127983 */ /* 0x000ee80000300800 */
[----:B------:R0:W-:Y:S04]  /*35ce0*/  STL [R1+0x3260], R20 ;  /* 0x0032601401007387 */ /* 0x0001e80000100800 */
[----:B0-----:R-:W3:Y:S04]  /*35cf0*/  LDL.LU R20, [R1+0xf9c] ;  /* 0x000f9c0001147983 */ /* 0x001ee80000300800 */
[----:B--2---:R0:W-:Y:S04]  /*35d00*/  STS.U8 [R0+UR4+0x300], R26 ;  /* 0x0003001a00007988 */ /* 0x0041e80008000004 */
[----:B0-----:R-:W2:Y:S04]  /*35d10*/  LDL.LU R26, [R1+0x3330] ;  /* 0x00333000011a7983 */ /* 0x001ea80000300800 */
[----:B---3--:R-:W-:Y:S04]  /*35d20*/  STS.U8 [R0+UR4+0x340], R20 ;  /* 0x0003401400007988 */ /* 0x008fe80008000004 */
[----:B------:R-:W-:Y:S04]  /*35d30*/  STS.U8 [R0+UR4+0x380], R22 ;  /* 0x0003801600007988 */ /* 0x000fe80008000004 */
[----:B--2---:R-:W-:Y:S04]  /*35d40*/  STS.U8 [R0+UR4+0x3c0], R26 ;  /* 0x0003c01a00007988 */ /* 0x004fe80008000004 */
[----:B------:R-:W-:Y:S04]  /*35d50*/  STS.U8 [R0+UR4+0xb40], R27 ;  /* 0x000b401b00007988 */ /* 0x000fe80008000004 */
        /* <DEDUP_REMOVED lines=20> */
[----:B------:R1:W-:Y:S04]  /*35ea0*/  STS.U8 [R0+UR4+0x3340], R3 ;  /* 0x0033400300007988 */ /* 0x0003e80008000004 */
[----:B0-----:R-:W2:Y:S04]  /*35eb0*/  LDL.LU R5, [R1+0x3e0] ;  /* 0x0003e00001057983 */ /* 0x001ea80000300800 */
[----:B-1----:R-:W3:Y:S04]  /*35ec0*/  LDL.LU R3, [R1+0x364] ;  /* 0x0003640001037983 */ /* 0x002ee80000300800 */
[----:B---3--:R0:W-:Y:S04]  /*35ed0*/  STL [R1+0x3328], R3 ;  /* 0x0033280301007387 */ /* 0x0081e80000100800 */
[----:B0-----:R-:W3:Y:S04]  /*35ee0*/  LDL.LU R3, [R1+0x3d8] ;  /* 0x0003d80001037983 */ /* 0x001ee80000300800 */
[----:B------:R-:W-:Y:S04]  /*35ef0*/  STS.U8 [R0+UR4+0x3380], R2 ;  /* 0x0033800200007988 */ /* 0x000fe80008000004 */
[----:B------:R-:W-:Y:S04]  /*35f00*/  STS.U8 [R0+UR4+0x33c0], R16 ;  /* 0x0033c01000007988 */ /* 0x000fe80008000004 */
        /* <DEDUP_REMOVED lines=29> */
[----:B------:R-:W2:Y:S04]  /*360e0*/  LDL.LU R6, [R1+0x5c] ;  /* 0x00005c0001067983 */ /* 0x000ea80000300800 */
[----:B0-----:R-:W2:Y:S04]  /*360f0*/  LDL.LU R5, [R1+0x58] ;  /* 0x0000580001057983 */ /* 0x001ea80000300800 */
[----:B---3--:R0:W-:Y:S04]  /*36100*/  STS.U8 [R0+UR4+0x3bc0], R3 ;  /* 0x003bc00300007988 */ /* 0x0081e80008000004 */
[----:B0-----:R-:W3:Y:S04]  /*36110*/  LDL.LU R3, [R1+0x332c] ;  /* 0x00332c0001037983 */ /* 0x001ee80000300800 */
[----:B---3--:R0:W-:Y:S04]  /*36120*/  STS.U8 [R0+UR4+0x3b80], R3 ;  /* 0x003b800300007988 */ /* 0x0081e80008000004 */
[----:B0-----:R-:W3:Y:S04]  /*36130*/  LDL.LU R3, [R1+0x3328] ;  /* 0x0033280001037983 */ /* 0x001ee80000300800 */
[----:B---3--:R0:W-:Y:S04]  /*36140*/  STS.U8 [R0+UR4+0x4300], R3 ;  /* 0x0043000300007988 */ /* 0x0081e80008000004 */
[----:B----4-:R1:W-:Y:S04]  /*36150*/  STS.U8 [R0+UR4+0x4340], R2 ;  /* 0x0043400200007988 */ /* 0x0103e80008000004 */
[----:B------:R3:W-:Y:S04]  /*36160*/  STS.U8 [R0+UR4+0x4380], R16 ;  /* 0x0043801000007988 */ /* 0x0007e80008000004 */
[----:B------:R4:W-:Y:S04]  /*36170*/  STS.U8 [R0+UR4+0x43c0], R18 ;  /* 0x0043c01200007988 */ /* 0x0009e80008000004 */
[----:B0-----:R-:W2:Y:S04]  /*36180*/  LDL.LU R3, [R1+0x3324] ;  /* 0x0033240001037983 */ /* 0x001ea80000300800 */
[----:B-1----:R-:W2:Y:S04]  /*36190*/  LDL.LU R2, [R1+0x3320] ;  /* 0x0033200001027983 */ /* 0x002ea80000300800 */
        /* <DEDUP_REMOVED lines=24> */
[----:B------:R-:W-:Y:S04]  /*36320*/  STS.U8 [R0+UR4+0x7340], R7 ;  /* 0x0073400700007988 */ /* 0x000fe80008000004 */
[----:B--2---:R-:W-:Y:S04]  /*36330*/  STS.U8 [R0+UR4+0x7380], R6 ;  /* 0x0073800600007988 */ /* 0x004fe80008000004 */
[----:B------:R-:W-:Y:S01]  /*36340*/  STS.U8 [R0+UR4+0x73c0], R5 ;  /* 0x0073c00500007988 */ /* 0x000fe20008000004 */
[----:B0-----:R-:W-:-:S03]  /*36350*/  LOP3.LUT R4, R4, 0x3f, RZ, 0xc0, !PT ;  /* 0x0000003f04047812 */ /* 0x001fc600078ec0ff */
[----:B----4-:R-:W-:Y:S04]  /*36360*/  STS.U8 [R0+UR4+0x7b40], R18 ;  /* 0x007b401200007988 */ /* 0x010fe80008000004 */
[----:B---3--:R0:W-:Y:S04]  /*36370*/  STS.U8 [R0+UR4+0x7b00], R16 ;  /* 0x007b001000007988 */ /* 0x0081e80008000004 */
[----:B------:R1:W-:Y:S01]  /*36380*/  STL [R1+0x3264], R18 ;  /* 0x0032641201007387 */ /* 0x0003e20000100800 */
[----:B0-----:R-:W-:-:S05]  /*36390*/  LOP3.LUT R0, R4, 0x20, RZ, 0x3c, !PT ;  /* 0x0000002004007812 */ /* 0x001fca00078e3cff */
[----:B------:R0:W-:Y:S04]  /*363a0*/  STL [R1+0x3314], R0 ;  /* 0x0033140001007387 */ /* 0x0001e80000100800 */
[----:B-1----:R-:W2:Y:S01]  /*363b0*/  LDL.LU R18, [R1+0xef0] ;  /* 0x000ef00001127983 */ /* 0x002ea20000300800 */
[----:B0-----:R-:W-:-:S05]  /*363c0*/  LOP3.LUT R0, R4, 0x18, RZ, 0x3c, !PT ;  /* 0x0000001804007812 */ /* 0x001fca00078e3cff */
[----:B------:R-:W-:Y:S04]  /*363d0*/  STS.U8 [R0+UR4+0x7bc0], R2 ;  /* 0x007bc00200007988 */ /* 0x000fe80008000004 */
[----:B------:R-:W-:Y:S04]  /*363e0*/  STS.U8 [R0+UR4+0x7b80], R3 ;  /* 0x007b800300007988 */ /* 0x000fe80008000004 */
[----:B--2---:R0:W-:Y:S04]  /*363f0*/  STL [R1+0x3310], R18 ;  /* 0x0033101201007387 */ /* 0x0041e80000100800 */
[----:B0-----:R-:W2:Y:S04]  /*36400*/  LDL.LU R18, [R1+0xf90] ;  /* 0x000f900001127983 */ /* 0x001ea80000300800 */
[----:B------:R-:W3:Y:S04]  /*36410*/  LDL.LU R20, [R1+0xeec] ;  /* 0x000eec0001147983 */ /* 0x000ee80000300800 */
[----:B------:R-:W4:Y:S04]  /*36420*/  LDL.LU R22, [R1+0xee8] ;  /* 0x000ee80001167983 */ /* 0x000f280000300800 */
        /* <DEDUP_REMOVED lines=22> */
[----:B------:R0:W-:Y:S04]  /*36590*/  STL [R1+0x3268], R16 ;  /* 0x0032681001007387 */ /* 0x0001e80000100800 */
[----:B0-----:R-:W2:Y:S04]  /*365a0*/  LDL.LU R16, [R1+0xf84] ;  /* 0x000f840001107983 */ /* 0x001ea80000300800 */
[----:B------:R-:W2:Y:S04]  /*365b0*/  LDL.LU R2, [R1+0xf88] ;  /* 0x000f880001027983 */ /* 0x000ea80000300800 */
[----:B------:R-:W2:Y:S04]  /*365c0*/  LDL.LU R0, [R1+0x3314] ;  /* 0x0033140001007983 */ /* 0x000ea80000300800 */
[----:B------:R-:W3:Y:S04]  /*365d0*/  LDL.LU R3, [R1+0xf8c] ;  /* 0x000f8c0001037983 */ /* 0x000ee80000300800 */
[----:B--2---:R0:W-:Y:S04]  /*365e0*/  STS.U8 [R0+UR4+0x400], R18 ;  /* 0x0004001200007988 */ /* 0x0041e80008000004 */
[----:B0-----:R-:W2:Y:S04]  /*365f0*/  LDL.LU R18, [R1+0x3310] ;  /* 0x0033100001127983 */ /* 0x001ea80000300800 */
[----:B---3--:R-:W-:Y:S04]  /*36600*/  STS.U8 [R0+UR4+0x440], R3 ;  /* 0x0004400300007988 */ /* 0x008fe80008000004 */
[----:B------:R-:W-:Y:S04]  /*36610*/  STS.U8 [R0+UR4+0x480], R2 ;  /* 0x0004800200007988 */ /* 0x000fe80008000004 */
        /* <DEDUP_REMOVED lines=96> */
[----:B--2---:R-:W-:Y:S01]  /*36c20*/  STS.U8 [R0+UR4+0x74c0], R9 ;  /* 0x0074c00900007988 */ /* 0x004fe20008000004 */
[----:B0-----:R-:W-:-:S04]  /*36c30*/  LOP3.LUT R8, R8, 0x3f, RZ, 0xc0, !PT ;  /* 0x0000003f08087812 */ /* 0x001fc800078ec0ff */
[C---:B------:R-:W-:Y:S01]  /*36c40*/  LOP3.LUT R2, R8.reuse, 0x28, RZ, 0x3c, !PT ;  /* 0x0000002808027812 */ /* 0x040fe200078e3cff */
[----:B----4-:R-:W-:Y:S04]  /*36c50*/  STL [R1+0x326c], R4 ;  /* 0x00326c0401007387 */ /* 0x010fe80000100800 */
[----:B------:R-:W-:Y:S04]  /*36c60*/  STS.U8 [R0+UR4+0x7c40], R4 ;  /* 0x007c400400007988 */ /* 0x000fe80008000004 */
[----:B---3--:R-:W-:Y:S04]  /*36c70*/  STL [R1+0x3270], R5 ;  /* 0x0032700501007387 */ /* 0x008fe80000100800 */
[----:B------:R0:W-:Y:S04]  /*36c80*/  STS.U8 [R0+UR4+0x7c00], R5 ;  /* 0x007c000500007988 */ /* 0x0001e80008000004 */
[----:B------:R1:W-:Y:S04]  /*36c90*/  STL [R1+0x32f4], R2 ;  /* 0x0032f40201007387 */ /* 0x0003e80000100800 */
[----:B0-----:R-:W2:Y:S04]  /*36ca0*/  LDL.LU R5, [R1+0xf74] ;  /* 0x000f740001057983 */ /* 0x001ea80000300800 */
[----:B------:R-:W-:Y:S01]  /*36cb0*/  STS.U8 [R0+UR4+0x7cc0], R6 ;  /* 0x007cc00600007988 */ /* 0x000fe20008000004 */
[----:B-1----:R-:W-:-:S05]  /*36cc0*/  LOP3.LUT R2, R8, 0x20, RZ, 0x3c, !PT ;  /* 0x0000002008027812 */ /* 0x002fca00078e3cff */
        /* <DEDUP_REMOVED lines=49> */
[----:B0-----:R-:W2:Y:S04]  /*36fe0*/  LDL.LU R0, [R1+0x344] ;  /* 0x0003440001007983 */ /* 0x001ea80000300800 */
[----:B--2---:R0:W-:Y:S04]  /*36ff0*/  STL [R1+0x32e4], R0 ;  /* 0x0032e40001007387 */ /* 0x0041e80000100800 */
[----:B0-----:R-:W2:Y:S04]  /*37000*/  LDL.LU R0, [R1+0x3b8] ;  /* 0x0003b80001007983 */ /* 0x001ea80000300800 */
[----:B--2---:R0:W-:Y:S04]  /*37010*/  STL [R1+0x32e8], R0 ;  /* 0x0032e80001007387 */ /* 0x0041e80000100800 */
[----:B0-----:R-:W2:Y:S04]  /*37020*/  LDL.LU R0, [R1+0x3bc] ;  /* 0x0003bc0001007983 */ /* 0x001ea80000300800 */
        /* <DEDUP_REMOVED lines=54> */
[----:B------:R2:W-:Y:S04]  /*37390*/  STS.U8 [R2+UR4+0x4d00], R8 ;  /* 0x004d000802007988 */ /* 0x0005e80008000004 */
[----:B0-----:R-:W4:Y:S04]  /*373a0*/  LDL.LU R0, [R1+0x32e0] ;  /* 0x0032e00001007983 */ /* 0x001f280000300800 */
[----:B-1----:R-:W4:Y:S04]  /*373b0*/  LDL.LU R12, [R1+0x32dc] ;  /* 0x0032dc00010c7983 */ /* 0x002f280000300800 */
[----:B--2---:R-:W2:Y:S04]  /*373c0*/  LDL.LU R11, [R1+0x32d8] ;  /* 0x0032d800010b7983 */ /* 0x004ea80000300800 */
[----:B---3--:R-:W3:Y:S04]  /*373d0*/  LDL.LU R10, [R1+0x32d4] ;  /* 0x0032d400010a7983 */ /* 0x008ee80000300800 */
[----:B----4-:R-:W4:Y:S04]  /*373e0*/  LDL.LU R9, [R1+0x32d0] ;  /* 0x0032d00001097983 */ /* 0x010f280000300800 */
[----:B------:R-:W2:Y:S04]  /*373f0*/  LDL.LU R8, [R1+0x32cc] ;  /* 0x0032cc0001087983 */ /* 0x000ea80000300800 */
[----:B------:R0:W-:Y:S04]  /*37400*/  STS.U8 [R2+UR4+0x4dc0], R7 ;  /* 0x004dc00702007988 */ /* 0x0001e80008000004 */
        /* <DEDUP_REMOVED lines=22> */
[----:B------:R-:W-:Y:S04]  /*37570*/  STS.U8 [R2+UR4+0x7580], R17 ;  /* 0x0075801102007988 */ /* 0x000fe80008000004 */
[----:B------:R1:W-:Y:S01]  /*37580*/  STS.U8 [R2+UR4+0x75c0], R13 ;  /* 0x0075c00d02007988 */ /* 0x0003e20008000004 */
[----:B------:R-:W-:-:S02]  /*37590*/  LOP3.LUT R12, R12, 0x3f, RZ, 0xc0, !PT ;  /* 0x0000003f0c0c7812 */ /* 0x000fc400078ec0ff */
[----:B0-----:R-:W-:Y:S01]  /*375a0*/  LOP3.LUT R14, R0, 0x30, RZ, 0x3c, !PT ;  /* 0x00000030000e7812 */ /* 0x001fe200078e3cff */
[----:B--2---:R0:W-:Y:S04]  /*375b0*/  STL [R1+0x32c8], R7 ;  /* 0x0032c80701007387 */ /* 0x0041e80000100800 */
[----:B------:R-:W2:Y:S04]  /*375c0*/  LDL.LU R6, [R1+0xec4] ;  /* 0x000ec40001067983 */ /* 0x000ea80000300800 */
[----:B------:R-:W2:Y:S04]  /*375d0*/  LDL.LU R5, [R1+0xe34] ;  /* 0x000e340001057983 */ /* 0x000ea80000300800 */
[----:B------:R-:W2:Y:S04]  /*375e0*/  LDL.LU R4, [R1+0xe30] ;  /* 0x000e300001047983 */ /* 0x000ea80000300800 */
[----:B------:R-:W2:Y:S04]  /*375f0*/  LDL.LU R3, [R1+0xe2c] ;  /* 0x000e2c0001037983 */ /* 0x000ea80000300800 */
[----:B-1----:R-:W2:Y:S04]  /*37600*/  LDL.LU R2, [R1+0xe28] ;  /* 0x000e280001027983 */ /* 0x002ea80000300800 */
        /* <DEDUP_REMOVED lines=12> */
[----:B------:R-:W2:Y:S01]  /*376d0*/  LDL.LU R21, [R1+0xac4] ;  /* 0x000ac40001157983 */ /* 0x000ea20000300800 */
[----:B0-----:R-:W-:-:S03]  /*376e0*/  LOP3.LUT R7, R12, 0x28, RZ, 0x3c, !PT ;  /* 0x000000280c077812 */ /* 0x001fc600078e3cff */
[----:B------:R-:W2:Y:S04]  /*376f0*/  LDL.LU R19, [R1+0xac0] ;  /* 0x000ac00001137983 */ /* 0x000ea80000300800 */
[----:B------:R-:W2:Y:S04]  /*37700*/  LDL.LU R17, [R1+0x42c] ;  /* 0x00042c0001117983 */ /* 0x000ea80000300800 */
[----:B------:R-:W2:Y:S04]  /*37710*/  LDL.LU R13, [R1+0x428] ;  /* 0x00042800010d7983 */ /* 0x000ea80000300800 */
[----:B------:R-:W2:Y:S04]  /*37720*/  LDL.LU R12, [R1+0x3b4] ;  /* 0x0003b400010c7983 */ /* 0x000ea80000300800 */
[----:B------:R-:W-:Y:S04]  /*37730*/  STS.U8 [R7+UR4+0x7d40], R8 ;  /* 0x007d400807007988 */ /* 0x000fe80008000004 */
[----:B------:R0:W-:Y:S04]  /*37740*/  STL [R1+0x327c], R8 ;  /* 0x00327c0801007387 */ /* 0x0001e80000100800 */
[----:B----4-:R-:W-:Y:S04]  /*37750*/  STS.U8 [R7+UR4+0x7d00], R9 ;  /* 0x007d000907007988 */ /* 0x010fe80008000004 */
[----:B---3--:R-:W-:Y:S04]  /*37760*/  STS.U8 [R7+UR4+0x7dc0], R10 ;  /* 0x007dc00a07007988 */ /* 0x008fe80008000004 */
[----:B------:R-:W-:Y:S04]  /*37770*/  STS.U8 [R7+UR4+0x7d80], R11 ;  /* 0x007d800b07007988 */ /* 0x000fe80008000004 */
[----:B0-----:R-:W3:Y:S04]  /*37780*/  LDL.LU R8, [R1+0xecc] ;  /* 0x000ecc0001087983 */ /* 0x001ee80000300800 */
[----:B------:R0:W-:Y:S04]  /*37790*/  STL [R1+0x3280], R9 ;  /* 0x0032800901007387 */ /* 0x0001e80000100800 */
[----:B0-----:R-:W4:Y:S04]  /*377a0*/  LDL.LU R9, [R1+0xed0] ;  /* 0x000ed00001097983 */ /* 0x001f280000300800 */
[----:B------:R0:W-:Y:S04]  /*377b0*/  STL [R1+0x32b4], R0 ;  /* 0x0032b40001007387 */ /* 0x0001e80000100800 */
[----:B0-----:R-:W2:Y:S04]  /*377c0*/  LDL.LU R0, [R1+0xf44] ;  /* 0x000f440001007983 */ /* 0x001ea80000300800 */
        /* <DEDUP_REMOVED lines=15> */
[----:B----4-:R-:W-:Y:S04]  /*378c0*/  STS.U8 [R14+UR4+0xe40], R9 ;  /* 0x000e40090e007988 */ /* 0x010fe80008000004 */
[----:B------:R-:W-:Y:S04]  /*378d0*/  STS.U8 [R14+UR4+0xe00], R8 ;  /* 0x000e00080e007988 */ /* 0x000fe80008000004 */
        /* <DEDUP_REMOVED lines=92> */
[----:B------:R0:W-:Y:S04]  /*37ea0*/  STL [R1+0x328c], R12 ;  /* 0x00328c0c01007387 */ /* 0x0001e80000100800 */
[----:B0-----:R-:W4:Y:S04]  /*37eb0*/  LDL.LU R12, [R1+0xec0] ;  /* 0x000ec000010c7983 */ /* 0x001f280000300800 */
[----:B---3--:R-:W-:Y:S04]  /*37ec0*/  STS.U8 [R14+UR4+0x7e00], R13 ;  /* 0x007e000d0e007988 */ /* 0x008fe80008000004 */
[----:B--2---:R-:W-:Y:S04]  /*37ed0*/  STS.U8 [R14+UR4+0x7ec0], R17 ;  /* 0x007ec0110e007988 */ /* 0x004fe80008000004 */
[----:B------:R-:W-:Y:S01]  /*37ee0*/  STS.U8 [R14+UR4+0x7e80], R19 ;  /* 0x007e80130e007988 */ /* 0x000fe20008000004 */
[----:B------:R-:W-:-:S03]  /*37ef0*/  LOP3.LUT R0, R0, 0x38, RZ, 0x3c, !PT ;  /* 0x0000003800007812 */ /* 0x000fc600078e3cff */
[----:B----4-:R0:W-:Y:S04]  /*37f00*/  STL [R1+0x32a0], R12 ;  /* 0x0032a00c01007387 */ /* 0x0101e80000100800 */
        /* <DEDUP_REMOVED lines=18> */
[----:B------:R0:W-:Y:S04]  /*38030*/  STL [R1+0x3294], R17 ;  /* 0x0032941101007387 */ /* 0x0001e80000100800 */
        /* <DEDUP_REMOVED lines=33> */
[----:B0-----:R-:W2:Y:S04]  /*38250*/  LDL.LU R23, [R1+0x3a0] ;  /* 0x0003a00001177983 */ /* 0x001ea80000300800 */
[----:B-1----:R-:W3:Y:S04]  /*38260*/  LDL.LU R21, [R1+0x39c] ;  /* 0x00039c0001157983 */ /* 0x002ee80000300800 */
[----:B------:R-:W4:Y:S04]  /*38270*/  LDL.LU R19, [R1+0x324] ;  /* 0x0003240001137983 */ /* 0x000f280000300800 */
[----:B------:R-:W-:Y:S04]  /*38280*/  STS.U8 [R0+UR4+0x2f40], R22 ;  /* 0x002f401600007988 */ /* 0x000fe80008000004 */
[----:B------:R-:W-:Y:S04]  /*38290*/  STS.U8 [R0+UR4+0x2f00], R26 ;  /* 0x002f001a00007988 */ /* 0x000fe80008000004 */
[----:B------:R-:W-:Y:S04]  /*382a0*/  STS.U8 [R0+UR4+0x2fc0], R27 ;  /* 0x002fc01b00007988 */ /* 0x000fe80008000004 */
[----:B------:R-:W-:Y:S04]  /*382b0*/  STS.U8 [R0+UR4+0x2f80], R28 ;  /* 0x002f801c00007988 */ /* 0x000fe80008000004 */
[----:B------:R-:W-:Y:S04]  /*382c0*/  STS.U8 [R0+UR4+0x3700], R29 ;  /* 0x0037001d00007988 */ /* 0x000fe80008000004 */
        /* <DEDUP_REMOVED lines=22> */
[----:B------:R0:W-:Y:S04]  /*38430*/  STS.U8 [R0+UR4+0x3740], R15 ;  /* 0x0037400f00007988 */ /* 0x0001e80008000004 */
[----:B------:R-:W4:Y:S04]  /*38440*/  LDL.LU R29, [R1+0x8c] ;  /* 0x00008c00011d7983 */ /* 0x000f280000300800 */
[----:B------:R1:W-:Y:S04]  /*38450*/  STS.U8 [R0+UR4+0x3780], R14 ;  /* 0x0037800e00007988 */ /* 0x0003e80008000004 */
[----:B------:R0:W-:Y:S04]  /*38460*/  STS.U8 [R0+UR4+0x37c0], R25 ;  /* 0x0037c01900007988 */ /* 0x0001e80008000004 */
[----:B------:R0:W-:Y:S04]  /*38470*/  STS.U8 [R0+UR4+0x3f40], R24 ;  /* 0x003f401800007988 */ /* 0x0001e80008000004 */
[----:B--2---:R2:W-:Y:S04]  /*38480*/  STS.U8 [R0+UR4+0x3f00], R23 ;  /* 0x003f001700007988 */ /* 0x0045e80008000004 */
[----:B---3--:R3:W-:Y:S04]  /*38490*/  STS.U8 [R0+UR4+0x3fc0], R21 ;  /* 0x003fc01500007988 */ /* 0x0087e80008000004 */
[----:B0-----:R-:W4:Y:S04]  /*384a0*/  LDL.LU R15, [R1+0x88] ;  /* 0x00008800010f7983 */ /* 0x001f280000300800 */
[----:B-1----:R-:W4:Y:S04]  /*384b0*/  LDL.LU R14, [R1+0x84] ;  /* 0x00008400010e7983 */ /* 0x002f280000300800 */
[----:B------:R-:W4:Y:S04]  /*384c0*/  LDL.LU R25, [R1+0x20] ;  /* 0x0000200001197983 */ /* 0x000f280000300800 */
[----:B------:R-:W4:Y:S04]  /*384d0*/  LDL.LU R24, [R1+0x1c] ;  /* 0x00001c0001187983 */ /* 0x000f280000300800 */
[----:B--2---:R-:W2:Y:S04]  /*384e0*/  LDL.LU R23, [R1+0x18] ;  /* 0x0000180001177983 */ /* 0x004ea80000300800 */
[----:B---3--:R-:W3:Y:S04]  /*384f0*/  LDL.LU R21, [R1+0x14] ;  /* 0x0000140001157983 */ /* 0x008ee80000300800 */
[----:B----4-:R0:W-:Y:S04]  /*38500*/  STS.U8 [R0+UR4+0x3f80], R19 ;  /* 0x003f801300007988 */ /* 0x0101e80008000004 */
[----:B0-----:R-:W4:Y:S04]  /*38510*/  LDL.LU R19, [R1+0x329c] ;  /* 0x00329c0001137983 */ /* 0x001f280000300800 */
[----:B----4-:R0:W-:Y:S04]  /*38520*/  STS.U8 [R0+UR4+0x4700], R19 ;  /* 0x0047001300007988 */ /* 0x0101e80008000004 */
[----:B------:R1:W-:Y:S04]  /*38530*/  STS.U8 [R0+UR4+0x4740], R17 ;  /* 0x0047401100007988 */ /* 0x0003e80008000004 */
[----:B------:R4:W-:Y:S04]  /*38540*/  STS.U8 [R0+UR4+0x4780], R13 ;  /* 0x0047800d00007988 */ /* 0x0009e80008000004 */
[----:B------:R0:W-:Y:S04]  /*38550*/  STS.U8 [R0+UR4+0x47c0], R12 ;  /* 0x0047c00c00007988 */ /* 0x0001e80008000004 */
[----:B------:R0:W-:Y:S04]  /*38560*/  STS.U8 [R0+UR4+0x4f40], R11 ;  /* 0x004f400b00007988 */ /* 0x0001e80008000004 */
[----:B------:R1:W-:Y:S04]  /*38570*/  STS.U8 [R0+UR4+0x4f00], R10 ;  /* 0x004f000a00007988 */ /* 0x0003e80008000004 */
[----:B------:R2:W-:Y:S04]  /*38580*/  STS.U8 [R0+UR4+0x4fc0], R9 ;  /* 0x004fc00900007988 */ /* 0x0005e80008000004 */
[----:B0-----:R-:W3:Y:S04]  /*38590*/  LDL.LU R19, [R1+0x3298] ;  /* 0x0032980001137983 */ /* 0x001ee80000300800 */
[----:B-1----:R-:W3:Y:S04]  /*385a0*/  LDL.LU R17, [R1+0x3294] ;  /* 0x0032940001117983 */ /* 0x002ee80000300800 */
[----:B----4-:R-:W4:Y:S04]  /*385b0*/  LDL.LU R13, [R1+0x3290] ;  /* 0x00329000010d7983 */ /* 0x010f280000300800 */
[----:B------:R-:W4:Y:S04]  /*385c0*/  LDL.LU R12, [R1+0x328c] ;  /* 0x00328c00010c7983 */ /* 0x000f280000300800 */
[----:B------:R-:W4:Y:S04]  /*385d0*/  LDL.LU R11, [R1+0x3288] ;  /* 0x00328800010b7983 */ /* 0x000f280000300800 */
[----:B------:R-:W4:Y:S04]  /*385e0*/  LDL.LU R10, [R1+0x3284] ;  /* 0x00328400010a7983 */ /* 0x000f280000300800 */
[----:B------:R0:W-:Y:S04]  /*385f0*/  STS.U8 [R0+UR4+0x4f80], R8 ;  /* 0x004f800800007988 */ /* 0x0001e80008000004 */
[----:B--2---:R-:W2:Y:S04]  /*38600*/  LDL.LU R9, [R1+0x3280] ;  /* 0x0032800001097983 */ /* 0x004ea80000300800 */
[----:B------:R1:W-:Y:S04]  /*38610*/  STS.U8 [R0+UR4+0x5700], R7 ;  /* 0x0057000700007988 */ /* 0x0003e80008000004 */
[----:B------:R0:W-:Y:S04]  /*38620*/  STS.U8 [R0+UR4+0x5740], R6 ;  /* 0x0057400600007988 */ /* 0x0001e80008000004 */
[----:B------:R0:W-:Y:S04]  /*38630*/  STS.U8 [R0+UR4+0x5780], R5 ;  /* 0x0057800500007988 */ /* 0x0001e80008000004 */
[----:B------:R1:W-:Y:S04]  /*38640*/  STS.U8 [R0+UR4+0x57c0], R4 ;  /* 0x0057c00400007988 */ /* 0x0003e80008000004 */
[----:B------:R1:W-:Y:S04]  /*38650*/  STS.U8 [R0+UR4+0x5f40], R16 ;  /* 0x005f401000007988 */ /* 0x0003e80008000004 */
[----:B0-----:R-:W2:Y:S04]  /*38660*/  LDL.LU R8, [R1+0x327c] ;  /* 0x00327c0001087983 */ /* 0x001ea80000300800 */
[----:B-1----:R-:W2:Y:S04]  /*38670*/  LDL.LU R7, [R1+0x3278] ;  /* 0x0032780001077983 */ /* 0x002ea80000300800 */
[----:B------:R-:W2:Y:S04]  /*38680*/  LDL.LU R6, [R1+0x3274] ;  /* 0x0032740001067983 */ /* 0x000ea80000300800 */
[----:B------:R0:W-:Y:S04]  /*38690*/  STS.U8 [R0+UR4+0x5f00], R18 ;  /* 0x005f001200007988 */ /* 0x0001e80008000004 */
[----:B------:R-:W2:Y:S04]  /*386a0*/  LDL.LU R5, [R1+0x3270] ;  /* 0x0032700001057983 */ /* 0x000ea80000300800 */
[----:B------:R-:W2:Y:S04]  /*386b0*/  LDL.LU R4, [R1+0x326c] ;  /* 0x00326c0001047983 */ /* 0x000ea80000300800 */
[----:B------:R-:W2:Y:S04]  /*386c0*/  LDL.LU R16, [R1+0x3268] ;  /* 0x0032680001107983 */ /* 0x000ea80000300800 */
[----:B------:R1:W-:Y:S04]  /*386d0*/  STS.U8 [R0+UR4+0x5fc0], R20 ;  /* 0x005fc01400007988 */ /* 0x0003e80008000004 */
[----:B------:R0:W-:Y:S04]  /*386e0*/  STS.U8 [R0+UR4+0x5f80], R22 ;  /* 0x005f801600007988 */ /* 0x0001e80008000004 */
[----:B------:R1:W-:Y:S04]  /*386f0*/  STS.U8 [R0+UR4+0x6700], R3 ;  /* 0x0067000300007988 */ /* 0x0003e80008000004 */
[----:B------:R1:W-:Y:S04]  /*38700*/  STS.U8 [R0+UR4+0x6740], R2 ;  /* 0x0067400200007988 */ /* 0x0003e80008000004 */
[----:B0-----:R-:W2:Y:S04]  /*38710*/  LDL.LU R18, [R1+0x3264] ;  /* 0x0032640001127983 */ /* 0x001ea80000300800 */
[----:B------:R0:W-:Y:S04]  /*38720*/  STS.U8 [R0+UR4+0x6780], R26 ;  /* 0x0067801a00007988 */ /* 0x0001e80008000004 */
[----:B-1----:R-:W2:Y:S04]  /*38730*/  LDL.LU R20, [R1+0x3260] ;  /* 0x0032600001147983 */ /* 0x002ea80000300800 */
[----:B------:R-:W2:Y:S04]  /*38740*/  LDL.LU R22, [R1+0x325c] ;  /* 0x00325c0001167983 */ /* 0x000ea80000300800 */
[----:B------:R1:W-:Y:S04]  /*38750*/  STS.U8 [R0+UR4+0x67c0], R27 ;  /* 0x0067c01b00007988 */ /* 0x0003e80008000004 */
[----:B------:R-:W2:Y:S04]  /*38760*/  LDL R3, [R1+0x1b88] ;  /* 0x001b880001037983 */ /* 0x000ea80000100800 */
[----:B------:R-:W2:Y:S04]  /*38770*/  LDL R2, [R1+0x1b8c] ;  /* 0x001b8c0001027983 */ /* 0x000ea80000100800 */
[----:B------:R1:W-:Y:S04]  /*38780*/  STS.U8 [R0+UR4+0x6f40], R28 ;  /* 0x006f401c00007988 */ /* 0x0003e80008000004 */
[----:B------:R1:W-:Y:S04]  /*38790*/  STS.U8 [R0+UR4+0x6f00], R29 ;  /* 0x006f001d00007988 */ /* 0x0003e80008000004 */
[----:B0-----:R-:W2:Y:S04]  /*387a0*/  LDL.LU R26, [R1+0x3258] ;  /* 0x00325800011a7983 */ /* 0x001ea80000300800 */
[----:B-1----:R-:W2:Y:S04]  /*387b0*/  LDL.LU R27, [R1+0x3254] ;  /* 0x00325400011b7983 */ /* 0x002ea80000300800 */
[----:B------:R0:W-:Y:S04]  /*387c0*/  STS.U8 [R0+UR4+0x6fc0], R15 ;  /* 0x006fc00f00007988 */ /* 0x0001e80008000004 */
[----:B------:R1:W-:Y:S04]  /*387d0*/  STS.U8 [R0+UR4+0x6f80], R14 ;  /* 0x006f800e00007988 */ /* 0x0003e80008000004 */
[----:B------:R0:W-:Y:S04]  /*387e0*/  STS.U8 [R0+UR4+0x7700], R25 ;  /* 0x0077001900007988 */ /* 0x0001e80008000004 */
[----:B------:R-:W2:Y:S04]  /*387f0*/  LDL.LU R28, [R1+0x3250] ;  /* 0x00325000011c7983 */ /* 0x000ea80000300800 */
[----:B------:R-:W2:Y:S04]  /*38800*/  LDL.LU R29, [R1+0x324c] ;  /* 0x00324c00011d7983 */ /* 0x000ea80000300800 */
[----:B------:R1:W-:Y:S04]  /*38810*/  STS.U8 [R0+UR4+0x7740], R24 ;  /* 0x0077401800007988 */ /* 0x0003e80008000004 */
[----:B------:R3:W-:Y:S04]  /*38820*/  STS.U8 [R0+UR4+0x7780], R23 ;  /* 0x0077801700007988 */ /* 0x0007e80008000004 */
[----:B0-----:R-:W2:Y:S04]  /*38830*/  LDL.LU R15, [R1+0x3248] ;  /* 0x00324800010f7983 */ /* 0x001ea80000300800 */
[----:B-1----:R-:W2:Y:S04]  /*38840*/  LDL.LU R14, [R1+0x3244] ;  /* 0x00324400010e7983 */ /* 0x002ea80000300800 */
[----:B------:R-:W2:Y:S04]  /*38850*/  LDL.LU R25, [R1+0x3240] ;  /* 0x0032400001197983 */ /* 0x000ea80000300800 */
[----:B---3--:R0:W-:Y:S04]  /*38860*/  STS.U8 [R0+UR4+0x77c0], R21 ;  /* 0x0077c01500007988 */ /* 0x0081e80008000004 */
[----:B------:R-:W3:Y:S04]  /*38870*/  LDL.LU R24, [R1+0x323c] ;  /* 0x00323c0001187983 */ /* 0x000ee80000300800 */
[----:B------:R-:W2:Y:S04]  /*38880*/  LDL.LU R23, [R1+0x3238] ;  /* 0x0032380001177983 */ /* 0x000ea80000300800 */
[----:B0-----:R-:W2:Y:S04]  /*38890*/  LDL.LU R21, [R1+0x3234] ;  /* 0x0032340001157983 */ /* 0x001ea80000300800 */
[----:B--2---:R-:W-:Y:S04]  /*388a0*/  STS.U8 [R0+UR4+0x7f40], R21 ;  /* 0x007f401500007988 */ /* 0x004fe80008000004 */
[----:B------:R-:W-:Y:S04]  /*388b0*/  STS.U8 [R0+UR4+0x7f00], R23 ;  /* 0x007f001700007988 */ /* 0x000fe80008000004 */
[----:B---3--:R-:W-:Y:S04]  /*388c0*/  STS.U8 [R0+UR4+0x7fc0], R24 ;  /* 0x007fc01800007988 */ /* 0x008fe80008000004 */
[----:B------:R0:W-:Y:S01]  /*388d0*/  STS.U8 [R0+UR4+0x7f80], R25 ;  /* 0x007f801900007988 */ /* 0x0001e20008000004 */
[----:B------:R-:W-:Y:S01]  /*388e0*/  PRMT R14, RZ, 0x7610, R14 ;  /* 0x00007610ff0e7816 */ /* 0x000fe2000000000e */
[----:B------:R-:W-:Y:S06]  /*388f0*/  BAR.SYNC.DEFER_BLOCKING 0x0 ;  /* 0x0000000000007b1d */ /* 0x000fec0000010000 */
[----:B0-----:R-:W2:Y:S04]  /*38900*/  LDL.LU R0, [R1+0x3230] ;  /* 0x0032300001007983 */ /* 0x001ea80000300800 */
[----:B------:R-:W3:Y:S04]  /*38910*/  @!P6 LDG.E.U8 R14, desc[UR40][R2.64] ;  /* 0x00000028020ee981 */ /* 0x000ee8000c1e1100 */
[----:B---3--:R0:W-:Y:S04]  /*38920*/  STL [R1+0x3ac], R14 ;  /* 0x0003ac0e01007387 */ /* 0x0081e80000100800 */
[----:B0-----:R-:W3:Y:S04]  /*38930*/  LDL.LU R14, [R1+0x322c] ;  /* 0x00322c00010e7983 */ /* 0x001ee80000300800 */
[----:B------:R-:W3:Y:S04]  /*38940*/  LDL R2, [R1+0x1b90] ;  /* 0x001b900001027983 */ /* 0x000ee80000100800 */
[----:B------:R-:W3:Y:S01]  /*38950*/  LDL R3, [R1+0x1b94] ;  /* 0x001b940001037983 */ /* 0x000ee20000100800 */
[----:B--2---:R-:W-:-:S02]  /*38960*/  PRMT R0, RZ, 0x7610, R0 ;  /* 0x00007610ff007816 */ /* 0x004fc40000000000 */
[----:B---3--:R-:W-:-:S04]  /*38970*/  @!P0 LOP3.LUT R3, R3, R2, RZ, 0x3c, !PT ;  /* 0x0000000203038212 */ /* 0x008fc800078e3cff */
[----:B------:R-:W-:-:S04]  /*38980*/  @!P0 LOP3.LUT R2, R3, R2, RZ, 0x3c, !PT ;  /* 0x0000000203028212 */ /* 0x000fc800078e3cff */
[----:B------:R-:W-:-:S05]  /*38990*/  @!P0 LOP3.LUT R3, R3, R2, RZ, 0x3c, !PT ;  /* 0x0000000203038212 */ /* 0x000fca00078e3cff */
[----:B------:R-:W2:Y:S04]  /*389a0*/  @!P0 LDG.E.U8 R0, desc[UR40][R2.64] ;  /* 0x0000002802008981 */ /* 0x000ea8000c1e1100 */
[----:B--2---:R0:W-:Y:S04]  /*389b0*/  STL [R1+0x3a8], R0 ;  /* 0x0003a80001007387 */ /* 0x0041e80000100800 */
[----:B0-----:R-:W2:Y:S04]  /*389c0*/  LDL.LU R0, [R1+0x3228] ;  /* 0x0032280001007983 */ /* 0x001ea80000300800 */
[----:B------:R-:W3:Y:S04]  /*389d0*/  LDL R2, [R1+0x235c] ;  /* 0x00235c0001027983 */ /* 0x000ee80000100800 */
[----:B------:R-:W3:Y:S01]  /*389e0*/  LDL R3, [R1+0x2360] ;  /* 0x0023600001037983 */ /* 0x000ee20000100800 */
[----:B------:R-:W-:-:S02]  /*389f0*/  PRMT R14, RZ, 0x7610, R14 ;  /* 0x00007610ff0e7816 */ /* 0x000fc4000000000e */
[----:B---3--:R-:W-:-:S04]  /*38a00*/  @!P0 LOP3.LUT R3, R3, R2, RZ, 0x3c, !PT ;  /* 0x0000000203038212 */ /* 0x008fc800078e3cff */
[----:B------:R-:W-:-:S04]  /*38a10*/  @!P0 LOP3.LUT R2, R3, R2, RZ, 0x3c, !PT ;  /* 0x0000000203028212 */ /* 0x000fc800078e3cff */
[----:B------:R-:W-:-:S05]  /*38a20*/  @!P0 LOP3.LUT R3, R3, R2, RZ, 0x3c, !PT ;  /* 0x0000000203038212 */ /* 0x000fca00078e3cff */
        /* <DEDUP_REMOVED lines=1850> */
[----:B----4-:R-:W-:-:S02]  /*3fdd0*/  PRMT R12, RZ, 0x7610, R12 ;  /* 0x00007610ff0c7816 */ /* 0x010fc4000000000c */
[----:B---3--:R-:W-:-:S04]  /*3fde0*/  @!P0 LOP3.LUT R3, R3, R2, RZ, 0x3c, !PT ;  /* 0x0000000203038212 */ /* 0x008fc800078e3cff */
[----:B------:R-:W-:-:S04]  /*3fdf0*/  @!P0 LOP3.LUT R2, R3, R2, RZ, 0x3c, !PT ;  /* 0x0000000203028212 */ /* 0x000fc800078e3cff */
[----:B------:R-:W-:-:S05]  /*3fe00*/  @!P0 LOP3.LUT R3, R3, R2, RZ, 0x3c, !PT ;  /* 0x0000000203038212 */ /* 0x000fca00078e3cff */
[----:B------:R0:W3:Y:S04]  /*3fe10*/  @!P0 LDG.E.U8 R12, desc[UR40][R2.64] ;  /* 0x00000028020c8981 */ /* 0x0000e8000c1e1100 */
[----:B------:R-:W0:Y:S04]  /*3fe20*/  LDL R2, [R1+0x1d08] ;  /* 0x001d080001027983 */ /* 0x000e280000100800 */
[----:B------:R-:W0:Y:S01]  /*3fe30*/  LDL R3, [R1+0x1d0c] ;  /* 0x001d0c0001037983 */ /* 0x000e220000100800 */
[----:B--2---:R-:W-:Y:S02]  /*3fe40*/  PRMT R0, RZ, 0x7610, R0 ;  /* 0x00007610ff007816 */ /* 0x004fe40000000000 */
[----:B0-----:R-:W-:-:S04]  /*3fe50*/  @!P6 LOP3.LUT R3, R3, R2, RZ, 0x3c, !PT ;  /* 0x000000020303e212 */ /* 0x001fc800078e3cff */
[----:B------:R-:W-:-:S04]  /*3fe60*/  @!P6 LOP3.LUT R2, R3, R2, RZ, 0x3c, !PT ;  /* 0x000000020302e212 */ /* 0x000fc800078e3cff */
[----:B------:R-:W-:-:S05]  /*3fe70*/  @!P6 LOP3.LUT R3, R3, R2, RZ, 0x3c, !PT ;  /* 0x000000020303e212 */ /* 0x000fca00078e3cff */
[----:B------:R-:W2:Y:S04]  /*3fe80*/  @!P6 LDG.E.U8 R0, desc[UR40][R2.64] ;  /* 0x000000280200e981 */ /* 0x000ea8000c1e1100 */
[----:B---3--:R0:W-:Y:S04]  /*3fe90*/  STL [R1+0x54], R12 ;  /* 0x0000540c01007387 */ /* 0x0081e80000100800 */
[----:B0-----:R-:W3:Y:S04]  /*3fea0*/  LDL R12, [R1+0x1ce4] ;  /* 0x001ce400010c7983 */ /* 0x001ee80000100800 */
[----:B--2---:R0:W-:Y:S04]  /*3feb0*/  STL [R1+0x50], R0 ;  /* 0x0000500001007387 */ /* 0x0041e80000100800 */
[----:B0-----:R-:W2:Y:S04]  /*3fec0*/  LDL.LU R0, [R1+0x2eec] ;  /* 0x002eec0001007983 */ /* 0x001ea80000300800 */
[----:B------:R-:W4:Y:S04]  /*3fed0*/  LDL R2, [R1+0x1d00] ;  /* 0x001d000001027983 */ /* 0x000f280000100800 */
[----:B------:R-:W4:Y:S01]  /*3fee0*/  LDL R3, [R1+0x1d04] ;  /* 0x001d040001037983 */ /* 0x000f220000100800 */
[----:B------:R-:W-:-:S02]  /*3fef0*/  PRMT R14, RZ, 0x7610, R14 ;  /* 0x00007610ff0e7816 */ /* 0x000fc4000000000e */
[----:B----4-:R-:W-:-:S04]  /*3ff00*/  @!P0 LOP3.LUT R3, R3, R2, RZ, 0x3c, !PT ;  /* 0x0000000203038212 */ /* 0x010fc800078e3cff */
[----:B------:R-:W-:-:S04]  /*3ff10*/  @!P0 LOP3.LUT R2, R3, R2, RZ, 0x3c, !PT ;  /* 0x0000000203028212 */ /* 0x000fc800078e3cff */
[----:B------:R-:W-:-:S05]  /*3ff20*/  @!P0 LOP3.LUT R3, R3, R2, RZ, 0x3c, !PT ;  /* 0x0000000203038212 */ /* 0x000fca00078e3cff */
[----:B------:R-:W4:Y:S04]  /*3ff30*/  @!P0 LDG.E.U8 R14, desc[UR40][R2.64] ;  /* 0x00000028020e8981 */ /* 0x000f28000c1e1100 */
[----:B----4-:R0:W-:Y:S04]  /*3ff40*/  STL [R1+0x4c], R14 ;  /* 0x00004c0e01007387 */ /* 0x0101e80000100800 */
[----:B0-----:R-:W4:Y:S04]  /*3ff50*/  LDL.LU R14, [R1+0x2ee8] ;  /* 0x002ee800010e7983 */ /* 0x001f280000300800 */
        /* <DEDUP_REMOVED lines=27> */
[----:B------:R-:W2:Y:S01]  /*40110*/  LDL R3, [R1+0x1ce0] ;  /* 0x001ce00001037983 */ /* 0x000ea20000100800 */
[----:B----4-:R-:W-:Y:S01]  /*40120*/  PRMT R14, RZ, 0x7610, R14 ;  /* 0x00007610ff0e7816 */ /* 0x010fe2000000000e */
[----:B------:R-:W-:-:S02]  /*40130*/  @!P0 IMAD.MOV.U32 R2, RZ, RZ, R12 ;  /* 0x000000ffff028224 */ /* 0x000fc400078e000c */
[----:B------:R-:W4:Y:S04]  /*40140*/  LDL R12, [R1+0x1cbc] ;  /* 0x001cbc00010c7983 */ /* 0x000f280000100800 */
[----:B--2---:R-:W2:Y:S04]  /*40150*/  @!P0 LDG.E.U8 R14, desc[UR40][R2.64] ;  /* 0x00000028020e8981 */ /* 0x004ea8000c1e1100 */
[----:B--2---:R0:W-:Y:S04]  /*40160*/  STL [R1+0x3c], R14 ;  /* 0x00003c0e01007387 */ /* 0x0041e80000100800 */
[----:B0-----:R-:W2:Y:S04]  /*40170*/  LDL.LU R14, [R1+0x2edc] ;  /* 0x002edc00010e7983 */ /* 0x001ea80000300800 */
[----:B------:R-:W2:Y:S04]  /*40180*/  LDL R2, [R1+0x1cd8] ;  /* 0x001cd80001027983 */ /* 0x000ea80000100800 */
[----:B------:R-:W2:Y:S01]  /*40190*/  LDL R3, [R1+0x1cdc] ;  /* 0x001cdc0001037983 */ /* 0x000ea20000100800 */
[----:B------:R-:W-:-:S02]  /*401a0*/  PRMT R0, RZ, 0x7610, R0 ;  /* 0x00007610ff007816 */ /* 0x000fc40000000000 */
[----:B--2---:R-:W-:-:S04]  /*401b0*/  @!P6 LOP3.LUT R3, R3, R2, RZ, 0x3c, !PT ;  /* 0x000000020303e212 */ /* 0x004fc800078e3cff */
[----:B------:R-:W-:-:S04]  /*401c0*/  @!P6 LOP3.LUT R2, R3, R2, RZ, 0x3c, !PT ;  /* 0x000000020302e212 */ /* 0x000fc800078e3cff */
[----:B------:R-:W-:-:S05]  /*401d0*/  @!P6 LOP3.LUT R3, R3, R2, RZ, 0x3c, !PT ;  /* 0x000000020303e212 */ /* 0x000fca00078e3cff */
[----:B------:R-:W2:Y:S04]  /*401e0*/  @!P6 LDG.E.U8 R0, desc[UR40][R2.64] ;  /* 0x000000280200e981 */ /* 0x000ea8000c1e1100 */
        /* <DEDUP_REMOVED lines=17> */
[----:B------:R-:W2:Y:S01]  /*40300*/  @!P6 LDG.E.U8 R0, desc[UR40][R2.64] ;  /* 0x000000280200e981 */ /* 0x000ea2000c1e1100 */
[----:B------:R-:W-:-:S03]  /*40310*/  PRMT R9, RZ, 0x7610, R9 ;  /* 0x00007610ff097816 */ /* 0x000fc60000000009 */
[----:B--2---:R0:W-:Y:S04]  /*40320*/  STL [R1+0x30], R0 ;  /* 0x0000300001007387 */ /* 0x0041e80000100800 */
[----:B0-----:R-:W2:Y:S04]  /*40330*/  LDL.LU R0, [R1+0x2ed0] ;  /* 0x002ed00001007983 */ /* 0x001ea80000300800 */
[----:B------:R-:W2:Y:S01]  /*40340*/  LDL R3, [R1+0x1cc0] ;  /* 0x001cc00001037983 */ /* 0x000ea20000100800 */
[----:B---3--:R-:W-:Y:S01]  /*40350*/  @!P0 IMAD.MOV.U32 R2, RZ, RZ, R13 ;  /* 0x000000ffff028224 */ /* 0x008fe200078e000d */
[----:B------:R-:W-:-:S02]  /*40360*/  PRMT R7, RZ, 0x7610, R7 ;  /* 0x00007610ff077816 */ /* 0x000fc40000000007 */
[----:B------:R-:W3:Y:S04]  /*40370*/  LDL R13, [R1+0x1c98] ;  /* 0x001c9800010d7983 */ /* 0x000ee80000100800 */
[----:B--2---:R4:W2:Y:S04]  /*40380*/  @!P0 LDG.E.U8 R9, desc[UR40][R2.64] ;  /* 0x0000002802098981 */ /* 0x0048a8000c1e1100 */
[----:B------:R-:W3:Y:S01]  /*40390*/  LDL R3, [R1+0x1cb8] ;  /* 0x001cb80001037983 */ /* 0x000ee20000100800 */
[----:B----4-:R-:W-:-:S03]  /*403a0*/  @!P6 IMAD.MOV.U32 R2, RZ, RZ, R12 ;  /* 0x000000ffff02e224 */ /* 0x010fc600078e000c */
[----:B--2---:R0:W-:Y:S01]  /*403b0*/  STL [R1+0x2c], R9 ;  /* 0x00002c0901007387 */ /* 0x0041e20000100800 */
[----:B------:R-:W-:-:S03]  /*403c0*/  PRMT R0, RZ, 0x7610, R0 ;  /* 0x00007610ff007816 */ /* 0x000fc60000000000 */
[----:B------:R-:W2:Y:S04]  /*403d0*/  LDL R12, [R1+0x1c90] ;  /* 0x001c9000010c7983 */ /* 0x000ea80000100800 */
[----:B---3--:R1:W3:Y:S04]  /*403e0*/  @!P6 LDG.E.U8 R7, desc[UR40][R2.64] ;  /* 0x000000280207e981 */ /* 0x0082e8000c1e1100 */
[----:B0-----:R-:W4:Y:S04]  /*403f0*/  LDL R9, [R1+0x1c9c] ;  /* 0x001c9c0001097983 */ /* 0x001f280000100800 */
[----:B------:R-:W1:Y:S04]  /*40400*/  LDL R2, [R1+0x1cb0] ;  /* 0x001cb00001027983 */ /* 0x000e680000100800 */
[----:B------:R-:W1:Y:S02]  /*40410*/  LDL R3, [R1+0x1cb4] ;  /* 0x001cb40001037983 */ /* 0x000e640000100800 */
[----:B-1----:R-:W-:-:S04]  /*40420*/  @!P0 LOP3.LUT R3, R3, R2, RZ, 0x3c, !PT ;  /* 0x0000000203038212 */ /* 0x002fc800078e3cff */
[----:B------:R-:W-:-:S04]  /*40430*/  @!P0 LOP3.LUT R2, R3, R2, RZ, 0x3c, !PT ;  /* 0x0000000203028212 */ /* 0x000fc800078e3cff */
[----:B------:R-:W-:-:S05]  /*40440*/  @!P0 LOP3.LUT R3, R3, R2, RZ, 0x3c, !PT ;  /* 0x0000000203038212 */ /* 0x000fca00078e3cff */
[----:B------:R-:W2:Y:S04]  /*40450*/  @!P0 LDG.E.U8 R0, desc[UR40][R2.64] ;  /* 0x0000002802008981 */ /* 0x000ea8000c1e1100 */
[----:B---3--:R0:W-:Y:S04]  /*40460*/  STL [R1+0x28], R7 ;  /* 0x0000280701007387 */ /* 0x0081e80000100800 */
[----:B0-----:R-:W3:Y:S04]  /*40470*/  LDL R7, [R1+0x1c94] ;  /* 0x001c940001077983 */ /* 0x001ee80000100800 */
        /* <DEDUP_REMOVED lines=8> */
[----:B------:R0:W2:Y:S04]  /*40500*/  @!P6 LDG.E.U8 R5, desc[UR40][R2.64] ;  /* 0x000000280205e981 */ /* 0x0000a8000c1e1100 */
[----:B------:R-:W0:Y:S04]  /*40510*/  LDL R2, [R1+0x1ca0] ;  /* 0x001ca00001027983 */ /* 0x000e280000100800 */
[----:B------:R-:W0:Y:S01]  /*40520*/  LDL R3, [R1+0x1ca4] ;  /* 0x001ca40001037983 */ /* 0x000e220000100800 */
[----:B------:R-:W-:Y:S02]  /*40530*/  PRMT R0, RZ, 0x7610, R0 ;  /* 0x00007610ff007816 */ /* 0x000fe40000000000 */
[----:B------:R-:W-:-:S02]  /*40540*/  PRMT R8, RZ, 0x7610, R8 ;  /* 0x00007610ff087816 */ /* 0x000fc40000000008 */
[----:B0-----:R-:W-:-:S04]  /*40550*/  @!P0 LOP3.LUT R3, R3, R2, RZ, 0x3c, !PT ;  /* 0x0000000203038212 */ /* 0x001fc800078e3cff */
[----:B------:R-:W-:-:S04]  /*40560*/  @!P0 LOP3.LUT R2, R3, R2, RZ, 0x3c, !PT ;  /* 0x0000000203028212 */ /* 0x000fc800078e3cff */
[----:B------:R-:W-:-:S05]  /*40570*/  @!P0 LOP3.LUT R3, R3, R2, RZ, 0x3c, !PT ;  /* 0x0000000203038212 */ /* 0x000fca00078e3cff */
[----:B------:R4:W3:Y:S02]  /*40580*/  @!P0 LDG.E.U8 R0, desc[UR40][R2.64] ;  /* 0x0000002802008981 */ /* 0x0008e4000c1e1100 */
[----:B----4-:R-:W-:Y:S02]  /*40590*/  @!P6 IMAD.MOV.U32 R2, RZ, RZ, R9 ;  /* 0x000000ffff02e224 */ /* 0x010fe400078e0009 */
[----:B------:R-:W-:-:S05]  /*405a0*/  @!P6 IMAD.MOV.U32 R3, RZ, RZ, R13 ;  /* 0x000000ffff03e224 */ /* 0x000fca00078e000d */
[----:B------:R3:W4:Y:S01]  /*405b0*/  @!P6 LDG.E.U8 R8, desc[UR40][R2.64] ;  /* 0x000000280208e981 */ /* 0x000722000c1e1100 */
[----:B------:R-:W-:-:S03]  /*405c0*/  PRMT R6, RZ, 0x7610, R6 ;  /* 0x00007610ff067816 */ /* 0x000fc60000000006 */
[----:B--2---:R0:W-:Y:S01]  /*405d0*/  STL [R1+0x20], R5 ;  /* 0x0000200501007387 */ /* 0x0041e20000100800 */
[----:B---3--:R-:W-:Y:S02]  /*405e0*/  @!P0 IMAD.MOV.U32 R2, RZ, RZ, R7 ;  /* 0x000000ffff028224 */ /* 0x008fe400078e0007 */
[----:B------:R-:W-:Y:S01]  /*405f0*/  @!P0 IMAD.MOV.U32 R3, RZ, RZ, R12 ;  /* 0x000000ffff038224 */ /* 0x000fe200078e000c */
[----:B0-----:R-:W2:Y:S04]  /*40600*/  LDL R5, [R1+0x1c8c] ;  /* 0x001c8c0001057983 */ /* 0x001ea80000100800 */
[----:B------:R2:W3:Y:S04]  /*40610*/  @!P0 LDG.E.U8 R6, desc[UR40][R2.64] ;  /* 0x0000002802068981 */ /* 0x0004e8000c1e1100 */
[----:B------:R0:W-:Y:S04]  /*40620*/  STL [R1+0x1c], R0 ;  /* 0x00001c0001007387 */ /* 0x0001e80000100800 */
[----:B0-----:R-:W3:Y:S04]  /*40630*/  LDL.LU R0, [R1+0x2ec8] ;  /* 0x002ec80001007983 */ /* 0x001ee80000300800 */
[----:B------:R-:W3:Y:S04]  /*40640*/  LDL R9, [R1+0x1c78] ;  /* 0x001c780001097983 */ /* 0x000ee80000100800 */
[----:B----4-:R0:W-:Y:S04]  /*40650*/  STL [R1+0x18], R8 ;  /* 0x0000180801007387 */ /* 0x0101e80000100800 */
[----:B------:R-:W4:Y:S01]  /*40660*/  LDL R3, [R1+0x1c88] ;  /* 0x001c880001037983 */ /* 0x000f220000100800 */
[----:B------:R-:W-:-:S03]  /*40670*/  PRMT R4, RZ, 0x7610, R4 ;  /* 0x00007610ff047816 */ /* 0x000fc60000000004 */
[----:B------:R-:W4:Y:S04]  /*40680*/  LDL R13, [R1+0x1c70] ;  /* 0x001c7000010d7983 */ /* 0x000f280000100800 */
[----:B------:R-:W4:Y:S04]  /*40690*/  LDL R12, [R1+0x1c74] ;  /* 0x001c7400010c7983 */ /* 0x000f280000100800 */
[----:B------:R-:W4:Y:S04]  /*406a0*/  LDL R7, [R1+0x1c68] ;  /* 0x001c680001077983 */ /* 0x000f280000100800 */
[----:B0-----:R-:W4:Y:S01]  /*406b0*/  LDL R8, [R1+0x1c7c] ;  /* 0x001c7c0001087983 */ /* 0x001f220000100800 */
[----:B--2---:R-:W-:-:S03]  /*406c0*/  @!P6 IMAD.MOV.U32 R2, RZ, RZ, R5 ;  /* 0x000000ffff02e224 */ /* 0x004fc600078e0005 */
[----:B---3--:R0:W-:Y:S04]  /*406d0*/  STL [R1+0x14], R6 ;  /* 0x0000140601007387 */ /* 0x0081e80000100800 */
[----:B------:R-:W2:Y:S04]  /*406e0*/  LDL R5, [R1+0x1c60] ;  /* 0x001c600001057983 */ /* 0x000ea80000100800 */
[----:B0-----:R-:W3:Y:S04]  /*406f0*/  LDL R6, [R1+0x1c6c] ;  /* 0x001c6c0001067983 */ /* 0x001ee80000100800 */
[----:B----4-:R-:W4:Y:S04]  /*40700*/  @!P6 LDG.E.U8 R4, desc[UR40][R2.64] ;  /* 0x000000280204e981 */ /* 0x010f28000c1e1100 */
[----:B------:R-:W2:Y:S04]  /*40710*/  LDL R2, [R1+0x1c80] ;  /* 0x001c800001027983 */ /* 0x000ea80000100800 */
[----:B------:R-:W2:Y:S01]  /*40720*/  LDL R3, [R1+0x1c84] ;  /* 0x001c840001037983 */ /* 0x000ea20000100800 */
[----:B------:R-:W-:-:S02]  /*40730*/  PRMT R15, RZ, 0x7610, R15 ;  /* 0x00007610ff0f7816 */ /* 0x000fc4000000000f */
[----:B------:R-:W-:Y:S01]  /*40740*/  PRMT R14, RZ, 0x7610, R14 ;  /* 0x00007610ff0e7816 */ /* 0x000fe2000000000e */
[----:B----4-:R0:W-:Y:S04]  /*40750*/  STL [R1+0x10], R4 ;  /* 0x0000100401007387 */ /* 0x0101e80000100800 */
[----:B0-----:R-:W4:Y:S01]  /*40760*/  LDL R4, [R1+0x1c64] ;  /* 0x001c640001047983 */ /* 0x001f220000100800 */
[----:B--2---:R-:W-:-:S04]  /*40770*/  @!P0 LOP3.LUT R3, R3, R2, RZ, 0x3c, !PT ;  /* 0x0000000203038212 */ /* 0x004fc800078e3cff */
[----:B------:R-:W-:-:S04]  /*40780*/  @!P0 LOP3.LUT R2, R3, R2, RZ, 0x3c, !PT ;  /* 0x0000000203028212 */ /* 0x000fc800078e3cff */
[----:B------:R-:W-:-:S05]  /*40790*/  @!P0 LOP3.LUT R3, R3, R2, RZ, 0x3c, !PT ;  /* 0x0000000203038212 */ /* 0x000fca00078e3cff */
[----:B------:R0:W2:Y:S02]  /*407a0*/  @!P0 LDG.E.U8 R15, desc[UR40][R2.64] ;  /* 0x00000028020f8981 */ /* 0x0000a4000c1e1100 */
[----:B0-----:R-:W-:Y:S02]  /*407b0*/  @!P6 IMAD.MOV.U32 R2, RZ, RZ, R8 ;  /* 0x000000ffff02e224 */ /* 0x001fe400078e0008 */
[----:B------:R-:W-:Y:S01]  /*407c0*/  @!P6 IMAD.MOV.U32 R3, RZ, RZ, R9 ;  /* 0x000000ffff03e224 */ /* 0x000fe200078e0009 */
[----:B------:R-:W2:Y:S04]  /*407d0*/  LDL R8, [R1+0x1c5c] ;  /* 0x001c5c0001087983 */ /* 0x000ea80000100800 */
[----:B------:R-:W2:Y:S01]  /*407e0*/  LDL R9, [R1+0x1c58] ;  /* 0x001c580001097983 */ /* 0x000ea20000100800 */
[----:B------:R-:W-:-:S03]  /*407f0*/  PRMT R11, RZ, 0x7610, R11 ;  /* 0x00007610ff0b7816 */ /* 0x000fc6000000000b */
[----:B------:R0:W2:Y:S01]  /*40800*/  @!P6 LDG.E.U8 R14, desc[UR40][R2.64] ;  /* 0x00000028020ee981 */ /* 0x0000a2000c1e1100 */
[----:B------:R-:W-:Y:S01]  /*40810*/  PRMT R10, RZ, 0x7610, R10 ;  /* 0x00007610ff0a7816 */ /* 0x000fe2000000000a */
[----:B0-----:R-:W-:Y:S02]  /*40820*/  @!P0 IMAD.MOV.U32 R2, RZ, RZ, R12 ;  /* 0x000000ffff028224 */ /* 0x001fe400078e000c */
[----:B------:R-:W-:-:S05]  /*40830*/  @!P0 IMAD.MOV.U32 R3, RZ, RZ, R13 ;  /* 0x000000ffff038224 */ /* 0x000fca00078e000d */
[----:B------:R3:W2:Y:S01]  /*40840*/  @!P0 LDG.E.U8 R11, desc[UR40][R2.64] ;  /* 0x00000028020b8981 */ /* 0x0006a2000c1e1100 */
[----:B------:R-:W-:Y:S01]  /*40850*/  PRMT R29, RZ, 0x7610, R29 ;  /* 0x00007610ff1d7816 */ /* 0x000fe2000000001d */
[----:B---3--:R-:W-:Y:S02]  /*40860*/  @!P6 IMAD.MOV.U32 R2, RZ, RZ, R6 ;  /* 0x000000ffff02e224 */ /* 0x008fe400078e0006 */
[----:B------:R-:W-:Y:S01]  /*40870*/  @!P6 IMAD.MOV.U32 R3, RZ, RZ, R7 ;  /* 0x000000ffff03e224 */ /* 0x000fe200078e0007 */
[----:B------:R-:W-:Y:S01]  /*40880*/  PRMT R28, RZ, 0x7610, R28 ;  /* 0x00007610ff1c7816 */ /* 0x000fe2000000001c */
[----:B------:R-:W3:Y:S04]  /*40890*/  LDL R7, [R1+0x1c50] ;  /* 0x001c500001077983 */ /* 0x000ee80000100800 */
[----:B------:R0:W3:Y:S04]  /*408a0*/  @!P6 LDG.E.U8 R10, desc[UR40][R2.64] ;  /* 0x00000028020ae981 */ /* 0x0000e8000c1e1100 */
[----:B------:R-:W3:Y:S01]  /*408b0*/  LDL R6, [R1+0x1c54] ;  /* 0x001c540001067983 */ /* 0x000ee20000100800 */
[----:B0-----:R-:W-:-:S03]  /*408c0*/  @!P0 IMAD.MOV.U32 R3, RZ, RZ, R5 ;  /* 0x000000ffff038224 */ /* 0x001fc600078e0005 */
[----:B------:R-:W3:Y:S01]  /*408d0*/  LDL R5, [R1+0x1c48] ;  /* 0x001c480001057983 */ /* 0x000ee20000100800 */
[----:B----4-:R-:W-:-:S03]  /*408e0*/  @!P0 IMAD.MOV.U32 R2, RZ, RZ, R4 ;  /* 0x000000ffff028224 */ /* 0x010fc600078e0004 */
[----:B------:R-:W4:Y:S04]  /*408f0*/  LDL R4, [R1+0x1c4c] ;  /* 0x001c4c0001047983 */ /* 0x000f280000100800 */
[----:B------:R2:W4:Y:S02]  /*40900*/  @!P0 LDG.E.U8 R29, desc[UR40][R2.64] ;  /* 0x00000028021d8981 */ /* 0x000524000c1e1100 */
[----:B--2---:R-:W-:Y:S02]  /*40910*/  @!P6 IMAD.MOV.U32 R2, RZ, RZ, R8 ;  /* 0x000000ffff02e224 */ /* 0x004fe400078e0008 */
[----:B------:R-:W-:-:S05]  /*40920*/  @!P6 IMAD.MOV.U32 R3, RZ, RZ, R9 ;  /* 0x000000ffff03e224 */ /* 0x000fca00078e0009 */
[----:B------:R3:W2:Y:S01]  /*40930*/  @!P6 LDG.E.U8 R28, desc[UR40][R2.64] ;  /* 0x00000028021ce981 */ /* 0x0006a2000c1e1100 */
[----:B------:R-:W-:Y:S01]  /*40940*/  PRMT R27, RZ, 0x7610, R27 ;  /* 0x00007610ff1b7816 */ /* 0x000fe2000000001b */
[----:B---3--:R-:W-:Y:S02]  /*40950*/  @!P0 IMAD.MOV.U32 R3, RZ, RZ, R7 ;  /* 0x000000ffff038224 */ /* 0x008fe400078e0007 */
[----:B------:R-:W-:-:S05]  /*40960*/  @!P0 IMAD.MOV.U32 R2, RZ, RZ, R6 ;  /* 0x000000ffff028224 */ /* 0x000fca00078e0006 */
[----:B------:R0:W3:Y:S04]  /*40970*/  @!P0 LDG.E.U8 R27, desc[UR40][R2.64] ;  /* 0x00000028021b8981 */ /* 0x0000e8000c1e1100 */
[----:B----4-:R-:W-:Y:S04]  /*40980*/  STL [R1+0x2e38], R29 ;  /* 0x002e381d01007387 */ /* 0x010fe80000100800 */
[----:B------:R1:W-:Y:S04]  /*40990*/  STL [R1+0x4], R11 ;  /* 0x0000040b01007387 */ /* 0x0003e80000100800 */
[----:B-1----:R-:W4:Y:S04]  /*409a0*/  LDL R11, [R1+0x1c40] ;  /* 0x001c4000010b7983 */ /* 0x002f280000100800 */
[----:B------:R1:W-:Y:S04]  /*409b0*/  STL [R1], R10 ;  /* 0x0000000a01007387 */ /* 0x0003e80000100800 */
[----:B------:R-:W4:Y:S04]  /*409c0*/  LDL R9, [R1+0x1c38] ;  /* 0x001c380001097983 */ /* 0x000f280000100800 */
[----:B------:R-:W4:Y:S04]  /*409d0*/  LDL R8, [R1+0x1c3c] ;  /* 0x001c3c0001087983 */ /* 0x000f280000100800 */
[----:B-1----:R-:W4:Y:S04]  /*409e0*/  LDL R10, [R1+0x1c44] ;  /* 0x001c4400010a7983 */ /* 0x002f280000100800 */
[----:B--2---:R-:W-:Y:S04]  /*409f0*/  STL [R1+0x2e3c], R28 ;  /* 0x002e3c1c01007387 */ /* 0x004fe80000100800 */
[----:B------:R-:W-:Y:S04]  /*40a00*/  STL [R1+0xc], R15 ;  /* 0x00000c0f01007387 */ /* 0x000fe80000100800 */
[----:B------:R-:W2:Y:S04]  /*40a10*/  LDL R7, [R1+0x1c30] ;  /* 0x001c300001077983 */ /* 0x000ea80000100800 */
[----:B------:R-:W2:Y:S01]  /*40a20*/  LDL R6, [R1+0x1c34] ;  /* 0x001c340001067983 */ /* 0x000ea20000100800 */
[----:B------:R-:W-:Y:S01]  /*40a30*/  PRMT R26, RZ, 0x7610, R26 ;  /* 0x00007610ff1a7816 */ /* 0x000fe2000000001a */
[----:B0-----:R-:W-:-:S02]  /*40a40*/  @!P6 IMAD.MOV.U32 R2, RZ, RZ, R4 ;  /* 0x000000ffff02e224 */ /* 0x001fc400078e0004 */
[----:B------:R-:W-:Y:S01]  /*40a50*/  @!P6 IMAD.MOV.U32 R3, RZ, RZ, R5 ;  /* 0x000000ffff03e224 */ /* 0x000fe200078e0005 */
[----:B------:R-:W-:-:S04]  /*40a60*/  PRMT R22, RZ, 0x7610, R22 ;  /* 0x00007610ff167816 */ /* 0x000fc80000000016 */
[----:B------:R4:W2:Y:S01]  /*40a70*/  @!P6 LDG.E.U8 R26, desc[UR40][R2.64] ;  /* 0x00000028021ae981 */ /* 0x0008a2000c1e1100 */
[----:B------:R-:W-:Y:S02]  /*40a80*/  PRMT R20, RZ, 0x7610, R20 ;  /* 0x00007610ff147816 */ /* 0x000fe40000000014 */
[----:B------:R-:W-:Y:S01]  /*40a90*/  PRMT R18, RZ, 0x7610, R18 ;  /* 0x00007610ff127816 */ /* 0x000fe20000000012 */
[----:B---3--:R-:W-:Y:S04]  /*40aa0*/  STL [R1+0x2e28], R27 ;  /* 0x002e281b01007387 */ /* 0x008fe80000100800 */
[----:B------:R0:W-:Y:S04]  /*40ab0*/  STL [R1+0x8], R14 ;  /* 0x0000080e01007387 */ /* 0x0001e80000100800 */
[----:B------:R-:W3:Y:S04]  /*40ac0*/  LDL R5, [R1+0x1c28] ;  /* 0x001c280001057983 */ /* 0x000ee80000100800 */
[----:B------:R-:W3:Y:S01]  /*40ad0*/  LDL R4, [R1+0x1c2c] ;  /* 0x001c2c0001047983 */ /* 0x000ee20000100800 */
[----:B----4-:R-:W-:-:S02]  /*40ae0*/  @!P0 IMAD.MOV.U32 R3, RZ, RZ, R11 ;  /* 0x000000ffff038224 */ /* 0x010fc400078e000b */
[----:B------:R-:W-:-:S05]  /*40af0*/  @!P0 IMAD.MOV.U32 R2, RZ, RZ, R10 ;  /* 0x000000ffff028224 */ /* 0x000fca00078e000a */
[----:B------:R1:W4:Y:S02]  /*40b00*/  @!P0 LDG.E.U8 R22, desc[UR40][R2.64] ;  /* 0x0000002802168981 */ /* 0x000324000c1e1100 */
[----:B-1----:R-:W-:Y:S02]  /*40b10*/  @!P6 IMAD.MOV.U32 R2, RZ, RZ, R8 ;  /* 0x000000ffff02e224 */ /* 0x002fe400078e0008 */
[----:B------:R-:W-:-:S05]  /*40b20*/  @!P6 IMAD.MOV.U32 R3, RZ, RZ, R9 ;  /* 0x000000ffff03e224 */ /* 0x000fca00078e0009 */
[----:B------:R2:W4:Y:S02]  /*40b30*/  @!P6 LDG.E.U8 R20, desc[UR40][R2.64] ;  /* 0x000000280214e981 */ /* 0x000524000c1e1100 */
[----:B--2---:R-:W-:Y:S02]  /*40b40*/  @!P0 IMAD.MOV.U32 R2, RZ, RZ, R6 ;  /* 0x000000ffff028224 */ /* 0x004fe400078e0006 */
[----:B------:R-:W-:-:S05]  /*40b50*/  @!P0 IMAD.MOV.U32 R3, RZ, RZ, R7 ;  /* 0x000000ffff038224 */ /* 0x000fca00078e0007 */
[----:B------:R-:W2:Y:S04]  /*40b60*/  @!P0 LDG.E.U8 R18, desc[UR40][R2.64] ;  /* 0x0000002802128981 */ /* 0x000ea8000c1e1100 */
[----:B------:R-:W-:Y:S01]  /*40b70*/  STL [R1+0x2e2c], R26 ;  /* 0x002e2c1a01007387 */ /* 0x000fe20000100800 */
[----:B------:R-:W-:-:S06]  /*40b80*/  PRMT R16, RZ, 0x7610, R16 ;  /* 0x00007610ff107816 */ /* 0x000fcc0000000010 */
[----:B---3--:R-:W3:Y:S04]  /*40b90*/  @!P6 LDG.E.U8 R16, desc[UR40][R4.64] ;  /* 0x000000280410e981 */ /* 0x008ee8000c1e1100 */
[----:B----4-:R-:W-:Y:S04]  /*40ba0*/  STL [R1+0x2e9c], R22 ;  /* 0x002e9c1601007387 */ /* 0x010fe80000100800 */
[----:B------:R-:W4:Y:S04]  /*40bb0*/  LDL R11, [R1+0x1c20] ;  /* 0x001c2000010b7983 */ /* 0x000f280000100800 */
[----:B------:R-:W4:Y:S04]  /*40bc0*/  LDL R10, [R1+0x1c24] ;  /* 0x001c2400010a7983 */ /* 0x000f280000100800 */
[----:B------:R-:W-:Y:S04]  /*40bd0*/  STL [R1+0x2ea0], R20 ;  /* 0x002ea01401007387 */ /* 0x000fe80000100800 */
[----:B------:R-:W4:Y:S04]  /*40be0*/  LDL R7, [R1+0x1c18] ;  /* 0x001c180001077983 */ /* 0x000f280000100800 */
[----:B------:R-:W4:Y:S04]  /*40bf0*/  LDL R6, [R1+0x1c1c] ;  /* 0x001c1c0001067983 */ /* 0x000f280000100800 */
[----:B--2---:R-:W-:Y:S04]  /*40c00*/  STL [R1+0x2e78], R18 ;  /* 0x002e781201007387 */ /* 0x004fe80000100800 */
[----:B0-----:R-:W2:Y:S04]  /*40c10*/  LDL R14, [R1+0x1c10] ;  /* 0x001c1000010e7983 */ /* 0x001ea80000100800 */
[----:B------:R-:W2:Y:S04]  /*40c20*/  LDL R13, [R1+0x1c14] ;  /* 0x001c1400010d7983 */ /* 0x000ea80000100800 */
[----:B------:R-:W2:Y:S04]  /*40c30*/  LDL R9, [R1+0x1c08] ;  /* 0x001c080001097983 */ /* 0x000ea80000100800 */
[----:B------:R-:W2:Y:S01]  /*40c40*/  LDL R8, [R1+0x1c0c] ;  /* 0x001c0c0001087983 */ /* 0x000ea20000100800 */
[----:B------:R-:W-:-:S02]  /*40c50*/  PRMT R2, RZ, 0x7610, R2 ;  /* 0x00007610ff027816 */ /* 0x000fc40000000002 */
[----:B------:R-:W-:Y:S01]  /*40c60*/  PRMT R3, RZ, 0x7610, R3 ;  /* 0x00007610ff037816 */ /* 0x000fe20000000003 */
[----:B---3--:R-:W-:Y:S04]  /*40c70*/  STL [R1+0x2e7c], R16 ;  /* 0x002e7c1001007387 */ /* 0x008fe80000100800 */
[----:B------:R-:W3:Y:S01]  /*40c80*/  LDL R12, [R1+0x1c00] ;  /* 0x001c0000010c7983 */ /* 0x000ee20000100800 */
[----:B----4-:R-:W-:Y:S02]  /*40c90*/  @!P0 IMAD.MOV.U32 R5, RZ, RZ, R11 ;  /* 0x000000ffff058224 */ /* 0x010fe400078e000b */
[----:B------:R-:W-:Y:S01]  /*40ca0*/  @!P0 IMAD.MOV.U32 R4, RZ, RZ, R10 ;  /* 0x000000ffff048224 */ /* 0x000fe200078e000a */
[----:B------:R-:W4:Y:S04]  /*40cb0*/  LDL R11, [R1+0x1c04] ;  /* 0x001c0400010b7983 */ /* 0x000f280000100800 */
[----:B------:R0:W4:Y:S02]  /*40cc0*/  @!P0 LDG.E.U8 R2, desc[UR40][R4.64] ;  /* 0x0000002804028981 */ /* 0x000124000c1e1100 */
[----:B0-----:R-:W-:-:S02]  /*40cd0*/  PRMT R4, RZ, 0x7610, R4 ;  /* 0x00007610ff047816 */ /* 0x001fc40000000004 */
[----:B------:R2:W4:Y:S01]  /*40ce0*/  @!P6 LDG.E.U8 R3, desc[UR40][R6.64] ;  /* 0x000000280603e981 */ /* 0x000522000c1e1100 */
[----:B------:R-:W-:Y:S01]  /*40cf0*/  PRMT R5, RZ, 0x7610, R5 ;  /* 0x00007610ff057816 */ /* 0x000fe20000000005 */
[----:B--2---:R-:W-:Y:S02]  /*40d00*/  @!P0 IMAD.MOV.U32 R7, RZ, RZ, R14 ;  /* 0x000000ffff078224 */ /* 0x004fe400078e000e */
[----:B------:R-:W-:-:S03]  /*40d10*/  @!P0 IMAD.MOV.U32 R6, RZ, RZ, R13 ;  /* 0x000000ffff068224 */ /* 0x000fc600078e000d */
[----:B------:R3:W2:Y:S04]  /*40d20*/  @!P6 LDG.E.U8 R5, desc[UR40][R8.64] ;  /* 0x000000280805e981 */ /* 0x0006a8000c1e1100 */
[----:B------:R0:W2:Y:S01]  /*40d30*/  @!P0 LDG.E.U8 R4, desc[UR40][R6.64] ;  /* 0x0000002806048981 */ /* 0x0000a2000c1e1100 */
[----:B---3--:R-:W-:Y:S01]  /*40d40*/  @!P0 IMAD.MOV.U32 R9, RZ, RZ, R12 ;  /* 0x000000ffff098224 */ /* 0x008fe200078e000c */
[----:B0-----:R-:W-:Y:S02]  /*40d50*/  PRMT R6, RZ, 0x7610, R6 ;  /* 0x00007610ff067816 */ /* 0x001fe40000000006 */
[----:B----4-:R0:W-:Y:S04]  /*40d60*/  STL [R1+0x2e40], R2 ;  /* 0x002e400201007387 */ /* 0x0101e80000100800 */
[----:B------:R-:W3:Y:S04]  /*40d70*/  LDL R10, [R1+0x1bf8] ;  /* 0x001bf800010a7983 */ /* 0x000ee80000100800 */
[----:B0-----:R-:W4:Y:S04]  /*40d80*/  LDL R2, [R1+0x1bfc] ;  /* 0x001bfc0001027983 */ /* 0x001f280000100800 */
[----:B------:R-:W-:Y:S01]  /*40d90*/  STL [R1+0x2e44], R3 ;  /* 0x002e440301007387 */ /* 0x000fe20000100800 */
[----:B------:R-:W-:-:S05]  /*40da0*/  @!P0 IMAD.MOV.U32 R8, RZ, RZ, R11 ;  /* 0x000000ffff088224 */ /* 0x000fca00078e000b */
[----:B------:R0:W4:Y:S04]  /*40db0*/  @!P0 LDG.E.U8 R6, desc[UR40][R8.64] ;  /* 0x0000002808068981 */ /* 0x000128000c1e1100 */
[----:B--2---:R1:W-:Y:S04]  /*40dc0*/  STL [R1+0x2e30], R4 ;  /* 0x002e300401007387 */ /* 0x0043e80000100800 */
[----:B------:R-:W2:Y:S04]  /*40dd0*/  LDL R15, [R1+0x1bf0] ;  /* 0x001bf000010f7983 */ /* 0x000ea80000100800 */
[----:B------:R-:W2:Y:S04]  /*40de0*/  LDL R13, [R1+0x1bf4] ;  /* 0x001bf400010d7983 */ /* 0x000ea80000100800 */
[----:B------:R0:W-:Y:S04]  /*40df0*/  STL [R1+0x2e34], R5 ;  /* 0x002e340501007387 */ /* 0x0001e80000100800 */
[----:B------:R-:W2:Y:S04]  /*40e00*/  LDL R12, [R1+0x1be8] ;  /* 0x001be800010c7983 */ /* 0x000ea80000100800 */
[----:B-1----:R-:W2:Y:S01]  /*40e10*/  LDL R4, [R1+0x1bec] ;  /* 0x001bec0001047983 */ /* 0x002ea20000100800 */
[----:B------:R-:W-:-:S02]  /*40e20*/  PRMT R7, RZ, 0x7610, R7 ;  /* 0x00007610ff077816 */ /* 0x000fc40000000007 */
[----:B0-----:R-:W-:Y:S02]  /*40e30*/  PRMT R8, RZ, 0x7610, R8 ;  /* 0x00007610ff087816 */ /* 0x001fe40000000008 */
[----:B------:R-:W-:Y:S01]  /*40e40*/  PRMT R9, RZ, 0x7610, R9 ;  /* 0x00007610ff097816 */ /* 0x000fe20000000009 */
[----:B---3--:R-:W-:Y:S02]  /*40e50*/  @!P6 IMAD.MOV.U32 R11, RZ, RZ, R10 ;  /* 0x000000ffff0be224 */ /* 0x008fe400078e000a */
[----:B----4-:R-:W-:-:S05]  /*40e60*/  @!P6 IMAD.MOV.U32 R10, RZ, RZ, R2 ;  /* 0x000000ffff0ae224 */ /* 0x010fca00078e0002 */
[----:B------:R2:W3:Y:S04]  /*40e70*/  @!P6 LDG.E.U8 R7, desc[UR40][R10.64] ;  /* 0x000000280a07e981 */ /* 0x0004e8000c1e1100 */
[----:B------:R0:W-:Y:S04]  /*40e80*/  STL [R1+0x2ea4], R6 ;  /* 0x002ea40601007387 */ /* 0x0001e80000100800 */
[----:B------:R-:W4:Y:S04]  /*40e90*/  LDL R14, [R1+0x1be0] ;  /* 0x001be000010e7983 */ /* 0x000f280000100800 */
[----:B------:R-:W4:Y:S04]  /*40ea0*/  LDL R5, [R1+0x1be4] ;  /* 0x001be40001057983 */ /* 0x000f280000100800 */
[----:B------:R-:W4:Y:S04]  /*40eb0*/  LDL R3, [R1+0x1bd8] ;  /* 0x001bd80001037983 */ /* 0x000f280000100800 */
[----:B------:R-:W4:Y:S01]  /*40ec0*/  LDL R2, [R1+0x1bdc] ;  /* 0x001bdc0001027983 */ /* 0x000f220000100800 */
[----:B--2---:R-:W-:-:S02]  /*40ed0*/  @!P0 IMAD.MOV.U32 R11, RZ, RZ, R15 ;  /* 0x000000ffff0b8224 */ /* 0x004fc400078e000f */
[----:B------:R-:W-:Y:S02]  /*40ee0*/  @!P0 IMAD.MOV.U32 R10, RZ, RZ, R13 ;  /* 0x000000ffff0a8224 */ /* 0x000fe400078e000d */
[----:B------:R-:W-:-:S03]  /*40ef0*/  @!P6 IMAD.MOV.U32 R13, RZ, RZ, R12 ;  /* 0x000000ffff0de224 */ /* 0x000fc600078e000c */
[----:B------:R1:W2:Y:S01]  /*40f00*/  @!P0 LDG.E.U8 R8, desc[UR40][R10.64] ;  /* 0x000000280a088981 */ /* 0x0002a2000c1e1100 */
[----:B------:R-:W-:-:S05]  /*40f10*/  @!P6 IMAD.MOV.U32 R12, RZ, RZ, R4 ;  /* 0x000000ffff0ce224 */ /* 0x000fca00078e0004 */
[----:B------:R4:W2:Y:S01]  /*40f20*/  @!P6 LDG.E.U8 R9, desc[UR40][R12.64] ;  /* 0x000000280c09e981 */ /* 0x0008a2000c1e1100 */
[----:B-1----:R-:W-:-:S03]  /*40f30*/  PRMT R10, RZ, 0x7610, R10 ;  /* 0x00007610ff0a7816 */ /* 0x002fc6000000000a */
[----:B---3--:R1:W-:Y:S04]  /*40f40*/  STL [R1+0x2ea8], R7 ;  /* 0x002ea80701007387 */ /* 0x0083e80000100800 */
[----:B0-----:R-:W3:Y:S04]  /*40f50*/  LDL R6, [R1+0x1bd4] ;  /* 0x001bd40001067983 */ /* 0x001ee80000100800 */
[----:B-1----:R-:W3:Y:S01]  /*40f60*/  LDL R7, [R1+0x1bd0] ;  /* 0x001bd00001077983 */ /* 0x002ee20000100800 */
[----:B----4-:R-:W-:Y:S02]  /*40f70*/  @!P0 IMAD.MOV.U32 R12, RZ, RZ, R5 ;  /* 0x000000ffff0c8224 */ /* 0x010fe400078e0005 */
[----:B------:R-:W-:-:S05]  /*40f80*/  @!P0 IMAD.MOV.U32 R13, RZ, RZ, R14 ;  /* 0x000000ffff0d8224 */ /* 0x000fca00078e000e */
[----:B------:R0:W4:Y:S04]  /*40f90*/  @!P0 LDG.E.U8 R10, desc[UR40][R12.64] ;  /* 0x000000280c0a8981 */ /* 0x000128000c1e1100 */
[----:B--2---:R-:W-:Y:S04]  /*40fa0*/  STL [R1+0x2e80], R8 ;  /* 0x002e800801007387 */ /* 0x004fe80000100800 */
[----:B------:R-:W2:Y:S04]  /*40fb0*/  LDL R4, [R1+0x1bcc] ;  /* 0x001bcc0001047983 */ /* 0x000ea80000100800 */
[----:B------:R-:W-:Y:S04]  /*40fc0*/  STL [R1+0x2e84], R9 ;  /* 0x002e840901007387 */ /* 0x000fe80000100800 */
[----:B------:R-:W2:Y:S01]  /*40fd0*/  LDL R5, [R1+0x1bc8] ;  /* 0x001bc80001057983 */ /* 0x000ea20000100800 */
[----:B------:R-:W-:Y:S01]  /*40fe0*/  PRMT R11, RZ, 0x7610, R11 ;  /* 0x00007610ff0b7816 */ /* 0x000fe2000000000b */
[----:B------:R-:W-:-:S02]  /*40ff0*/  @!P6 IMAD.MOV.U32 R14, RZ, RZ, R2 ;  /* 0x000000ffff0ee224 */ /* 0x000fc400078e0002 */
[----:B------:R-:W-:Y:S01]  /*41000*/  @!P6 IMAD.MOV.U32 R15, RZ, RZ, R3 ;  /* 0x000000ffff0fe224 */ /* 0x000fe200078e0003 */
[----:B0-----:R-:W-:-:S04]  /*41010*/  PRMT R12, RZ, 0x7610, R12 ;  /* 0x00007610ff0c7816 */ /* 0x001fc8000000000c */
[----:B------:R3:W2:Y:S01]  /*41020*/  @!P6 LDG.E.U8 R11, desc[UR40][R14.64] ;  /* 0x000000280e0be981 */ /* 0x0006a2000c1e1100 */
[----:B------:R-:W-:Y:S01]  /*41030*/  PRMT R13, RZ, 0x7610, R13 ;  /* 0x00007610ff0d7816 */ /* 0x000fe2000000000d */
[----:B---3--:R-:W-:Y:S02]  /*41040*/  @!P0 IMAD.MOV.U32 R14, RZ, RZ, R6 ;  /* 0x000000ffff0e8224 */ /* 0x008fe400078e0006 */
[----:B------:R-:W-:-:S05]  /*41050*/  @!P0 IMAD.MOV.U32 R15, RZ, RZ, R7 ;  /* 0x000000ffff0f8224 */ /* 0x000fca00078e0007 */
[----:B------:R2:W3:Y:S04]  /*41060*/  @!P0 LDG.E.U8 R12, desc[UR40][R14.64] ;  /* 0x000000280e0c8981 */ /* 0x0004e8000c1e1100 */
[----:B----4-:R0:W-:Y:S04]  /*41070*/  STL [R1+0x2e48], R10 ;  /* 0x002e480a01007387 */ /* 0x0101e80000100800 */
[----:B------:R-:W4:Y:S04]  /*41080*/  LDL R3, [R1+0x1bc0] ;  /* 0x001bc00001037983 */ /* 0x000f280000100800 */
[----:B------:R-:W4:Y:S01]  /*41090*/  LDL R2, [R1+0x1bc4] ;  /* 0x001bc40001027983 */ /* 0x000f220000100800 */
[----:B--2---:R-:W-:-:S02]  /*410a0*/  @!P6 IMAD.MOV.U32 R14, RZ, RZ, R4 ;  /* 0x000000ffff0ee224 */ /* 0x004fc400078e0004 */
[----:B------:R-:W-:-:S05]  /*410b0*/  @!P6 IMAD.MOV.U32 R15, RZ, RZ, R5 ;  /* 0x000000ffff0fe224 */ /* 0x000fca00078e0005 */
[----:B------:R4:W2:Y:S04]  /*410c0*/  @!P6 LDG.E.U8 R13, desc[UR40][R14.64] ;  /* 0x000000280e0de981 */ /* 0x0008a8000c1e1100 */
[----:B------:R1:W-:Y:S04]  /*410d0*/  STL [R1+0x2e4c], R11 ;  /* 0x002e4c0b01007387 */ /* 0x0003e80000100800 */
[----:B0-----:R-:W2:Y:S04]  /*410e0*/  LDL R10, [R1+0x1bbc] ;  /* 0x001bbc00010a7983 */ /* 0x001ea80000100800 */
[----:B------:R-:W2:Y:S04]  /*410f0*/  LDL R8, [R1+0x1bb4] ;  /* 0x001bb40001087983 */ /* 0x000ea80000100800 */
[----:B-1----:R-:W2:Y:S04]  /*41100*/  LDL R11, [R1+0x1bb8] ;  /* 0x001bb800010b7983 */ /* 0x002ea80000100800 */
[----:B---3--:R-:W-:Y:S04]  /*41110*/  STL [R1+0x2e50], R12 ;  /* 0x002e500c01007387 */ /* 0x008fe80000100800 */
[----:B------:R-:W3:Y:S04]  /*41120*/  LDL R9, [R1+0x1bb0] ;  /* 0x001bb00001097983 */ /* 0x000ee80000100800 */
[----:B------:R-:W3:Y:S04]  /*41130*/  LDL R7, [R1+0x1ba8] ;  /* 0x001ba80001077983 */ /* 0x000ee80000100800 */
[----:B------:R-:W3:Y:S04]  /*41140*/  LDL R6, [R1+0x1bac] ;  /* 0x001bac0001067983 */ /* 0x000ee80000100800 */
[----:B------:R-:W3:Y:S04]  /*41150*/  LDL R5, [R1+0x1ba0] ;  /* 0x001ba00001057983 */ /* 0x000ee80000100800 */
[----:B------:R-:W3:Y:S01]  /*41160*/  LDL R4, [R1+0x1ba4] ;  /* 0x001ba40001047983 */ /* 0x000ee20000100800 */
[----:B----4-:R-:W-:-:S02]  /*41170*/  @!P0 IMAD.MOV.U32 R14, RZ, RZ, R2 ;  /* 0x000000ffff0e8224 */ /* 0x010fc400078e0002 */
[----:B------:R-:W-:Y:S01]  /*41180*/  @!P0 IMAD.MOV.U32 R15, RZ, RZ, R3 ;  /* 0x000000ffff0f8224 */ /* 0x000fe200078e0003 */
[----:B--2---:R-:W-:Y:S04]  /*41190*/  STL [R1+0x2e54], R13 ;  /* 0x002e540d01007387 */ /* 0x004fe80000100800 */
[----:B------:R-:W2:Y:S04]  /*411a0*/  LDL R3, [R1+0x1b98] ;  /* 0x001b980001037983 */ /* 0x000ea80000100800 */
[----:B------:R-:W4:Y:S01]  /*411b0*/  LDL R2, [R1+0x1b9c] ;  /* 0x001b9c0001027983 */ /* 0x000f220000100800 */
[----:B------:R-:W-:-:S02]  /*411c0*/  PRMT R17, RZ, 0x7610, R17 ;  /* 0x00007610ff117816 */ /* 0x000fc40000000011 */
[----:B------:R-:W-:-:S04]  /*411d0*/  PRMT R19, RZ, 0x7610, R19 ;  /* 0x00007610ff137816 */ /* 0x000fc80000000013 */
[----:B------:R0:W2:Y:S01]  /*411e0*/  @!P0 LDG.E.U8 R17, desc[UR40][R14.64] ;  /* 0x000000280e118981 */ /* 0x0000a2000c1e1100 */
[----:B------:R-:W-:Y:S01]  /*411f0*/  PRMT R21, RZ, 0x7610, R21 ;  /* 0x00007610ff157816 */ /* 0x000fe20000000015 */
[----:B0-----:R-:W-:Y:S02]  /*41200*/  @!P6 IMAD.MOV.U32 R14, RZ, RZ, R10 ;  /* 0x000000ffff0ee224 */ /* 0x001fe400078e000a */
[----:B------:R-:W-:-:S05]  /*41210*/  @!P6 IMAD.MOV.U32 R15, RZ, RZ, R11 ;  /* 0x000000ffff0fe224 */ /* 0x000fca00078e000b */
[----:B------:R0:W2:Y:S01]  /*41220*/  @!P6 LDG.E.U8 R19, desc[UR40][R14.64] ;  /* 0x000000280e13e981 */ /* 0x0000a2000c1e1100 */
[----:B------:R-:W-:Y:S01]  /*41230*/  PRMT R23, RZ, 0x7610, R23 ;  /* 0x00007610ff177816 */ /* 0x000fe20000000017 */
[----:B0-----:R-:W-:Y:S01]  /*41240*/  @!P0 IMAD.MOV.U32 R14, RZ, RZ, R8 ;  /* 0x000000ffff0e8224 */ /* 0x001fe200078e0008 */
[----:B------:R-:W-:Y:S02]  /*41250*/  PRMT R24, RZ, 0x7610, R24 ;  /* 0x00007610ff187816 */ /* 0x000fe40000000018 */
[----:B------:R-:W-:Y:S01]  /*41260*/  PRMT R25, RZ, 0x7610, R25 ;  /* 0x00007610ff197816 */ /* 0x000fe20000000019 */
[----:B---3--:R-:W-:-:S05]  /*41270*/  @!P0 IMAD.MOV.U32 R15, RZ, RZ, R9 ;  /* 0x000000ffff0f8224 */ /* 0x008fca00078e0009 */
[----:B------:R0:W3:Y:S02]  /*41280*/  @!P0 LDG.E.U8 R21, desc[UR40][R14.64] ;  /* 0x000000280e158981 */ /* 0x0000e4000c1e1100 */
[----:B0-----:R-:W-:Y:S02]  /*41290*/  @!P6 IMAD.MOV.U32 R14, RZ, RZ, R6 ;  /* 0x000000ffff0ee224 */ /* 0x001fe400078e0006 */
[----:B------:R-:W-:-:S05]  /*412a0*/  @!P6 IMAD.MOV.U32 R15, RZ, RZ, R7 ;  /* 0x000000ffff0fe224 */ /* 0x000fca00078e0007 */
[----:B------:R0:W3:Y:S02]  /*412b0*/  @!P6 LDG.E.U8 R23, desc[UR40][R14.64] ;  /* 0x000000280e17e981 */ /* 0x0000e4000c1e1100 */
[----:B0-----:R-:W-:Y:S02]  /*412c0*/  @!P0 IMAD.MOV.U32 R14, RZ, RZ, R4 ;  /* 0x000000ffff0e8224 */ /* 0x001fe400078e0004 */
[----:B------:R-:W-:Y:S01]  /*412d0*/  @!P0 IMAD.MOV.U32 R15, RZ, RZ, R5 ;  /* 0x000000ffff0f8224 */ /* 0x000fe200078e0005 */
[----:B------:R-:W-:Y:S04]  /*412e0*/  LDS.U8 R4, [R0+UR4+0x100] ;  /* 0x0001000400047984 */ /* 0x000fe80008000000 */
[----:B------:R4:W3:Y:S02]  /*412f0*/  @!P0 LDG.E.U8 R24, desc[UR40][R14.64] ;  /* 0x000000280e188981 */ /* 0x0008e4000c1e1100 */
[----:B----4-:R-:W-:-:S02]  /*41300*/  @!P6 IMAD.MOV.U32 R14, RZ, RZ, R2 ;  /* 0x000000ffff0ee224 */ /* 0x010fc400078e0002 */
[----:B--2---:R-:W-:Y:S01]  /*41310*/  @!P6 IMAD.MOV.U32 R15, RZ, RZ, R3 ;  /* 0x000000ffff0fe224 */ /* 0x004fe200078e0003 */
[----:B------:R-:W-:Y:S04]  /*41320*/  LDS.U8 R2, [R0+UR4+0x1000] ;  /* 0x0010000400027984 */ /* 0x000fe80008000000 */
[----:B------:R-:W-:Y:S04]  /*41330*/  LDS.U8 R3, [R0+UR4+0x8] ;  /* 0x0000080400037984 */ /* 0x000fe80008000000 */
[----:B------:R0:W2:Y:S04]  /*41340*/  @!P6 LDG.E.U8 R25, desc[UR40][R14.64] ;  /* 0x000000280e19e981 */ /* 0x0000a8000c1e1100 */
[----:B0-----:R-:W0:Y:S04]  /*41350*/  LDS.U8 R15, [R0+UR4] ;  /* 0x00000004000f7984 */ /* 0x001e280008000000 */
[----:B------:R-:W1:Y:S04]  /*41360*/  LDS.U8 R14, [R0+UR4+0x108] ;  /* 0x00010804000e7984 */ /* 0x000e680008000000 */
[----:B------:R-:W-:Y:S04]  /*41370*/  STL [R1+0x2eac], R17 ;  /* 0x002eac1101007387 */ /* 0x000fe80000100800 */
[----:B------:R-:W-:Y:S04]  /*41380*/  STL [R1+0x2eb0], R19 ;  /* 0x002eb01301007387 */ /* 0x000fe80000100800 */
[----:B---3--:R-:W-:Y:S04]  /*41390*/  STL [R1+0x2e74], R21 ;  /* 0x002e741501007387 */ /* 0x008fe80000100800 */
[----:B------:R-:W-:Y:S04]  /*413a0*/  STL [R1+0x2e88], R23 ;  /* 0x002e881701007387 */ /* 0x000fe80000100800 */
[----:B------:R-:W-:Y:S04]  /*413b0*/  STL [R1+0x2e58], R24 ;  /* 0x002e581801007387 */ /* 0x000fe80000100800 */
[----:B--2---:R-:W-:Y:S04]  /*413c0*/  STL [R1+0x2e5c], R25 ;  /* 0x002e5c1901007387 */ /* 0x004fe80000100800 */
[----:B0-----:R-:W-:Y:S04]  /*413d0*/  STL [R1+0x2e60], R15 ;  /* 0x002e600f01007387 */ /* 0x001fe80000100800 */
[----:B-1----:R-:W-:Y:S04]  /*413e0*/  STL [R1+0x2e64], R14 ;  /* 0x002e640e01007387 */ /* 0x002fe80000100800 */
[----:B------:R-:W-:Y:S04]  /*413f0*/  STL [R1+0x25c], R3 ;  /* 0x00025c0301007387 */ /* 0x000fe80000100800 */
[----:B------:R-:W0:Y:S04]  /*41400*/  LDS.U8 R3, [R0+UR4+0x1108] ;  /* 0x0011080400037984 */ /* 0x000e280008000000 */
[----:B------:R-:W-:Y:S04]  /*41410*/  STL [R1+0x258], R4 ;  /* 0x0002580401007387 */ /* 0x000fe80000100800 */
[----:B------:R-:W1:Y:S04]  /*41420*/  LDS.U8 R4, [R0+UR4+0x1008] ;  /* 0x0010080400047984 */ /* 0x000e680008000000 */
[----:B------:R-:W-:Y:S04]  /*41430*/  STL [R1+0x26c], R2 ;  /* 0x00026c0201007387 */ /* 0x000fe80000100800 */
[----:B------:R-:W2:Y:S04]  /*41440*/  LDS.U8 R2, [R0+UR4+0x1100] ;  /* 0x0011000400027984 */ /* 0x000ea80008000000 */
[----:B0-----:R-:W-:Y:S04]  /*41450*/  STL [R1+0x268], R3 ;  /* 0x0002680301007387 */ /* 0x001fe80000100800 */
[----:B------:R-:W0:Y:S04]  /*41460*/  LDS.U8 R3, [R0+UR4+0x2000] ;  /* 0x0020000400037984 */ /* 0x000e280008000000 */
[----:B-1----:R-:W-:Y:S04]  /*41470*/  STL [R1+0x28c], R4 ;  /* 0x00028c0401007387 */ /* 0x002fe80000100800 */
[----:B------:R-:W1:Y:S04]  /*41480*/  LDS.U8 R4, [R0+UR4+0x2108] ;  /* 0x0021080400047984 */ /* 0x000e680008000000 */
[----:B--2---:R-:W-:Y:S04]  /*41490*/  STL [R1+0x284], R2 ;  /* 0x0002840201007387 */ /* 0x004fe80000100800 */
        /* <DEDUP_REMOVED lines=103> */
[----:B0-----:R0:W-:Y:S04]  /*41b10*/  STL [R1+0x2c6c], R3 ;  /* 0x002c6c0301007387 */ /* 0x0011e80000100800 */
[----:B-1----:R-:W-:Y:S04]  /*41b20*/  STL [R1+0x2c78], R4 ;  /* 0x002c780401007387 */ /* 0x002fe80000100800 */
[----:B------:R-:W1:Y:S04]  /*41b30*/  LDS.U8 R4, [R0+UR4+0x7088] ;  /* 0x0070880400047984 */ /* 0x000e680008000000 */
[----:B--2---:R-:W-:Y:S04]  /*41b40*/  STL [R1+0x2c74], R2 ;  /* 0x002c740201007387 */ /* 0x004fe80000100800 */
[----:B------:R-:W2:Y:S04]  /*41b50*/  LDS.U8 R2, [R0+UR4+0x7180] ;  /* 0x0071800400027984 */ /* 0x000ea80008000000 */
[----:B------:R-:W-:Y:S01]  /*41b60*/  STL [R1+0x2e68], R0 ;  /* 0x002e680001007387 */ /* 0x000fe20000100800 */
[----:B0-----:R-:W-:-:S05]  /*41b70*/  LOP3.LUT R3, R0, 0x210, RZ, 0x3c, !PT ;  /* 0x0000021000037812 */ /* 0x001fca00078e3cff */
[----:B------:R-:W0:Y:S04]  /*41b80*/  LDS.U8 R0, [R3+UR4] ;  /* 0x0000000403007984 */ /* 0x000e280008000000 */
[----:B------:R-:W-:Y:S04]  /*41b90*/  LDS.U8 R5, [R3+UR4+0x4180] ;  /* 0x0041800403057984 */ /* 0x000fe80008000000 */
[----:B-1----:R-:W-:Y:S04]  /*41ba0*/  STL [R1+0x2c80], R4 ;  /* 0x002c800401007387 */ /* 0x002fe80000100800 */
[----:B--2---:R-:W-:Y:S04]  /*41bb0*/  STL [R1+0x2c7c], R2 ;  /* 0x002c7c0201007387 */ /* 0x004fe80000100800 */
[----:B------:R-:W1:Y:S04]  /*41bc0*/  LDS.U8 R2, [R3+UR4+0x108] ;  /* 0x0001080403027984 */ /* 0x000e680008000000 */
        /* <DEDUP_REMOVED lines=93> */
[----:B-1----:R1:W-:Y:S04]  /*421a0*/  STL [R1+0x119c], R2 ;  /* 0x00119c0201007387 */ /* 0x0023e80000100800 */
[----:B-1----:R-:W3:Y:S04]  /*421b0*/  LDL R2, [R1+0x2df8] ;  /* 0x002df80001027983 */ /* 0x002ee80000100800 */
[----:B--2---:R-:W-:Y:S04]  /*421c0*/  STL [R1+0x1198], R4 ;  /* 0x0011980401007387 */ /* 0x004fe80000100800 */
[----:B------:R-:W1:Y:S04]  /*421d0*/  LDS.U8 R4, [R3+UR4+0x4188] ;  /* 0x0041880403047984 */ /* 0x000e680008000000 */
[----:B0-----:R-:W-:Y:S04]  /*421e0*/  STL [R1+0x2b68], R0 ;  /* 0x002b680001007387 */ /* 0x001fe80000100800 */
[----:B------:R-:W0:Y:S04]  /*421f0*/  LDS.U8 R0, [R3+UR4+0x4088] ;  /* 0x0040880403007984 */ /* 0x000e280008000000 */
[----:B-1----:R-:W-:Y:S04]  /*42200*/  STL [R1+0x2b64], R4 ;  /* 0x002b640401007387 */ /* 0x002fe80000100800 */
[----:B------:R-:W1:Y:S04]  /*42210*/  LDS.U8 R4, [R3+UR4+0x5080] ;  /* 0x0050800403047984 */ /* 0x000e680008000000 */
[----:B0-----:R-:W-:Y:S04]  /*42220*/  STL [R1+0x2b70], R0 ;  /* 0x002b700001007387 */ /* 0x001fe80000100800 */
[----:B------:R-:W0:Y:S04]  /*42230*/  LDS.U8 R0, [R3+UR4+0x5188] ;  /* 0x0051880403007984 */ /* 0x000e280008000000 */
[----:B------:R-:W-:Y:S04]  /*42240*/  STL [R1+0x2b6c], R5 ;  /* 0x002b6c0501007387 */ /* 0x000fe80000100800 */
[----:B------:R-:W2:Y:S04]  /*42250*/  LDS.U8 R5, [R3+UR4+0x5088] ;  /* 0x0050880403057984 */ /* 0x000ea80008000000 */
[----:B-1----:R-:W-:Y:S04]  /*42260*/  STL [R1+0x2b78], R4 ;  /* 0x002b780401007387 */ /* 0x002fe80000100800 */
[----:B------:R-:W1:Y:S04]  /*42270*/  LDS.U8 R4, [R3+UR4+0x5180] ;  /* 0x0051800403047984 */ /* 0x000e680008000000 */
[----:B0-----:R-:W-:Y:S04]  /*42280*/  STL [R1+0x2b74], R0 ;  /* 0x002b740001007387 */ /* 0x001fe80000100800 */
[----:B------:R-:W0:Y:S04]  /*42290*/  LDS.U8 R0, [R3+UR4+0x6080] ;  /* 0x0060800403007984 */ /* 0x000e280008000000 */
[----:B--2---:R-:W-:Y:S04]  /*422a0*/  STL [R1+0x2b80], R5 ;  /* 0x002b800501007387 */ /* 0x004fe80000100800 */
        /* <DEDUP_REMOVED lines=14> */
[----:B0-----:R-:W-:Y:S04]  /*42390*/  STL [R1+0x2d80], R0 ;  /* 0x002d800001007387 */ /* 0x001fe80000100800 */
[----:B--2---:R-:W-:Y:S04]  /*423a0*/  STL [R1+0x2d7c], R3 ;  /* 0x002d7c0301007387 */ /* 0x004fe80000100800 */
[----:B---3--:R-:W0:Y:S04]  /*423b0*/  LDS.U8 R4, [R2+UR4] ;  /* 0x0000000402047984 */ /* 0x008e280008000000 */
[----:B------:R-:W1:Y:S04]  /*423c0*/  LDS.U8 R0, [R2+UR4+0x108] ;  /* 0x0001080402007984 */ /* 0x000e680008000000 */
[----:B------:R-:W2:Y:S04]  /*423d0*/  LDS.U8 R3, [R2+UR4+0x8] ;  /* 0x0000080402037984 */ /* 0x000ea80008000000 */
[----:B------:R-:W-:Y:S04]  /*423e0*/  LDS.U8 R5, [R2+UR4+0x4088] ;  /* 0x0040880402057984 */ /* 0x000fe80008000000 */
        /* <DEDUP_REMOVED lines=91> */
[----:B-1----:R0:W-:Y:S04]  /*429a0*/  STL [R1+0x10bc], R0 ;  /* 0x0010bc0001007387 */ /* 0x0021e80000100800 */
[----:B------:R-:W1:Y:S04]  /*429b0*/  LDS.U8 R4, [R2+UR4+0x4080] ;  /* 0x0040800402047984 */ /* 0x000e680008000000 */
[----:B0-----:R-:W3:Y:S04]  /*429c0*/  LDL R0, [R1+0x2df4] ;  /* 0x002df40001007983 */ /* 0x001ee80000100800 */
[----:B--2---:R-:W-:Y:S04]  /*429d0*/  STL [R1+0x10b8], R3 ;  /* 0x0010b80301007387 */ /* 0x004fe80000100800 */
        /* <DEDUP_REMOVED lines=28> */
[----:B--2---:R-:W-:Y:S04]  /*42ba0*/  STL [R1+0x2ca0], R5 ;  /* 0x002ca00501007387 */ /* 0x004fe80000100800 */
[----:B-1----:R-:W-:Y:S04]  /*42bb0*/  STL [R1+0x2c9c], R4 ;  /* 0x002c9c0401007387 */ /* 0x002fe80000100800 */
        /* <DEDUP_REMOVED lines=634> */
[----:B-1----:R-:W-:Y:S04]  /*45360*/  STL [R1+0x2dd0], R2 ;  /* 0x002dd00201007387 */ /* 0x002fe80000100800 */
[----:B------:R-:W0:Y:S04]  /*45370*/  LDS.U8 R3, [R0+UR4+0x7080] ;  /* 0x0070800400037984 */ /* 0x000e280008000000 */
[----:B------:R1:W3:Y:S04]  /*45380*/  LDS.U8 R2, [R0+UR4+0x7188] ;  /* 0x0071880400027984 */ /* 0x0002e80008000000 */
[----:B--2---:R2:W-:Y:S04]  /*45390*/  STL [R1+0x2dcc], R4 ;  /* 0x002dcc0401007387 */ /* 0x0045e80000100800 */
[----:B-1----:R-:W4:Y:S01]  /*453a0*/  LDL.LU R0, [R1+0x3a4] ;  /* 0x0003a40001007983 */ /* 0x002f220000300800 */
[----:B------:R-:W1:Y:S03]  /*453b0*/  S2R R29, SR_TID.X ;  /* 0x00000000001d7919 */ /* 0x000e660000002100 */
[----:B0-----:R0:W-:Y:S01]  /*453c0*/  STL [R1+0x2dd8], R3 ;  /* 0x002dd80301007387 */ /* 0x0011e20000100800 */
[----:B-1----:R-:W-:-:S03]  /*453d0*/  LOP3.LUT R5, R29, 0x3f, RZ, 0xc0, !PT ;  /* 0x0000003f1d057812 */ /* 0x002fc600078ec0ff */
[----:B----4-:R-:W-:Y:S04]  /*453e0*/  STL [R1+0x2ec4], R0 ;  /* 0x002ec40001007387 */ /* 0x010fe80000100800 */
[----:B---3--:R1:W-:Y:S04]  /*453f0*/  STL [R1+0x2dd4], R2 ;  /* 0x002dd40201007387 */ /* 0x0083e80000100800 */
        /* <DEDUP_REMOVED lines=16> */
[----:B--2---:R-:W2:Y:S04]  /*45500*/  LDL.LU R4, [R1+0x2a0] ;  /* 0x0002a00001047983 */ /* 0x004ea80000300800 */
[----:B0-----:R-:W2:Y:S04]  /*45510*/  LDL.LU R3, [R1+0x27c] ;  /* 0x00027c0001037983 */ /* 0x001ea80000300800 */
        /* <DEDUP_REMOVED lines=9> */
[----:B0-----:R-:W2:Y:S04]  /*455b0*/  LDL R29, [R1+0x2de4] ;  /* 0x002de400011d7983 */ /* 0x001ea80000100800 */
[----:B--2---:R-:W0:Y:S04]  /*455c0*/  LDS.U8 R0, [R29+UR4+0x7088] ;  /* 0x007088041d007984 */ /* 0x004e280008000000 */
[----:B------:R-:W1:Y:S01]  /*455d0*/  LDS.U8 R29, [R29+UR4+0x7180] ;  /* 0x007180041d1d7984 */ /* 0x000e620008000000 */
[----:B------:R-:W-:Y:S06]  /*455e0*/  BAR.SYNC.DEFER_BLOCKING 0x0 ;  /* 0x0000000000007b1d */ /* 0x000fec0000010000 */
[----:B0-----:R0:W-:Y:S04]  /*455f0*/  STL [R1+0x2de0], R0 ;  /* 0x002de00001007387 */ /* 0x0011e80000100800 */
[----:B0-----:R-:W2:Y:S04]  /*45600*/  LDL.LU R0, [R1+0x2ec4] ;  /* 0x002ec40001007983 */ /* 0x001ea80000300800 */
[----:B-1----:R0:W-:Y:S04]  /*45610*/  STL [R1+0x2ddc], R29 ;  /* 0x002ddc1d01007387 */ /* 0x0021e80000100800 */
[----:B0-----:R-:W2:Y:S04]  /*45620*/  LDL.LU R29, [R1+0x1ac] ;  /* 0x0001ac00011d7983 */ /* 0x001ea80000300800 */
[----:B--2---:R0:W-:Y:S04]  /*45630*/  STL [R1+0x2eb8], R29 ;  /* 0x002eb81d01007387 */ /* 0x0041e80000100800 */
[----:B0-----:R-:W2:Y:S04]  /*45640*/  LDL.LU R29, [R1+0x1c8] ;  /* 0x0001c800011d7983 */ /* 0x001ea80000300800 */
[----:B--2---:R0:W-:Y:S04]  /*45650*/  STL [R1+0x2ebc], R29 ;  /* 0x002ebc1d01007387 */ /* 0x0041e80000100800 */
[----:B0-----:R-:W2:Y:S04]  /*45660*/  LDL.LU R29, [R1+0x1cc] ;  /* 0x0001cc00011d7983 */ /* 0x001ea80000300800 */
[----:B------:R-:W-:Y:S04]  /*45670*/  STS.U8 [R5+UR4], R0 ;  /* 0x0000000005007988 */ /* 0x000fe80008000004 */
        /* <DEDUP_REMOVED lines=26> */
[----:B------:R0:W-:Y:S04]  /*45820*/  STS.U8 [R5+UR4+0x1640], R20 ;  /* 0x0016401405007988 */ /* 0x0001e80008000004 */
[----:B------:R-:W3:Y:S04]  /*45830*/  LDL.LU R6, [R1+0x16c] ;  /* 0x00016c0001067983 */ /* 0x000ee80000300800 */
[----:B------:R1:W-:Y:S04]  /*45840*/  STS.U8 [R5+UR4+0x1600], R22 ;  /* 0x0016001605007988 */ /* 0x0003e80008000004 */
[----:B0-----:R-:W3:Y:S04]  /*45850*/  LDL.LU R20, [R1+0x168] ;  /* 0x0001680001147983 */ /* 0x001ee80000300800 */
[----:B-1----:R-:W3:Y:S04]  /*45860*/  LDL.LU R22, [R1+0x14c] ;  /* 0x00014c0001167983 */ /* 0x002ee80000300800 */
        /* <DEDUP_REMOVED lines=19> */
[----:B------:R1:W-:Y:S04]  /*459a0*/  STS.U8 [R5+UR4+0x1840], R27 ;  /* 0x0018401b05007988 */ /* 0x0003e80008000004 */
[----:B------:R1:W-:Y:S04]  /*459b0*/  STS.U8 [R5+UR4+0x1a40], R28 ;  /* 0x001a401c05007988 */ /* 0x0003e80008000004 */
[----:B0-----:R-:W3:Y:S04]  /*459c0*/  LDL.LU R26, [R1+0x28] ;  /* 0x00002800011a7983 */ /* 0x001ee80000300800 */
[----:B-1----:R-:W3:Y:S04]  /*459d0*/  LDL.LU R27, [R1+0xc] ;  /* 0x00000c00011b7983 */ /* 0x002ee80000300800 */
        /* <DEDUP_REMOVED lines=42> */
[----:B--2---:R-:W-:Y:S04]  /*45c80*/  STS.U8 [R5+UR4+0x3a40], R22 ;  /* 0x003a401605007988 */ /* 0x004fe80008000004 */
[----:B------:R-:W-:Y:S04]  /*45c90*/  STS.U8 [R5+UR4+0x3a00], R20 ;  /* 0x003a001405007988 */ /* 0x000fe80008000004 */
[----:B----4-:R0:W-:Y:S04]  /*45ca0*/  STS.U8 [R5+UR4+0x3c00], R6 ;  /* 0x003c000605007988 */ /* 0x0101e80008000004 */
[----:B0-----:R-:W2:Y:S04]  /*45cb0*/  LDL.LU R6, [R1+0x378] ;  /* 0x0003780001067983 */ /* 0x001ea80000300800 */
        /* <DEDUP_REMOVED lines=16> */
[----:B------:R-:W-:-:S03]  /*45dc0*/  LOP3.LUT R29, R29, 0x3f, RZ, 0xc0, !PT ;  /* 0x0000003f1d1d7812 */ /* 0x000fc600078ec0ff */
        /* <DEDUP_REMOVED lines=8> */
[----:B---3--:R0:W-:Y:S04]  /*45e50*/  STS.U8 [R5+UR4+0x3c40], R7 ;  /* 0x003c400705007988 */ /* 0x0081e80008000004 */
[----:B------:R1:W-:Y:S04]  /*45e60*/  STS.U8 [R5+UR4+0x3e40], R17 ;  /* 0x003e401105007988 */ /* 0x0003e80008000004 */
[----:B------:R3:W-:Y:S04]  /*45e70*/  STS.U8 [R5+UR4+0x3e00], R19 ;  /* 0x003e001305007988 */ /* 0x0007e80008000004 */
[----:B0-----:R-:W2:Y:S04]  /*45e80*/  LDL.LU R7, [R1+0x37c] ;  /* 0x00037c0001077983 */ /* 0x001ea80000300800 */
[----:B-1----:R-:W2:Y:S04]  /*45e90*/  LDL.LU R17, [R1+0x398] ;  /* 0x0003980001117983 */ /* 0x002ea80000300800 */
[----:B---3--:R-:W3:Y:S04]  /*45ea0*/  LDL.LU R19, [R1+0x39c] ;  /* 0x00039c0001137983 */ /* 0x008ee80000300800 */
[----:B------:R0:W-:Y:S04]  /*45eb0*/  STL [R1+0x2e8c], R5 ;  /* 0x002e8c0501007387 */ /* 0x0001e80000100800 */
[----:B0-----:R-:W2:Y:S04]  /*45ec0*/  LDL.LU R5, [R1+0x1a4] ;  /* 0x0001a40001057983 */ /* 0x001ea80000300800 */
[----:B--2---:R0:W-:Y:S04]  /*45ed0*/  STL [R1+0x2e90], R5 ;  /* 0x002e900501007387 */ /* 0x0041e80000100800 */
[----:B0-----:R-:W2:Y:S04]  /*45ee0*/  LDL.LU R5, [R1+0x1c0] ;  /* 0x0001c00001057983 */ /* 0x001ea80000300800 */
[----:B--2---:R0:W-:Y:S04]  /*45ef0*/  STL [R1+0x2e94], R5 ;  /* 0x002e940501007387 */ /* 0x0041e80000100800 */
[----:B0-----:R-:W2:Y:S04]  /*45f00*/  LDL.LU R5, [R1+0x1c4] ;  /* 0x0001c40001057983 */ /* 0x001ea80000300800 */
[----:B---3--:R-:W-:Y:S04]  /*45f10*/  STS.U8 [R21+UR4+0x80], R19 ;  /* 0x0000801315007988 */ /* 0x008fe80008000004 */
[----:B------:R-:W-:Y:S04]  /*45f20*/  STS.U8 [R21+UR4+0xc0], R17 ;  /* 0x0000c01115007988 */ /* 0x000fe80008000004 */
[----:B------:R-:W-:Y:S04]  /*45f30*/  STS.U8 [R21+UR4+0x2c0], R7 ;  /* 0x0002c00715007988 */ /* 0x000fe80008000004 */
        /* <DEDUP_REMOVED lines=48> */
[----:B------:R1:W-:Y:S04]  /*46240*/  STS.U8 [R21+UR4+0x1ac0], R29 ;  /* 0x001ac01d15007988 */ /* 0x0003e80008000004 */
[----:B0-----:R-:W3:Y:S04]  /*46250*/  LDL.LU R26, [R1+0x24] ;  /* 0x00002400011a7983 */ /* 0x001ee80000300800 */
[----:B-1----:R-:W3:Y:S04]  /*46260*/  LDL.LU R27, [R1+0x20] ;  /* 0x00002000011b7983 */ /* 0x002ee80000300800 */
[----:B------:R-:W3:Y:S04]  /*46270*/  LDL.LU R28, [R1+0x4] ;  /* 0x00000400011c7983 */ /* 0x000ee80000300800 */
[----:B------:R-:W3:Y:S04]  /*46280*/  LDL.LU R29, [R1] ;  /* 0x00000000011d7983 */ /* 0x000ee80000300800 */
        /* <DEDUP_REMOVED lines=27> */
[----:B------:R-:W3:Y:S04]  /*46440*/  LDL.LU R7, [R1+0x334] ;  /* 0x0003340001077983 */ /* 0x000ee80000300800 */
[----:B------:R-:W3:Y:S04]  /*46450*/  LDL.LU R6, [R1+0x330] ;  /* 0x0003300001067983 */ /* 0x000ee80000300800 */
[----:B------:R-:W3:Y:S04]  /*46460*/  LDL.LU R20, [R1+0x314] ;  /* 0x0003140001147983 */ /* 0x000ee80000300800 */
[----:B------:R0:W-:Y:S04]  /*46470*/  STS.U8 [R21+UR4+0x2a80], R14 ;  /* 0x002a800e15007988 */ /* 0x0001e80008000004 */
[----:B------:R-:W3:Y:S04]  /*46480*/  LDL.LU R22, [R1+0x310] ;  /* 0x0003100001167983 */ /* 0x000ee80000300800 */
[----:B------:R1:W-:Y:S04]  /*46490*/  STS.U8 [R21+UR4+0x2c80], R15 ;  /* 0x002c800f15007988 */ /* 0x0003e80008000004 */
[----:B------:R-:W3:Y:S04]  /*464a0*/  LDL.LU R0, [R1+0x2f4] ;  /* 0x0002f40001007983 */ /* 0x000ee80000300800 */
[----:B------:R0:W-:Y:S04]  /*464b0*/  STS.U8 [R21+UR4+0x2cc0], R25 ;  /* 0x002cc01915007988 */ /* 0x0001e80008000004 */
[----:B------:R0:W-:Y:S04]  /*464c0*/  STS.U8 [R21+UR4+0x2ec0], R24 ;  /* 0x002ec01815007988 */ /* 0x0001e80008000004 */
[----:B------:R1:W-:Y:S04]  /*464d0*/  STS.U8 [R21+UR4+0x2e80], R13 ;  /* 0x002e800d15007988 */ /* 0x0003e80008000004 */
[----:B------:R1:W-:Y:S04]  /*464e0*/  STS.U8 [R21+UR4+0x3080], R12 ;  /* 0x0030800c15007988 */ /* 0x0003e80008000004 */
[----:B0-----:R-:W3:Y:S04]  /*464f0*/  LDL.LU R14, [R1+0x2f0] ;  /* 0x0002f000010e7983 */ /* 0x001ee80000300800 */
[----:B-1----:R-:W3:Y:S04]  /*46500*/  LDL.LU R15, [R1+0x2d4] ;  /* 0x0002d400010f7983 */ /* 0x002ee80000300800 */
[----:B------:R0:W-:Y:S04]  /*46510*/  STS.U8 [R21+UR4+0x30c0], R11 ;  /* 0x0030c00b15007988 */ /* 0x0001e80008000004 */
[----:B------:R-:W3:Y:S04]  /*46520*/  LDL.LU R25, [R1+0x2d0] ;  /* 0x0002d00001197983 */ /* 0x000ee80000300800 */
[----:B------:R-:W3:Y:S04]  /*46530*/  LDL.LU R24, [R1+0x2b4] ;  /* 0x0002b40001187983 */ /* 0x000ee80000300800 */
[----:B------:R-:W3:Y:S04]  /*46540*/  LDL.LU R13, [R1+0x2b0] ;  /* 0x0002b000010d7983 */ /* 0x000ee80000300800 */
[----:B------:R1:W-:Y:S04]  /*46550*/  STS.U8 [R21+UR4+0x32c0], R10 ;  /* 0x0032c00a15007988 */ /* 0x0003e80008000004 */
[----:B------:R-:W3:Y:S04]  /*46560*/  LDL.LU R12, [R1+0x294] ;  /* 0x00029400010c7983 */ /* 0x000ee80000300800 */
[----:B------:R-:W-:Y:S04]  /*46570*/  STS.U8 [R21+UR4+0x3280], R4 ;  /* 0x0032800415007988 */ /* 0x000fe80008000004 */
[----:B------:R1:W-:Y:S04]  /*46580*/  STS.U8 [R21+UR4+0x3480], R3 ;  /* 0x0034800315007988 */ /* 0x0003e80008000004 */
[----:B------:R1:W-:Y:S04]  /*46590*/  STS.U8 [R21+UR4+0x34c0], R2 ;  /* 0x0034c00215007988 */ /* 0x0003e80008000004 */
[----:B0-----:R-:W3:Y:S04]  /*465a0*/  LDL.LU R11, [R1+0x290] ;  /* 0x00029000010b7983 */ /* 0x001ee80000300800 */
[----:B------:R0:W-:Y:S04]  /*465b0*/  STS.U8 [R21+UR4+0x36c0], R26 ;  /* 0x0036c01a15007988 */ /* 0x0001e80008000004 */
[----:B-1----:R-:W3:Y:S04]  /*465c0*/  LDL.LU R10, [R1+0x264] ;  /* 0x00026400010a7983 */ /* 0x002ee80000300800 */
[----:B------:R-:W3:Y:S04]  /*465d0*/  LDL.LU R3, [R1+0x260] ;  /* 0x0002600001037983 */ /* 0x000ee80000300800 */
[----:B------:R1:W-:Y:S04]  /*465e0*/  STS.U8 [R21+UR4+0x3680], R27 ;  /* 0x0036801b15007988 */ /* 0x0003e80008000004 */
[----:B------:R-:W3:Y:S04]  /*465f0*/  LDL.LU R2, [R1+0x23c] ;  /* 0x00023c0001027983 */ /* 0x000ee80000300800 */
[----:B0-----:R-:W3:Y:S04]  /*46600*/  LDL.LU R26, [R1+0x238] ;  /* 0x00023800011a7983 */ /* 0x001ee80000300800 */
[----:B------:R0:W-:Y:S04]  /*46610*/  STS.U8 [R21+UR4+0x3880], R28 ;  /* 0x0038801c15007988 */ /* 0x0001e80008000004 */
[----:B------:R0:W-:Y:S04]  /*46620*/  STS.U8 [R21+UR4+0x38c0], R29 ;  /* 0x0038c01d15007988 */ /* 0x0001e80008000004 */
[----:B-1----:R-:W3:Y:S04]  /*46630*/  LDL.LU R27, [R1+0x21c] ;  /* 0x00021c00011b7983 */ /* 0x002ee80000300800 */
[----:B0-----:R-:W3:Y:S04]  /*46640*/  LDL.LU R28, [R1+0x218] ;  /* 0x00021800011c7983 */ /* 0x001ee80000300800 */
[----:B------:R-:W3:Y:S01]  /*46650*/  LDL.LU R29, [R1+0x1fc] ;  /* 0x0001fc00011d7983 */ /* 0x000ee20000300800 */
[----:B------:R-:W-:-:S03]  /*46660*/  LOP3.LUT R4, R5, 0x20, RZ, 0x3c, !PT ;  /* 0x0000002005047812 */ /* 0x000fc600078e3cff */
[----:B--2---:R0:W-:Y:S04]  /*46670*/  STS.U8 [R21+UR4+0x3ac0], R18 ;  /* 0x003ac01215007988 */ /* 0x0041e80008000004 */
[----:B----4-:R1:W-:Y:S04]  /*46680*/  STS.U8 [R21+UR4+0x3a80], R16 ;  /* 0x003a801015007988 */ /* 0x0103e80008000004 */
[----:B---3--:R2:W-:Y:S04]  /*46690*/  STS.U8 [R21+UR4+0x3c80], R8 ;  /* 0x003c800815007988 */ /* 0x0085e80008000004 */
[----:B------:R-:W-:Y:S04]  /*466a0*/  STS.U8 [R21+UR4+0x3cc0], R9 ;  /* 0x003cc00915007988 */ /* 0x000fe80008000004 */
[----:B0-----:R-:W3:Y:S04]  /*466b0*/  LDL.LU R18, [R1+0x370] ;  /* 0x0003700001127983 */ /* 0x001ee80000300800 */
[----:B-1----:R-:W4:Y:S04]  /*466c0*/  LDL.LU R16, [R1+0x374] ;  /* 0x0003740001107983 */ /* 0x002f280000300800 */
[----:B--2---:R-:W2:Y:S04]  /*466d0*/  LDL.LU R8, [R1+0x390] ;  /* 0x0003900001087983 */ /* 0x004ea80000300800 */
[----:B------:R0:W-:Y:S04]  /*466e0*/  STL [R1+0x2e6c], R5 ;  /* 0x002e6c0501007387 */ /* 0x0001e80000100800 */
[----:B0-----:R-:W2:Y:S04]  /*466f0*/  LDL.LU R5, [R1+0x394] ;  /* 0x0003940001057983 */ /* 0x001ea80000300800 */
[----:B------:R-:W2:Y:S01]  /*46700*/  LDL.LU R21, [R1+0x2e74] ;  /* 0x002e740001157983 */ /* 0x000ea20000300800 */
[----:B------:R-:W0:Y:S02]  /*46710*/  S2R R9, SR_TID.X ;  /* 0x0000000000097919 */ /* 0x000e240000002100 */
[----:B0-----:R-:W-:-:S04]  /*46720*/  LOP3.LUT R9, R9, 0x3f, RZ, 0xc0, !PT ;  /* 0x0000003f09097812 */ /* 0x001fc800078ec0ff */
[----:B------:R-:W-:-:S05]  /*46730*/  LOP3.LUT R9, R9, 0x10, RZ, 0x3c, !PT ;  /* 0x0000001009097812 */ /* 0x000fca00078e3cff */
[----:B--2---:R-:W-:Y:S04]  /*46740*/  STS.U8 [R9+UR4+0x3ec0], R21 ;  /* 0x003ec01509007988 */ /* 0x004fe80008000004 */
[----:B------:R-:W-:Y:S04]  /*46750*/  STS.U8 [R9+UR4+0x3e80], R23 ;  /* 0x003e801709007988 */ /* 0x000fe80008000004 */
[----:B------:R-:W-:Y:S04]  /*46760*/  STS.U8 [R4+UR4+0x100], R5 ;  /* 0x0001000504007988 */ /* 0x000fe80008000004 */
[----:B------:R-:W-:Y:S04]  /*46770*/  STS.U8 [R4+UR4+0x140], R8 ;  /* 0x0001400804007988 */ /* 0x000fe80008000004 */
[----:B----4-:R-:W-:Y:S04]  /*46780*/  STS.U8 [R4+UR4+0x340], R16 ;  /* 0x0003401004007988 */ /* 0x010fe80008000004 */
[----:B---3--:R-:W-:Y:S04]  /*46790*/  STS.U8 [R4+UR4+0x300], R18 ;  /* 0x0003001204007988 */ /* 0x008fe80008000004 */
        /* <DEDUP_REMOVED lines=52> */
[----:B---3--:R1:W-:Y:S04]  /*46ae0*/  STS.U8 [R4+UR4+0x1b40], R22 ;  /* 0x001b401604007988 */ /* 0x0083e80008000004 */
[----:B0-----:R-:W3:Y:S04]  /*46af0*/  LDL.LU R20, [R1+0x1c] ;  /* 0x00001c0001147983 */ /* 0x001ee80000300800 */
[----:B-1----:R-:W2:Y:S04]  /*46b00*/  LDL.LU R22, [R1+0x18] ;  /* 0x0000180001167983 */ /* 0x002ea80000300800 */
        /* <DEDUP_REMOVED lines=13> */
[----:B--2---:R-:W2:Y:S04]  /*46be0*/  LDL.LU R24, [R1+0x2e58] ;  /* 0x002e580001187983 */ /* 0x004ea80000300800 */
[----:B------:R0:W-:Y:S04]  /*46bf0*/  STS.U8 [R4+UR4+0x2340], R13 ;  /* 0x0023400d04007988 */ /* 0x0001e80008000004 */
        /* <DEDUP_REMOVED lines=8> */
[----:B------:R-:W2:Y:S04]  /*46c80*/  LDL.LU R10, [R1+0x2e48] ;  /* 0x002e4800010a7983 */ /* 0x000ea80000300800 */
[----:B------:R-:W2:Y:S04]  /*46c90*/  LDL.LU R3, [R1+0x2e44] ;  /* 0x002e440001037983 */ /* 0x000ea80000300800 */
[----:B------:R-:W2:Y:S04]  /*46ca0*/  LDL.LU R2, [R1+0x2e40] ;  /* 0x002e400001027983 */ /* 0x000ea80000300800 */
[----:B------:R0:W-:Y:S04]  /*46cb0*/  STS.U8 [R4+UR4+0x2900], R28 ;  /* 0x0029001c04007988 */ /* 0x0001e80008000004 */
[----:B------:R1:W-:Y:S04]  /*46cc0*/  STS.U8 [R4+UR4+0x2940], R29 ;  /* 0x0029401d04007988 */ /* 0x0003e80008000004 */
[----:B0-----:R-:W2:Y:S04]  /*46cd0*/  LDL.LU R28, [R1+0x2e3c] ;  /* 0x002e3c00011c7983 */ /* 0x001ea80000300800 */
[----:B-1----:R-:W2:Y:S04]  /*46ce0*/  LDL.LU R29, [R1+0x2e38] ;  /* 0x002e3800011d7983 */ /* 0x002ea80000300800 */
[----:B------:R-:W-:Y:S04]  /*46cf0*/  STS.U8 [R4+UR4+0x2b40], R23 ;  /* 0x002b401704007988 */ /* 0x000fe80008000004 */
[----:B------:R-:W-:Y:S04]  /*46d00*/  STS.U8 [R4+UR4+0x2b00], R21 ;  /* 0x002b001504007988 */ /* 0x000fe80008000004 */
[----:B------:R-:W-:Y:S04]  /*46d10*/  STS.U8 [R4+UR4+0x2d00], R9 ;  /* 0x002d000904007988 */ /* 0x000fe80008000004 */
[----:B------:R-:W-:Y:S04]  /*46d20*/  STS.U8 [R4+UR4+0x2d40], R8 ;  /* 0x002d400804007988 */ /* 0x000fe80008000004 */
[----:B------:R-:W-:Y:S04]  /*46d30*/  STS.U8 [R4+UR4+0x2f40], R16 ;  /* 0x002f401004007988 */ /* 0x000fe80008000004 */
[----:B------:R0:W-:Y:S04]  /*46d40*/  STS.U8 [R4+UR4+0x2f00], R26 ;  /* 0x002f001a04007988 */ /* 0x0001e80008000004 */
[----:B------:R1:W-:Y:S04]  /*46d50*/  STS.U8 [R4+UR4+0x3100], R27 ;  /* 0x0031001b04007988 */ /* 0x0003e80008000004 */
[----:B0-----:R-:W4:Y:S04]  /*46d60*/  LDL.LU R26, [R1+0x38c] ;  /* 0x00038c00011a7983 */ /* 0x001f280000300800 */
[----:B-1----:R-:W4:Y:S04]  /*46d70*/  LDL.LU R27, [R1+0x388] ;  /* 0x00038800011b7983 */ /* 0x002f280000300800 */
[----:B------:R-:W-:Y:S04]  /*46d80*/  STS.U8 [R4+UR4+0x3140], R18 ;  /* 0x0031401204007988 */ /* 0x000fe80008000004 */
[----:B------:R-:W-:Y:S04]  /*46d90*/  STS.U8 [R4+UR4+0x3340], R19 ;  /* 0x0033401304007988 */ /* 0x000fe80008000004 */
[----:B------:R-:W-:Y:S04]  /*46da0*/  STS.U8 [R4+UR4+0x3300], R17 ;  /* 0x0033001104007988 */ /* 0x000fe80008000004 */
[----:B------:R-:W-:Y:S04]  /*46db0*/  STS.U8 [R4+UR4+0x3500], R7 ;  /* 0x0035000704007988 */ /* 0x000fe80008000004 */
[----:B------:R-:W-:Y:S04]  /*46dc0*/  STS.U8 [R4+UR4+0x3540], R6 ;  /* 0x0035400604007988 */ /* 0x000fe80008000004 */
[----:B---3--:R0:W-:Y:S04]  /*46dd0*/  STS.U8 [R4+UR4+0x3740], R20 ;  /* 0x0037401404007988 */ /* 0x0081e80008000004 */
[----:B------:R1:W-:Y:S04]  /*46de0*/  STS.U8 [R4+UR4+0x3700], R22 ;  /* 0x0037001604007988 */ /* 0x0003e80008000004 */
[----:B0-----:R-:W3:Y:S04]  /*46df0*/  LDL.LU R20, [R1+0x2ec] ;  /* 0x0002ec0001147983 */ /* 0x001ee80000300800 */
[----:B-1----:R-:W3:Y:S04]  /*46e00*/  LDL.LU R22, [R1+0x2e8] ;  /* 0x0002e80001167983 */ /* 0x002ee80000300800 */
[----:B------:R-:W3:Y:S04]  /*46e10*/  LDL.LU R23, [R1+0x2cc] ;  /* 0x0002cc0001177983 */ /* 0x000ee80000300800 */
[----:B------:R-:W3:Y:S04]  /*46e20*/  LDL.LU R9, [R1+0x2c8] ;  /* 0x0002c80001097983 */ /* 0x000ee80000300800 */
[----:B------:R-:W3:Y:S04]  /*46e30*/  LDL.LU R8, [R1+0x2ac] ;  /* 0x0002ac0001087983 */ /* 0x000ee80000300800 */
[----:B--2---:R0:W-:Y:S04]  /*46e40*/  STS.U8 [R4+UR4+0x3900], R29 ;  /* 0x0039001d04007988 */ /* 0x0041e80008000004 */
[----:B------:R1:W-:Y:S04]  /*46e50*/  STS.U8 [R4+UR4+0x3940], R28 ;  /* 0x0039401c04007988 */ /* 0x0003e80008000004 */
[----:B------:R2:W-:Y:S04]  /*46e60*/  STS.U8 [R4+UR4+0x3b40], R2 ;  /* 0x003b400204007988 */ /* 0x0005e80008000004 */
[----:B------:R0:W-:Y:S04]  /*46e70*/  STS.U8 [R4+UR4+0x3b00], R3 ;  /* 0x003b000304007988 */ /* 0x0001e80008000004 */
[----:B------:R1:W-:Y:S04]  /*46e80*/  STS.U8 [R4+UR4+0x3d00], R10 ;  /* 0x003d000a04007988 */ /* 0x0003e80008000004 */
[----:B------:R2:W-:Y:S04]  /*46e90*/  STS.U8 [R4+UR4+0x3d40], R11 ;  /* 0x003d400b04007988 */ /* 0x0005e80008000004 */
[----:B0-----:R-:W3:Y:S04]  /*46ea0*/  LDL.LU R29, [R1+0x308] ;  /* 0x00030800011d7983 */ /* 0x001ee80000300800 */
[----:B-1----:R-:W3:Y:S04]  /*46eb0*/  LDL.LU R28, [R1+0x30c] ;  /* 0x00030c00011c7983 */ /* 0x002ee80000300800 */
[----:B--2---:R-:W2:Y:S04]  /*46ec0*/  LDL.LU R2, [R1+0x328] ;  /* 0x0003280001027983 */ /* 0x004ea80000300800 */
[----:B------:R-:W2:Y:S04]  /*46ed0*/  LDL.LU R3, [R1+0x32c] ;  /* 0x00032c0001037983 */ /* 0x000ea80000300800 */
[----:B------:R-:W2:Y:S04]  /*46ee0*/  LDL.LU R10, [R1+0x348] ;  /* 0x00034800010a7983 */ /* 0x000ea80000300800 */
[----:B------:R-:W2:Y:S04]  /*46ef0*/  LDL.LU R11, [R1+0x34c] ;  /* 0x00034c00010b7983 */ /* 0x000ea80000300800 */
[----:B------:R0:W-:Y:S04]  /*46f00*/  STS.U8 [R4+UR4+0x3f40], R24 ;  /* 0x003f401804007988 */ /* 0x0001e80008000004 */
[----:B----4-:R1:W-:Y:S04]  /*46f10*/  STS.U8 [R4+UR4+0x3f00], R25 ;  /* 0x003f001904007988 */ /* 0x0103e80008000004 */
[----:B0-----:R-:W4:Y:S04]  /*46f20*/  LDL.LU R24, [R1+0x368] ;  /* 0x0003680001187983 */ /* 0x001f280000300800 */
[----:B-1----:R-:W2:Y:S04]  /*46f30*/  LDL.LU R25, [R1+0x36c] ;  /* 0x00036c0001197983 */ /* 0x002ea80000300800 */
[----:B------:R-:W3:Y:S04]  /*46f40*/  LDL.LU R21, [R1+0x2a8] ;  /* 0x0002a80001157983 */ /* 0x000ee80000300800 */
[----:B------:R-:W3:Y:S01]  /*46f50*/  LDL.LU R16, [R1+0x288] ;  /* 0x0002880001107983 */ /* 0x000ee20000300800 */
[----:B------:R-:W-:-:S03]  /*46f60*/  LOP3.LUT R7, R5, 0x30, RZ, 0x3c, !PT ;  /* 0x0000003005077812 */ /* 0x000fc600078e3cff */
        /* <DEDUP_REMOVED lines=8> */
[----:B0-----:R-:W3:Y:S04]  /*46ff0*/  LDL.LU R26, [R1+0x210] ;  /* 0x00021000011a7983 */ /* 0x001ee80000300800 */
[----:B-1----:R-:W3:Y:S04]  /*47000*/  LDL.LU R27, [R1+0x1f4] ;  /* 0x0001f400011b7983 */ /* 0x002ee80000300800 */
[----:B--2---:R-:W-:Y:S04]  /*47010*/  STS.U8 [R7+UR4+0x3c0], R25 ;  /* 0x0003c01907007988 */ /* 0x004fe80008000004 */
[----:B----4-:R-:W-:Y:S04]  /*47020*/  STS.U8 [R7+UR4+0x380], R24 ;  /* 0x0003801807007988 */ /* 0x010fe80008000004 */
[----:B------:R-:W-:Y:S04]  /*47030*/  STS.U8 [R7+UR4+0x580], R11 ;  /* 0x0005800b07007988 */ /* 0x000fe80008000004 */
[----:B------:R-:W-:Y:S04]  /*47040*/  STS.U8 [R7+UR4+0x5c0], R10 ;  /* 0x0005c00a07007988 */ /* 0x000fe80008000004 */
[----:B------:R-:W-:Y:S04]  /*47050*/  STS.U8 [R7+UR4+0x7c0], R3 ;  /* 0x0007c00307007988 */ /* 0x000fe80008000004 */
[----:B------:R-:W-:Y:S04]  /*47060*/  STS.U8 [R7+UR4+0x780], R2 ;  /* 0x0007800207007988 */ /* 0x000fe80008000004 */
[----:B---3--:R-:W-:Y:S04]  /*47070*/  STS.U8 [R7+UR4+0x980], R28 ;  /* 0x0009801c07007988 */ /* 0x008fe80008000004 */
[----:B------:R-:W-:Y:S04]  /*47080*/  STS.U8 [R7+UR4+0x9c0], R29 ;  /* 0x0009c01d07007988 */ /* 0x000fe80008000004 */
[----:B------:R0:W-:Y:S04]  /*47090*/  STS.U8 [R7+UR4+0xbc0], R20 ;  /* 0x000bc01407007988 */ /* 0x0001e80008000004 */
[----:B------:R1:W-:Y:S04]  /*470a0*/  STS.U8 [R7+UR4+0xb80], R22 ;  /* 0x000b801607007988 */ /* 0x0003e80008000004 */
[----:B0-----:R-:W2:Y:S04]  /*470b0*/  LDL.LU R20, [R1+0x1f0] ;  /* 0x0001f00001147983 */ /* 0x001ea80000300800 */
[----:B-1----:R-:W3:Y:S04]  /*470c0*/  LDL.LU R22, [R1+0x1d4] ;  /* 0x0001d40001167983 */ /* 0x002ee80000300800 */
[----:B------:R-:W4:Y:S04]  /*470d0*/  LDL.LU R2, [R1+0x1d0] ;  /* 0x0001d00001027983 */ /* 0x000f280000300800 */
[----:B------:R-:W4:Y:S04]  /*470e0*/  LDL.LU R28, [R1+0x1b4] ;  /* 0x0001b400011c7983 */ /* 0x000f280000300800 */
[----:B------:R0:W-:Y:S04]  /*470f0*/  STS.U8 [R7+UR4+0xd80], R23 ;  /* 0x000d801707007988 */ /* 0x0001e80008000004 */
[----:B------:R-:W4:Y:S04]  /*47100*/  LDL.LU R29, [R1+0x1b0] ;  /* 0x0001b000011d7983 */ /* 0x000f280000300800 */
[----:B------:R1:W-:Y:S04]  /*47110*/  STS.U8 [R7+UR4+0xdc0], R9 ;  /* 0x000dc00907007988 */ /* 0x0003e80008000004 */
[----:B------:R1:W-:Y:S04]  /*47120*/  STS.U8 [R7+UR4+0xfc0], R8 ;  /* 0x000fc00807007988 */ /* 0x0003e80008000004 */
[----:B0-----:R-:W4:Y:S04]  /*47130*/  LDL.LU R23, [R1+0x194] ;  /* 0x0001940001177983 */ /* 0x001f280000300800 */
[----:B-1----:R-:W4:Y:S04]  /*47140*/  LDL.LU R9, [R1+0x190] ;  /* 0x0001900001097983 */ /* 0x002f280000300800 */
[----:B------:R-:W4:Y:S04]  /*47150*/  LDL.LU R8, [R1+0x174] ;  /* 0x0001740001087983 */ /* 0x000f280000300800 */
        /* <DEDUP_REMOVED lines=8> */
[----:B------:R1:W-:Y:S04]  /*471e0*/  STS.U8 [R7+UR4+0x1780], R26 ;  /* 0x0017801a07007988 */ /* 0x0003e80008000004 */
[----:B------:R1:W-:Y:S04]  /*471f0*/  STS.U8 [R7+UR4+0x1980], R27 ;  /* 0x0019801b07007988 */ /* 0x0003e80008000004 */
[----:B0-----:R-:W4:Y:S04]  /*47200*/  LDL.LU R5, [R1+0x170] ;  /* 0x0001700001057983 */ /* 0x001f280000300800 */
[----:B-1----:R-:W4:Y:S04]  /*47210*/  LDL.LU R4, [R1+0x154] ;  /* 0x0001540001047983 */ /* 0x002f280000300800 */
        /* <DEDUP_REMOVED lines=10> */
[----:B---3--:R1:W-:Y:S04]  /*472c0*/  STS.U8 [R7+UR4+0x1bc0], R22 ;  /* 0x001bc01607007988 */ /* 0x0083e80008000004 */
[----:B0-----:R-:W2:Y:S04]  /*472d0*/  LDL.LU R20, [R1+0xb4] ;  /* 0x0000b40001147983 */ /* 0x001ea80000300800 */
[----:B-1----:R-:W3:Y:S04]  /*472e0*/  LDL.LU R22, [R1+0xb0] ;  /* 0x0000b00001167983 */ /* 0x002ee80000300800 */
[----:B------:R-:W3:Y:S04]  /*472f0*/  LDL.LU R24, [R1+0x94] ;  /* 0x0000940001187983 */ /* 0x000ee80000300800 */
[----:B------:R-:W3:Y:S04]  /*47300*/  LDL.LU R11, [R1+0x90] ;  /* 0x00009000010b7983 */ /* 0x000ee80000300800 */
[----:B------:R-:W3:Y:S04]  /*47310*/  LDL.LU R10, [R1+0x74] ;  /* 0x00007400010a7983 */ /* 0x000ee80000300800 */
[----:B----4-:R0:W-:Y:S04]  /*47320*/  STS.U8 [R7+UR4+0x1b80], R2 ;  /* 0x001b800207007988 */ /* 0x0101e80008000004 */
[----:B------:R-:W4:Y:S04]  /*47330*/  LDL.LU R3, [R1+0x70] ;  /* 0x0000700001037983 */ /* 0x000f280000300800 */
[----:B------:R1:W-:Y:S04]  /*47340*/  STS.U8 [R7+UR4+0x1d80], R28 ;  /* 0x001d801c07007988 */ /* 0x0003e80008000004 */
        /* <DEDUP_REMOVED lines=10> */
[----:B------:R0:W-:Y:S04]  /*473f0*/  STS.U8 [R7+UR4+0x21c0], R5 ;  /* 0x0021c00507007988 */ /* 0x0001e80008000004 */
[----:B------:R1:W-:Y:S04]  /*47400*/  STS.U8 [R7+UR4+0x23c0], R4 ;  /* 0x0023c00407007988 */ /* 0x0003e80008000004 */
[----:B------:R0:W-:Y:S04]  /*47410*/  STS.U8 [R7+UR4+0x2380], R26 ;  /* 0x0023801a07007988 */ /* 0x0001e80008000004 */
[----:B------:R0:W-:Y:S04]  /*47420*/  STS.U8 [R7+UR4+0x2580], R27 ;  /* 0x0025801b07007988 */ /* 0x0001e80008000004 */
[----:B------:R-:W-:Y:S04]  /*47430*/  STS.U8 [R7+UR4+0x25c0], R25 ;  /* 0x0025c01907007988 */ /* 0x000fe80008000004 */
[----:B------:R1:W-:Y:S04]  /*47440*/  STS.U8 [R7+UR4+0x27c0], R21 ;  /* 0x0027c01507007988 */ /* 0x0003e80008000004 */
[----:B0-----:R-:W4:Y:S04]  /*47450*/  LDL.LU R5, [R1+0x2e34] ;  /* 0x002e340001057983 */ /* 0x001f280000300800 */
[----:B-1----:R-:W4:Y:S04]  /*47460*/  LDL.LU R4, [R1+0x2e30] ;  /* 0x002e300001047983 */ /* 0x002f280000300800 */
[----:B------:R-:W4:Y:S04]  /*47470*/  LDL.LU R26, [R1+0x2e2c] ;  /* 0x002e2c00011a7983 */ /* 0x000f280000300800 */
[----:B------:R-:W4:Y:S04]  /*47480*/  LDL.LU R27, [R1+0x2e28] ;  /* 0x002e2800011b7983 */ /* 0x000f280000300800 */
[----:B------:R-:W-:Y:S04]  /*47490*/  STS.U8 [R7+UR4+0x2780], R16 ;  /* 0x0027801007007988 */ /* 0x000fe80008000004 */
[----:B------:R-:W-:Y:S04]  /*474a0*/  STS.U8 [R7+UR4+0x2980], R18 ;  /* 0x0029801207007988 */ /* 0x000fe80008000004 */
[----:B------:R-:W-:Y:S04]  /*474b0*/  STS.U8 [R7+UR4+0x29c0], R19 ;  /* 0x0029c01307007988 */ /* 0x000fe80008000004 */
[----:B------:R0:W-:Y:S04]  /*474c0*/  STS.U8 [R7+UR4+0x2bc0], R6 ;  /* 0x002bc00607007988 */ /* 0x0001e80008000004 */
[----:B------:R-:W4:Y:S04]  /*474d0*/  LDL.LU R21, [R1+0x3a8] ;  /* 0x0003a80001157983 */ /* 0x000f280000300800 */
[----:B0-----:R-:W4:Y:S04]  /*474e0*/  LDL.LU R6, [R1+0x3ac] ;  /* 0x0003ac0001067983 */ /* 0x001f280000300800 */
[----:B------:R-:W4:Y:S04]  /*474f0*/  LDL.LU R16, [R1+0x25c] ;  /* 0x00025c0001107983 */ /* 0x000f280000300800 */
[----:B------:R-:W4:Y:S04]  /*47500*/  LDL.LU R18, [R1+0x258] ;  /* 0x0002580001127983 */ /* 0x000f280000300800 */
[----:B------:R0:W-:Y:S04]  /*47510*/  STS.U8 [R7+UR4+0x2b80], R17 ;  /* 0x002b801107007988 */ /* 0x0001e80008000004 */
[----:B------:R-:W4:Y:S04]  /*47520*/  LDL.LU R19, [R1+0x26c] ;  /* 0x00026c0001137983 */ /* 0x000f280000300800 */
[----:B0-----:R-:W4:Y:S04]  /*47530*/  LDL.LU R17, [R1+0x268] ;  /* 0x0002680001117983 */ /* 0x001f280000300800 */
[----:B--2---:R0:W-:Y:S04]  /*47540*/  STS.U8 [R7+UR4+0x2d80], R20 ;  /* 0x002d801407007988 */ /* 0x0041e80008000004 */
[----:B---3--:R1:W-:Y:S04]  /*47550*/  STS.U8 [R7+UR4+0x2dc0], R22 ;  /* 0x002dc01607007988 */ /* 0x0083e80008000004 */
[----:B0-----:R-:W2:Y:S04]  /*47560*/  LDL.LU R20, [R1+0x28c] ;  /* 0x00028c0001147983 */ /* 0x001ea80000300800 */
[----:B-1----:R-:W2:Y:S04]  /*47570*/  LDL.LU R22, [R1+0x284] ;  /* 0x0002840001167983 */ /* 0x002ea80000300800 */
        /* <DEDUP_REMOVED lines=12> */
[----:B------:R-:W-:Y:S04]  /*47640*/  STS.U8 [R7+UR4+0x39c0], R26 ;  /* 0x0039c01a07007988 */ /* 0x000fe80008000004 */
[----:B------:R1:W-:Y:S04]  /*47650*/  STS.U8 [R7+UR4+0x3bc0], R4 ;  /* 0x003bc00407007988 */ /* 0x0003e80008000004 */
[----:B------:R3:W-:Y:S04]  /*47660*/  STS.U8 [R7+UR4+0x3b80], R5 ;  /* 0x003b800507007988 */ /* 0x0007e80008000004 */
[----:B------:R-:W-:Y:S04]  /*47670*/  STS.U8 [R7+UR4+0x3d80], R12 ;  /* 0x003d800c07007988 */ /* 0x000fe80008000004 */
[----:B------:R4:W-:Y:S04]  /*47680*/  STS.U8 [R7+UR4+0x3dc0], R13 ;  /* 0x003dc00d07007988 */ /* 0x0009e80008000004 */
[----:B------:R-:W-:Y:S04]  /*47690*/  STS.U8 [R7+UR4+0x3fc0], R21 ;  /* 0x003fc01507007988 */ /* 0x000fe80008000004 */
[----:B------:R-:W-:Y:S01]  /*476a0*/  STS.U8 [R7+UR4+0x3f80], R6 ;  /* 0x003f800607007988 */ /* 0x000fe20008000004 */
[----:B------:R-:W-:Y:S01]  /*476b0*/  BAR.SYNC.DEFER_BLOCKING 0x0 ;  /* 0x0000000000007b1d */ /* 0x000fe20000010000 */
[C---:B0-----:R-:W-:Y:S01]  /*476c0*/  IMAD.SHL.U32 R9, R8.reuse, 0x2, RZ ;  /* 0x0000000208097824 */ /* 0x041fe200078e00ff */
[----:B------:R-:W-:-:S05]  /*476d0*/  LOP3.LUT R8, R8, 0x7, RZ, 0xc0, !PT ;  /* 0x0000000708087812 */ /* 0x000fca00078ec0ff */
[----:B------:R-:W-:-:S05]  /*476e0*/  IMAD R8, R8, 0x90, RZ ;  /* 0x0000009008087824 */ /* 0x000fca00078e02ff */
[----:B------:R-:W-:Y:S01]  /*476f0*/  LOP3.LUT R8, R8, 0x30, R9, 0x78, !PT ;  /* 0x0000003008087812 */ /* 0x000fe200078e7809 */
[----:B-1----:R-:W-:Y:S02]  /*47700*/  IMAD R4, R18, 0x100, R16 ;  /* 0x0000010012047824 */ /* 0x002fe400078e0210 */
[----:B------:R-:W-:Y:S02]  /*47710*/  IMAD R3, R17, 0x100, R19 ;  /* 0x0000010011037824 */ /* 0x000fe400078e0213 */
[----:B------:R-:W0:Y:S04]  /*47720*/  LDSM.16.M88.4 R24, [R8+UR4] ;  /* 0x000000040818783b */ /* 0x000e280008000200 */
[----:B------:R-:W1:Y:S01]  /*47730*/  LDSM.16.M88.4 R16, [R8+UR4+0x400] ;  /* 0x000400040810783b */ /* 0x000e620008000200 */
[----:B---3--:R-:W-:Y:S01]  /*47740*/  IMAD R5, R14, 0x100, R15 ;  /* 0x000001000e057824 */ /* 0x008fe200078e020f */
[----:B------:R-:W-:Y:S01]  /*47750*/  F2FP.F16.E5M2.UNPACK_B R14, R3 ;  /* 0x00000003ff0e723e */ /* 0x000fe200020004ff */
[----:B------:R-:W-:Y:S01]  /*47760*/  IMAD.MOV.U32 R3, RZ, RZ, R8 ;  /* 0x000000ffff037224 */ /* 0x000fe200078e0008 */
[----:B----4-:R-:W-:-:S02]  /*47770*/  F2FP.F16.E5M2.UNPACK_B R13, R4 ;  /* 0x00000004ff0d723e */ /* 0x010fc400020004ff */
[----:B------:R-:W-:Y:S02]  /*47780*/  F2FP.F16.E5M2.UNPACK_B R12, R5 ;  /* 0x00000005ff0c723e */ /* 0x000fe400020004ff */
[----:B------:R-:W3:Y:S04]  /*47790*/  LDSM.16.M88.4 R8, [R3+UR4+0x1000] ;  /* 0x001000040308783b */ /* 0x000ee80008000200 */
[----:B0-----:R-:W-:Y:S04]  /*477a0*/  STL.64 [R1+0xac0], R24 ;  /* 0x000ac01801007387 */ /* 0x001fe80000100a00 */
[----:B------:R-:W-:Y:S04]  /*477b0*/  STL.64 [R1+0xac8], R26 ;  /* 0x000ac81a01007387 */ /* 0x000fe80000100a00 */
[----:B-1----:R-:W-:Y:S04]  /*477c0*/  STL.64 [R1+0xad0], R16 ;  /* 0x000ad01001007387 */ /* 0x002fe80000100a00 */
[----:B------:R-:W-:Y:S04]  /*477d0*/  STL.64 [R1+0xad8], R18 ;  /* 0x000ad81201007387 */ /* 0x000fe80000100a00 */
[----:B------:R-:W0:Y:S01]  /*477e0*/  LDSM.16.M88.4 R16, [R3+UR4+0x800] ;  /* 0x000800040310783b */ /* 0x000e220008000200 */
[----:B---3--:R-:W-:-:S02]  /*477f0*/  IMAD.MOV.U32 R28, RZ, RZ, R8 ;  /* 0x000000ffff1c7224 */ /* 0x008fc400078e0008 */
[----:B------:R-:W-:Y:S02]  /*47800*/  IMAD.MOV.U32 R29, RZ, RZ, R9 ;  /* 0x000000ffff1d7224 */ /* 0x000fe400078e0009 */
[----:B------:R-:W-:Y:S02]  /*47810*/  IMAD.MOV.U32 R7, RZ, RZ, R25 ;  /* 0x000000ffff077224 */ /* 0x000fe400078e0019 */
[----:B------:R-:W-:Y:S02]  /*47820*/  IMAD.MOV.U32 R6, RZ, RZ, R24 ;  /* 0x000000ffff067224 */ /* 0x000fe400078e0018 */
[----:B--2---:R-:W-:-:S05]  /*47830*/  IMAD R2, R22, 0x100, R20 ;  /* 0x0000010016027824 */ /* 0x004fca00078e0214 */
[----:B------:R-:W-:-:S05]  /*47840*/  F2FP.F16.E5M2.UNPACK_B R15, R2 ;  /* 0x00000002ff0f723e */ /* 0x000fca00020004ff */
[----:B------:R-:W-:Y:S04]  /*47850*/  STL.64 [R1+0x2e10], R14 ;  /* 0x002e100e01007387 */ /* 0x000fe80000100a00 */
[----:B------:R-:W-:Y:S04]  /*47860*/  STL.64 [R1+0x2e08], R12 ;  /* 0x002e080c01007387 */ /* 0x000fe80000100a00 */
[----:B------:R-:W1:Y:S04]  /*47870*/  LDSM.16.M88.4 R12, [R3+UR4+0xc00] ;  /* 0x000c0004030c783b */ /* 0x000e680008000200 */
[----:B0-----:R-:W-:Y:S04]  /*47880*/  STL.64 [R1+0xae0], R16 ;  /* 0x000ae01001007387 */ /* 0x001fe80000100a00 */
[----:B------:R-:W-:Y:S04]  /*47890*/  STL.64 [R1+0xae8], R18 ;  /* 0x000ae81201007387 */ /* 0x000fe80000100a00 */
[----:B-1----:R-:W-:Y:S04]  /*478a0*/  STL.64 [R1+0xaf0], R12 ;  /* 0x000af00c01007387 */ /* 0x002fe80000100a00 */
[----:B------:R-:W-:Y:S04]  /*478b0*/  STL.64 [R1+0xaf8], R14 ;  /* 0x000af80e01007387 */ /* 0x000fe80000100a00 */
[----:B------:R-:W-:Y:S04]  /*478c0*/  STL.64 [R1+0xb00], R8 ;  /* 0x000b000801007387 */ /* 0x000fe80000100a00 */
[----:B------:R-:W-:Y:S04]  /*478d0*/  STL.64 [R1+0xb08], R10 ;  /* 0x000b080a01007387 */ /* 0x000fe80000100a00 */
[----:B------:R-:W0:Y:S04]  /*478e0*/  LDSM.16.M88.4 R8, [R3+UR4+0x1400] ;  /* 0x001400040308783b */ /* 0x000e280008000200 */
[----:B0-----:R-:W-:Y:S01]  /*478f0*/  STL.64 [R1+0xb10], R8 ;  /* 0x000b100801007387 */ /* 0x001fe20000100a00 */
[----:B------:R-:W-:-:S03]  /*47900*/  IMAD.MOV.U32 R26, RZ, RZ, R8 ;  /* 0x000000ffff1a7224 */ /* 0x000fc600078e0008 */
[----:B------:R-:W-:Y:S01]  /*47910*/  STL.64 [R1+0xb18], R10 ;  /* 0x000b180a01007387 */ /* 0x000fe20000100a00 */
[----:B------:R-:W-:-:S03]  /*47920*/  IMAD.MOV.U32 R27, RZ, RZ, R9 ;  /* 0x000000ffff1b7224 */ /* 0x000fc600078e0009 */
[----:B------:R-:W0:Y:S04]  /*47930*/  LDSM.16.M88.4 R8, [R3+UR4+0x1800] ;  /* 0x001800040308783b */ /* 0x000e280008000200 */
[----:B0-----:R-:W-:Y:S01]  /*47940*/  STL.64 [R1+0xb20], R8 ;  /* 0x000b200801007387 */ /* 0x001fe20000100a00 */
[----:B------:R-:W-:-:S03]  /*47950*/  IMAD.MOV.U32 R24, RZ, RZ, R8 ;  /* 0x000000ffff187224 */ /* 0x000fc600078e0008 */
[----:B------:R-:W-:Y:S01]  /*47960*/  STL.64 [R1+0xb28], R10 ;  /* 0x000b280a01007387 */ /* 0x000fe20000100a00 */
[----:B------:R-:W-:-:S03]  /*47970*/  IMAD.MOV.U32 R25, RZ, RZ, R9 ;  /* 0x000000ffff197224 */ /* 0x000fc600078e0009 */
[----:B------:R-:W0:Y:S04]  /*47980*/  LDSM.16.M88.4 R8, [R3+UR4+0x1c00] ;  /* 0x001c00040308783b */ /* 0x000e280008000200 */
[----:B------:R-:W-:Y:S04]  /*47990*/  STL.64 [R1+0x2e20], R26 ;  /* 0x002e201a01007387 */ /* 0x000fe80000100a00 */
[----:B------:R-:W-:Y:S01]  /*479a0*/  STL.64 [R1+0x2e18], R24 ;  /* 0x002e181801007387 */ /* 0x000fe20000100a00 */
[----:B------:R-:W-:Y:S02]  /*479b0*/  IMAD.MOV.U32 R15, RZ, RZ, R7 ;  /* 0x000000ffff0f7224 */ /* 0x000fe400078e0007 */
[----:B------:R-:W-:Y:S01]  /*479c0*/  IMAD.MOV.U32 R14, RZ, RZ, R6 ;  /* 0x000000ffff0e7224 */ /* 0x000fe200078e0006 */
[----:B------:R-:W-:Y:S04]  /*479d0*/  LDSM.16.M88.4 R24, [R3+UR4+0x3400] ;  /* 0x003400040318783b */ /* 0x000fe80008000200 */
[----:B------:R-:W1:Y:S04]  /*479e0*/  LDSM.16.M88.4 R4, [R3+UR4+0x2400] ;  /* 0x002400040304783b */ /* 0x000e680008000200 */
[----:B0-----:R-:W-:Y:S01]  /*479f0*/  STL.64 [R1+0xb30], R8 ;  /* 0x000b300801007387 */ /* 0x001fe20000100a00 */
[----:B------:R-:W-:-:S03]  /*47a00*/  IMAD.MOV.U32 R22, RZ, RZ, R8 ;  /* 0x000000ffff167224 */ /* 0x000fc600078e0008 */
[----:B------:R-:W-:Y:S01]  /*47a10*/  STL.64 [R1+0xb38], R10 ;  /* 0x000b380a01007387 */ /* 0x000fe20000100a00 */
[----:B------:R-:W-:-:S03]  /*47a20*/  IMAD.MOV.U32 R23, RZ, RZ, R9 ;  /* 0x000000ffff177224 */ /* 0x000fc600078e0009 */
[----:B------:R-:W0:Y:S01]  /*47a30*/  LDSM.16.M88.4 R8, [R3+UR4+0x2000] ;  /* 0x002000040308783b */ /* 0x000e220008000200 */
[----:B-1----:R-:W-:Y:S02]  /*47a40*/  IMAD.MOV.U32 R18, RZ, RZ, R4 ;  /* 0x000000ffff127224 */ /* 0x002fe400078e0004 */
[----:B------:R-:W-:Y:S01]  /*47a50*/  IMAD.MOV.U32 R19, RZ, RZ, R5 ;  /* 0x000000ffff137224 */ /* 0x000fe200078e0005 */
[----:B0-----:R-:W-:Y:S04]  /*47a60*/  STL.64 [R1+0xb40], R8 ;  /* 0x000b400801007387 */ /* 0x001fe80000100a00 */
        /* <DEDUP_REMOVED lines=13> */
[----:B------:R-:W0:Y:S01]  /*47b40*/  LDSM.16.M88.4 R4, [R3+UR4+0x3000] ;  /* 0x003000040304783b */ /* 0x000e220008000200 */
[----:B------:R-:W1:Y:S03]  /*47b50*/  S2R R2, SR_TID.X ;  /* 0x0000000000027919 */ /* 0x000e660000002100 */
[----:B0-----:R-:W-:Y:S04]  /*47b60*/  STL.64 [R1+0xb80], R4 ;  /* 0x000b800401007387 */ /* 0x001fe80000100a00 */
[----:B------:R0:W-:Y:S04]  /*47b70*/  STL.64 [R1+0xb88], R6 ;  /* 0x000b880601007387 */ /* 0x0001e80000100a00 */
[----:B------:R-:W-:Y:S04]  /*47b80*/  STL.64 [R1+0xb90], R24 ;  /* 0x000b901801007387 */ /* 0x000fe80000100a00 */
[----:B------:R-:W-:Y:S01]  /*47b90*/  STL.64 [R1+0xb98], R26 ;  /* 0x000b981a01007387 */ /* 0x000fe20000100a00 */
[----:B0-----:R-:W-:-:S02]  /*47ba0*/  IMAD.MOV.U32 R6, RZ, RZ, R24 ;  /* 0x000000ffff067224 */ /* 0x001fc400078e0018 */
[----:B------:R-:W-:Y:S02]  /*47bb0*/  IMAD.MOV.U32 R7, RZ, RZ, R25 ;  /* 0x000000ffff077224 */ /* 0x000fe400078e0019 */
[----:B------:R-:W0:Y:S01]  /*47bc0*/  LDSM.16.M88.4 R24, [R3+UR4+0x3800] ;  /* 0x003800040318783b */ /* 0x000e220008000200 */
[----:B------:R-:W-:Y:S02]  /*47bd0*/  IMAD.MOV.U32 R20, RZ, RZ, R8 ;  /* 0x000000ffff147224 */ /* 0x000fe400078e0008 */
[----:B------:R-:W-:Y:S02]  /*47be0*/  IMAD.MOV.U32 R21, RZ, RZ, R9 ;  /* 0x000000ffff157224 */ /* 0x000fe400078e0009 */
[----:B------:R-:W-:Y:S02]  /*47bf0*/  IMAD.MOV.U32 R8, RZ, RZ, R4 ;  /* 0x000000ffff087224 */ /* 0x000fe400078e0004 */
[----:B------:R-:W-:Y:S01]  /*47c00*/  IMAD.MOV.U32 R9, RZ, RZ, R5 ;  /* 0x000000ffff097224 */ /* 0x000fe200078e0005 */
[C---:B-1----:R-:W-:Y:S01]  /*47c10*/  LOP3.LUT R12, R2.reuse, 0x7, RZ, 0xc0, !PT ;  /* 0x00000007020c7812 */ /* 0x042fe200078ec0ff */
[----:B------:R-:W-:-:S04]  /*47c20*/  IMAD.SHL.U32 R13, R2, 0x2, RZ ;  /* 0x00000002020d7824 */ /* 0x000fc800078e00ff */
[----:B------:R-:W-:Y:S01]  /*47c30*/  IMAD R12, R12, 0x90, RZ ;  /* 0x000000900c0c7824 */ /* 0x000fe200078e02ff */
[----:B0-----:R-:W-:Y:S01]  /*47c40*/  STL.64 [R1+0xba0], R24 ;  /* 0x000ba01801007387 */ /* 0x001fe20000100a00 */
[----:B------:R-:W-:-:S03]  /*47c50*/  IMAD.MOV.U32 R4, RZ, RZ, R24 ;  /* 0x000000ffff047224 */ /* 0x000fc600078e0018 */
[----:B------:R-:W-:Y:S01]  /*47c60*/  STL.64 [R1+0xba8], R26 ;  /* 0x000ba81a01007387 */ /* 0x000fe20000100a00 */
[----:B------:R-:W-:-:S03]  /*47c70*/  IMAD.MOV.U32 R5, RZ, RZ, R25 ;  /* 0x000000ffff057224 */ /* 0x000fc600078e0019 */
[----:B------:R-:W0:Y:S01]  /*47c80*/  LDSM.16.M88.4 R24, [R3+UR4+0x3c00] ;  /* 0x003c00040318783b */ /* 0x000e220008000200 */
[----:B------:R-:W-:-:S04]  /*47c90*/  LOP3.LUT R12, R12, 0x30, R13, 0x78, !PT ;  /* 0x000000300c0c7812 */ /* 0x000fc800078e780d */
[----:B------:R-:W-:Y:S01]  /*47ca0*/  LOP3.LUT R12, R12, 0x40, RZ, 0x3c, !PT ;  /* 0x000000400c0c7812 */ /* 0x000fe200078e3cff */
[----:B0-----:R-:W-:Y:S01]  /*47cb0*/  STL.64 [R1+0xbb0], R24 ;  /* 0x000bb01801007387 */ /* 0x001fe20000100a00 */
[----:B------:R-:W-:-:S03]  /*47cc0*/  IMAD.MOV.U32 R2, RZ, RZ, R24 ;  /* 0x000000ffff027224 */ /* 0x000fc600078e0018 */
[----:B------:R-:W-:Y:S01]  /*47cd0*/  STL.64 [R1+0xbb8], R26 ;  /* 0x000bb81a01007387 */ /* 0x000fe20000100a00 */
[----:B------:R-:W-:-:S03]  /*47ce0*/  IMAD.MOV.U32 R3, RZ, RZ, R25 ;  /* 0x000000ffff037224 */ /* 0x000fc600078e0019 */
[----:B------:R-:W0:Y:S04]  /*47cf0*/  LDSM.16.M88.4 R24, [R12+UR4] ;  /* 0x000000040c18783b */ /* 0x000e280008000200 */
[----:B0-----:R-:W-:Y:S04]  /*47d00*/  STL.64 [R1+0xda0], R24 ;  /* 0x000da01801007387 */ /* 0x001fe80000100a00 */
[----:B------:R-:W-:Y:S04]  /*47d10*/  STL.64 [R1+0xda8], R26 ;  /* 0x000da81a01007387 */ /* 0x000fe80000100a00 */
[----:B------:R-:W0:Y:S04]  /*47d20*/  LDSM.16.M88.4 R24, [R12+UR4+0x400] ;  /* 0x000400040c18783b */ /* 0x000e280008000200 */
        /* <DEDUP_REMOVED lines=8> */
[----:B------:R-:W0:Y:S01]  /*47db0*/  LDSM.16.M88.4 R24, [R12+UR4+0x1000] ;  /* 0x001000040c18783b */ /* 0x000e220008000200 */
[----:B------:R-:W-:-:S02]  /*47dc0*/  F2FP.F16.E5M2.UNPACK_B R14, R14 ;  /* 0x0000000eff0e723e */ /* 0x000fc400020004ff */
[----:B------:R-:W-:Y:S01]  /*47dd0*/  F2FP.F16.E5M2.UNPACK_B R13, R15 ;  /* 0x0000000fff0d723e */ /* 0x000fe200020004ff */
[----:B0-----:R-:W-:Y:S04]  /*47de0*/  STL.64 [R1+0xde0], R24 ;  /* 0x000de01801007387 */ /* 0x001fe80000100a00 */
[----:B------:R-:W-:Y:S04]  /*47df0*/  STL.64 [R1+0xde8], R26 ;  /* 0x000de81a01007387 */ /* 0x000fe80000100a00 */
[----:B------:R-:W0:Y:S04]  /*47e00*/  LDSM.16.M88.4 R24, [R12+UR4+0x1400] ;  /* 0x001400040c18783b */ /* 0x000e280008000200 */
[----:B------:R-:W-:Y:S04]  /*47e10*/  STL [R1+0x18], R14 ;  /* 0x0000180e01007387 */ /* 0x000fe80000100800 */
[----:B0-----:R-:W-:Y:S04]  /*47e20*/  STL.64 [R1+0xdf0], R24 ;  /* 0x000df01801007387 */ /* 0x001fe80000100a00 */
[----:B------:R-:W-:Y:S04]  /*47e30*/  STL [R1+0x1c], R13 ;  /* 0x00001c0d01007387 */ /* 0x000fe80000100800 */
        /* <DEDUP_REMOVED lines=26> */
[----:B------:R-:W1:Y:S04]  /*47fe0*/  LDSM.16.M88.4 R12, [R12+UR4+0x3c00] ;  /* 0x003c00040c0c783b */ /* 0x000e680008000200 */
[----:B0-----:R-:W-:Y:S04]  /*47ff0*/  STL.64 [R1+0xe80], R24 ;  /* 0x000e801801007387 */ /* 0x001fe80000100a00 */
[----:B------:R0:W-:Y:S04]  /*48000*/  STL.64 [R1+0xe88], R26 ;  /* 0x000e881a01007387 */ /* 0x0001e80000100a00 */
[----:B0-----:R-:W2:Y:S04]  /*48010*/  LDL.LU.64 R26, [R1+0x2e20] ;  /* 0x002e2000011a7983 */ /* 0x001ea80000300a00 */
[----:B------:R-:W3:Y:S04]  /*48020*/  LDL.LU.64 R24, [R1+0x2e18] ;  /* 0x002e180001187983 */ /* 0x000ee80000300a00 */
[----:B-1----:R-:W-:Y:S04]  /*48030*/  STL.64 [R1+0xe90], R12 ;  /* 0x000e900c01007387 */ /* 0x002fe80000100a00 */
[----:B------:R0:W-:Y:S04]  /*48040*/  STL.64 [R1+0xe98], R14 ;  /* 0x000e980e01007387 */ /* 0x0001e80000100a00 */
[----:B0-----:R-:W4:Y:S04]  /*48050*/  LDL.LU.64 R14, [R1+0x2e10] ;  /* 0x002e1000010e7983 */ /* 0x001f280000300a00 */
[----:B------:R-:W4:Y:S04]  /*48060*/  LDL.LU.64 R12, [R1+0x2e08] ;  /* 0x002e0800010c7983 */ /* 0x000f280000300a00 */
[----:B--2---:R-:W-:Y:S04]  /*48070*/  STL.64 [R1+0x6778], R26 ;  /* 0x0067781a01007387 */ /* 0x004fe80000100a00 */
[----:B---3--:R0:W-:Y:S04]  /*48080*/  STL.64 [R1+0x6770], R24 ;  /* 0x0067701801007387 */ /* 0x0081e80000100a00 */
[----:B0-----:R-:W2:Y:S04]  /*48090*/  LDL.LU.64 R24, [R1+0x960] ;  /* 0x0009600001187983 */ /* 0x001ea80000300a00 */
[----:B------:R-:W3:Y:S04]  /*480a0*/  LDL.LU.64 R26, [R1+0x968] ;  /* 0x00096800011a7983 */ /* 0x000ee80000300a00 */
[----:B---3--:R-:W-:Y:S04]  /*480b0*/  STL.64 [R1+0x6788], R26 ;  /* 0x0067881a01007387 */ /* 0x008fe80000100a00 */
[----:B--2---:R0:W-:Y:S04]  /*480c0*/  STL.64 [R1+0x6780], R24 ;  /* 0x0067801801007387 */ /* 0x0041e80000100a00 */
[----:B0-----:R-:W2:Y:S04]  /*480d0*/  LDL.LU.64 R24, [R1+0x860] ;  /* 0x0008600001187983 */ /* 0x001ea80000300a00 */
[----:B------:R-:W3:Y:S04]  /*480e0*/  LDL.LU.64 R26, [R1+0x868] ;  /* 0x00086800011a7983 */ /* 0x000ee80000300a00 */
[----:B---3--:R-:W-:Y:S04]  /*480f0*/  STL.64 [R1+0x6798], R26 ;  /* 0x0067981a01007387 */ /* 0x008fe80000100a00 */
[----:B--2---:R0:W-:Y:S04]  /*48100*/  STL.64 [R1+0x6790], R24 ;  /* 0x0067901801007387 */ /* 0x0041e80000100a00 */
[----:B0-----:R-:W4:Y:S04]  /*48110*/  LDL.LU.64 R24, [R1+0x840] ;  /* 0x0008400001187983 */ /* 0x001f280000300a00 */
[----:B------:R-:W4:Y:S04]  /*48120*/  LDL.LU.64 R26, [R1+0x848] ;  /* 0x00084800011a7983 */ /* 0x000f280000300a00 */
[----:B------:R0:W-:Y:S04]  /*48130*/  STL.64 [R1+0x6768], R22 ;  /* 0x0067681601007387 */ /* 0x0001e80000100a00 */
[----:B0-----:R-:W4:Y:S04]  /*48140*/  LDL R22, [R1+0x18] ;  /* 0x0000180001167983 */ /* 0x001f280000100800 */
[----:B------:R-:W4:Y:S04]  /*48150*/  LDL R23, [R1+0x1c] ;  /* 0x00001c0001177983 */ /* 0x000f280000100800 */
[----:B------:R0:W-:Y:S04]  /*48160*/  STL.64 [R1+0x6760], R20 ;  /* 0x0067601401007387 */ /* 0x0001e80000100a00 */
[----:B0-----:R-:W2:Y:S04]  /*48170*/  LDL R20, [R1+0xae0] ;  /* 0x000ae00001147983 */ /* 0x001ea80000100800 */
[----:B------:R-:W3:Y:S04]  /*48180*/  LDL R21, [R1+0xae4] ;  /* 0x000ae40001157983 */ /* 0x000ee80000100800 */
[----:B------:R-:W-:Y:S04]  /*48190*/  STL.64 [R1+0x6758], R18 ;  /* 0x0067581201007387 */ /* 0x000fe80000100a00 */
[----:B------:R0:W-:Y:S04]  /*481a0*/  STL.64 [R1+0x6750], R16 ;  /* 0x0067501001007387 */ /* 0x0001e80000100a00 */
[----:B0-----:R-:W4:Y:S04]  /*481b0*/  LDL.LU.64 R16, [R1+0x850] ;  /* 0x0008500001107983 */ /* 0x001f280000300a00 */
[----:B------:R-:W4:Y:S04]  /*481c0*/  LDL.LU.64 R18, [R1+0x858] ;  /* 0x0008580001127983 */ /* 0x000f280000300a00 */
[----:B------:R0:W-:Y:S04]  /*481d0*/  STL.64 [R1+0x6748], R10 ;  /* 0x0067480a01007387 */ /* 0x0001e80000100a00 */
[----:B0-----:R-:W4:Y:S04]  /*481e0*/  LDL R10, [R1+0xaf0] ;  /* 0x000af000010a7983 */ /* 0x001f280000100800 */
[----:B------:R-:W4:Y:S04]  /*481f0*/  LDL R11, [R1+0xaf4] ;  /* 0x000af400010b7983 */ /* 0x000f280000100800 */
[----:B------:R-:W-:Y:S04]  /*48200*/  STL.64 [R1+0x6740], R8 ;  /* 0x0067400801007387 */ /* 0x000fe80000100a00 */
[----:B------:R0:W-:Y:S04]  /*48210*/  STL.64 [R1+0x6738], R6 ;  /* 0x0067380601007387 */ /* 0x0001e80000100a00 */
[----:B0-----:R-:W4:Y:S04]  /*48220*/  LDL R6, [R1+0xad0] ;  /* 0x000ad00001067983 */ /* 0x001f280000100800 */
[----:B------:R-:W4:Y:S04]  /*48230*/  LDL R7, [R1+0xad4] ;  /* 0x000ad40001077983 */ /* 0x000f280000100800 */
[----:B------:R-:W-:Y:S04]  /*48240*/  STL.64 [R1+0x6730], R4 ;  /* 0x0067300401007387 */ /* 0x000fe80000100a00 */
[----:B------:R-:W-:Y:S01]  /*48250*/  STL [R1+0x2e04], R0 ;  /* 0x002e040001007387 */ /* 0x000fe20000100800 */
[----:B--2---:R-:W-:-:S02]  /*48260*/  IMAD.MOV.U32 R8, RZ, RZ, R20 ;  /* 0x000000ffff087224 */ /* 0x004fc400078e0014 */
[----:B---3--:R-:W-:Y:S02]  /*48270*/  IMAD.MOV.U32 R9, RZ, RZ, R21 ;  /* 0x000000ffff097224 */ /* 0x008fe400078e0015 */
[----:B----4-:R-:W-:Y:S01]  /*48280*/  HMMA.16816.F32 R20, R12, R22, R24 ;  /* 0x000000160c14723c */ /* 0x010fe20000001818 */
[----:B------:R-:W2:Y:S04]  /*48290*/  LDL.LU.64 R26, [R1+0x6798] ;  /* 0x00679800011a7983 */ /* 0x000ea80000300a00 */
[----:B------:R-:W2:Y:S01]  /*482a0*/  LDL.LU.64 R24, [R1+0x6790] ;  /* 0x0067900001187983 */ /* 0x000ea20000300a00 */
[----:B------:R-:W-:Y:S02]  /*482b0*/  F2FP.F16.E5M2.UNPACK_B R8, R8 ;  /* 0x00000008ff08723e */ /* 0x000fe400020004ff */
[----:B------:R-:W-:-:S11]  /*482c0*/  F2FP.F16.E5M2.UNPACK_B R9, R9 ;  /* 0x00000009ff09723e */ /* 0x000fd600020004ff */
[----:B------:R0:W-:Y:S04]  /*482d0*/  STL.64 [R1+0x20], R20 ;  /* 0x0000201401007387 */ /* 0x0001e80000100a00 */
[----:B------:R1:W-:Y:S04]  /*482e0*/  STL.64 [R1+0x28], R22 ;  /* 0x0000281601007387 */ /* 0x0003e80000100a00 */
[----:B0-----:R-:W3:Y:S04]  /*482f0*/  LDL.LU.64 R20, [R1+0x970] ;  /* 0x0009700001147983 */ /* 0x001ee80000300a00 */
[----:B-1----:R-:W3:Y:S01]  /*48300*/  LDL.LU.64 R22, [R1+0x978] ;  /* 0x0009780001167983 */ /* 0x002ee20000300a00 */
[----:B------:R-:W-:-:S02]  /*48310*/  F2FP.F16.E5M2.UNPACK_B R4, R6 ;  /* 0x00000006ff04723e */ /* 0x000fc400020004ff */
[----:B------:R-:W-:-:S05]  /*48320*/  F2FP.F16.E5M2.UNPACK_B R5, R7 ;  /* 0x00000007ff05723e */ /* 0x000fca00020004ff */
[----:B------:R0:W-:Y:S02]  /*48330*/  STL.64 [R1+0x10], R4 ;  /* 0x0000100401007387 */ /* 0x0001e40000100a00 */
[----:B0-----:R-:W-:Y:S02]  /*48340*/  HMMA.16816.F32 R4, R12, R4, R16 ;  /* 0x000000040c04723c */ /* 0x001fe40000001810 */
[----:B------:R-:W4:Y:S04]  /*48350*/  LDL.LU.64 R16, [R1+0x980] ;  /* 0x0009800001107983 */ /* 0x000f280000300a00 */
[----:B------:R-:W4:-:S13]  /*48360*/  LDL.LU.64 R18, [R1+0x988] ;  /* 0x0009880001127983 */ /* 0x000f1a0000300a00 */
[----:B------:R0:W-:Y:S04]  /*48370*/  STL.64 [R1+0x30], R4 ;  /* 0x0000300401007387 */ /* 0x0001e80000100a00 */
[----:B------:R1:W-:Y:S04]  /*48380*/  STL.64 [R1+0x38], R6 ;  /* 0x0000380601007387 */ /* 0x0003e80000100a00 */
[----:B0-----:R-:W3:Y:S04]  /*48390*/  LDL.LU.64 R4, [R1+0x9a0] ;  /* 0x0009a00001047983 */ /* 0x001ee80000300a00 */
[----:B-1----:R-:W3:Y:S04]  /*483a0*/  LDL.LU.64 R6, [R1+0x9a8] ;  /* 0x0009a80001067983 */ /* 0x002ee80000300a00 */
[----:B------:R-:W-:Y:S01]  /*483b0*/  STL.64 [R1+0x8], R8 ;  /* 0x0000080801007387 */ /* 0x000fe20000100a00 */
[----:B--2---:R-:W-:-:S15]  /*483c0*/  HMMA.16816.F32 R24, R12, R8, R24 ;  /* 0x000000080c18723c */ /* 0x004fde0000001818 */
[----:B------:R-:W-:-:S04]  /*483d0*/  NOP ;  /* 0x0000000000007918 */ /* 0x000fc80000000000 */
[----:B------:R-:W-:Y:S04]  /*483e0*/  STL.64 [R1+0x40], R24 ;  /* 0x0000401801007387 */ /* 0x000fe80000100a00 */
[----:B------:R0:W-:Y:S04]  /*483f0*/  STL.64 [R1+0x48], R26 ;  /* 0x0000481a01007387 */ /* 0x0001e80000100a00 */
[----:B0-----:R-:W2:Y:S04]  /*48400*/  LDL.LU.64 R26, [R1+0x6788] ;  /* 0x00678800011a7983 */ /* 0x001ea80000300a00 */
[----:B------:R-:W2:Y:S01]  /*48410*/  LDL.LU.64 R24, [R1+0x6780] ;  /* 0x0067800001187983 */ /* 0x000ea20000300a00 */
[----:B------:R-:W-:-:S02]  /*48420*/  F2FP.F16.E5M2.UNPACK_B R8, R10 ;  /* 0x0000000aff08723e */ /* 0x000fc400020004ff */
[----:B------:R-:W-:-:S05]  /*48430*/  F2FP.F16.E5M2.UNPACK_B R9, R11 ;  /* 0x0000000bff09723e */ /* 0x000fca00020004ff */
[----:B------:R2:W-:Y:S02]  /*48440*/  STL.64 [R1], R8 ;  /* 0x0000000801007387 */ /* 0x0005e40000100a00 */
[----:B--2---:R-:W-:Y:S02]  /*48450*/  HMMA.16816.F32 R8, R12, R8, R24 ;  /* 0x000000080c08723c */ /* 0x004fe40000001818 */
[----:B------:R-:W2:Y:S04]  /*48460*/  LDL.LU.64 R26, [R1+0x6778] ;  /* 0x00677800011a7983 */ /* 0x000ea80000300a00 */
[----:B------:R-:W4:Y:S01]  /*48470*/  LDL.LU.64 R24, [R1+0x6770] ;  /* 0x0067700001187983 */ /* 0x000f220000300a00 */
[----:B------:R-:W-:Y:S02]  /*48480*/  F2FP.F16.E5M2.UNPACK_B R28, R28 ;  /* 0x0000001cff1c723e */ /* 0x000fe400020004ff */
[----:B------:R-:W-:-:S07]  /*48490*/  F2FP.F16.E5M2.UNPACK_B R29, R29 ;  /* 0x0000001dff1d723e */ /* 0x000fce00020004ff */
[----:B---3--:R-:W-:Y:S03]  /*484a0*/  HMMA.16816.F32 R20, R12, R28, R20 ;  /* 0x0000001c0c14723c */ /* 0x008fe60000001814 */
[----:B------:R0:W-:Y:S04]  /*484b0*/  STL.64 [R1+0x50], R8 ;  /* 0x0000500801007387 */ /* 0x0001e80000100a00 */
[----:B------:R1:W-:Y:S04]  /*484c0*/  STL.64 [R1+0x58], R10 ;  /* 0x0000580a01007387 */ /* 0x0003e80000100a00 */
[----:B0-----:R-:W3:Y:S04]  /*484d0*/  LDL.LU.64 R8, [R1+0xaa0] ;  /* 0x000aa00001087983 */ /* 0x001ee80000300a00 */
[----:B-1----:R-:W3:Y:S04]  /*484e0*/  LDL.LU.64 R10, [R1+0xaa8] ;  /* 0x000aa800010a7983 */ /* 0x002ee80000300a00 */
[----:B------:R-:W-:Y:S04]  /*484f0*/  STL.64 [R1+0x60], R20 ;  /* 0x0000601401007387 */ /* 0x000fe80000100a00 */
[----:B------:R0:W-:Y:S04]  /*48500*/  STL.64 [R1+0x68], R22 ;  /* 0x0000681601007387 */ /* 0x0001e80000100a00 */
[----:B0-----:R-:W3:Y:S04]  /*48510*/  LDL.LU.64 R22, [R1+0x6768] ;  /* 0x0067680001167983 */ /* 0x001ee80000300a00 */
[----:B------:R-:W3:Y:S04]  /*48520*/  LDL.LU.64 R20, [R1+0x6760] ;  /* 0x0067600001147983 */ /* 0x000ee80000300a00 */
[----:B------:R-:W-:Y:S01]  /*48530*/  STL.64 [R1+0x66d0], R28 ;  /* 0x0066d01c01007387 */ /* 0x000fe20000100a00 */
[----:B--2---:R-:W-:-:S02]  /*48540*/  F2FP.F16.E5M2.UNPACK_B R26, R26 ;  /* 0x0000001aff1a723e */ /* 0x004fc400020004ff */
[----:B------:R-:W-:Y:S02]  /*48550*/  F2FP.F16.E5M2.UNPACK_B R27, R27 ;  /* 0x0000001bff1b723e */ /* 0x000fe400020004ff */
[----:B----4-:R-:W-:Y:S02]  /*48560*/  F2FP.F16.E5M2.UNPACK_B R24, R24 ;  /* 0x00000018ff18723e */ /* 0x010fe400020004ff */
[----:B------:R-:W-:-:S03]  /*48570*/  F2FP.F16.E5M2.UNPACK_B R25, R25 ;  /* 0x00000019ff19723e */ /* 0x000fc600020004ff */
[C---:B------:R-:W-:Y:S08]  /*48580*/  HMMA.16816.F32 R16, R12.reuse, R26, R16 ;  /* 0x0000001a0c10723c */ /* 0x040ff00000001810 */
[----:B------:R-:W-:Y:S11]  /*48590*/  HMMA.16816.F32 R4, R12, R24, R4 ;  /* 0x000000180c04723c */ /* 0x000ff60000001804 */
[----:B------:R-:W-:Y:S04]  /*485a0*/  STL.64 [R1+0x70], R16 ;  /* 0x0000701001007387 */ /* 0x000fe80000100a00 */
[----:B------:R0:W-:Y:S04]  /*485b0*/  STL.64 [R1+0x78], R18 ;  /* 0x0000781201007387 */ /* 0x0001e80000100a00 */
[----:B0-----:R-:W2:Y:S04]  /*485c0*/  LDL.LU.64 R18, [R1+0x6758] ;  /* 0x0067580001127983 */ /* 0x001ea80000300a00 */
[----:B------:R-:W4:Y:S04]  /*485d0*/  LDL.LU.64 R16, [R1+0x6750] ;  /* 0x0067500001107983 */ /* 0x000f280000300a00 */
[----:B------:R0:W-:Y:S04]  /*485e0*/  STL.64 [R1+0x80], R4 ;  /* 0x0000800401007387 */ /* 0x0001e80000100a00 */
[----:B------:R1:W-:Y:S04]  /*485f0*/  STL.64 [R1+0x88], R6 ;  /* 0x0000880601007387 */ /* 0x0003e80000100a00 */
[----:B0-----:R-:W2:Y:S04]  /*48600*/  LDL.LU.64 R4, [R1+0xbc0] ;  /* 0x000bc00001047983 */ /* 0x001ea80000300a00 */
[----:B-1----:R-:W2:Y:S04]  /*48610*/  LDL.LU.64 R6, [R1+0xbc8] ;  /* 0x000bc80001067983 */ /* 0x002ea80000300a00 */
[----:B------:R-:W-:Y:S04]  /*48620*/  STL.64 [R1+0x66e0], R26 ;  /* 0x0066e01a01007387 */ /* 0x000fe80000100a00 */
[----:B------:R0:W-:Y:S04]  /*48630*/  STL.64 [R1+0x66d8], R24 ;  /* 0x0066d81801007387 */ /* 0x0001e80000100a00 */
[----:B0-----:R-:W2:Y:S04]  /*48640*/  LDL.LU.64 R24, [R1+0xab0] ;  /* 0x000ab00001187983 */ /* 0x001ea80000300a00 */
[----:B------:R-:W2:Y:S01]  /*48650*/  LDL.LU.64 R26, [R1+0xab8] ;  /* 0x000ab800011a7983 */ /* 0x000ea20000300a00 */
[----:B---3--:R-:W-:-:S02]  /*48660*/  F2FP.F16.E5M2.UNPACK_B R22, R22 ;  /* 0x00000016ff16723e */ /* 0x008fc400020004ff */
[----:B------:R-:W-:Y:S02]  /*48670*/  F2FP.F16.E5M2.UNPACK_B R23, R23 ;  /* 0x00000017ff17723e */ /* 0x000fe400020004ff */
[----:B------:R-:W-:Y:S02]  /*48680*/  F2FP.F16.E5M2.UNPACK_B R20, R20 ;  /* 0x00000014ff14723e */ /* 0x000fe400020004ff */
[----:B------:R-:W-:-:S03]  /*48690*/  F2FP.F16.E5M2.UNPACK_B R21, R21 ;  /* 0x00000015ff15723e */ /* 0x000fc600020004ff */
[----:B------:R-:W-:-:S15]  /*486a0*/  HMMA.16816.F32 R8, R12, R22, R8 ;  /* 0x000000160c08723c */ /* 0x000fde0000001808 */
[----:B------:R-:W-:-:S04]  /*486b0*/  NOP ;  /* 0x0000000000007918 */ /* 0x000fc80000000000 */
[----:B------:R-:W-:Y:S04]  /*486c0*/  STL.64 [R1+0x90], R8 ;  /* 0x0000900801007387 */ /* 0x000fe80000100a00 */
[----:B------:R0:W-:Y:S04]  /*486d0*/  STL.64 [R1+0x98], R10 ;  /* 0x0000980a01007387 */ /* 0x0001e80000100a00 */
[----:B0-----:R-:W3:Y:S04]  /*486e0*/  LDL.LU.64 R10, [R1+0x6748] ;  /* 0x00674800010a7983 */ /* 0x001ee80000300a00 */
[----:B------:R-:W3:Y:S04]  /*486f0*/  LDL.LU.64 R8, [R1+0x6740] ;  /* 0x0067400001087983 */ /* 0x000ee80000300a00 */
[----:B------:R0:W-:Y:S04]  /*48700*/  STL.64 [R1+0x66b8], R22 ;  /* 0x0066b81601007387 */ /* 0x0001e80000100a00 */
[----:B------:R1:W-:Y:S01]  /*48710*/  STL.64 [R1+0x66b0], R20 ;  /* 0x0066b01401007387 */ /* 0x0003e20000100a00 */
[----:B--2---:R-:W-:-:S15]  /*48720*/  HMMA.16816.F32 R24, R12, R20, R24 ;  /* 0x000000140c18723c */ /* 0x004fde0000001818 */
[----:B------:R-:W-:-:S04]  /*48730*/  NOP ;  /* 0x0000000000007918 */ /* 0x000fc80000000000 */
[----:B------:R-:W-:Y:S04]  /*48740*/  STL.64 [R1+0xa0], R24 ;  /* 0x0000a01801007387 */ /* 0x000fe80000100a00 */
[----:B------:R-:W-:Y:S04]  /*48750*/  STL.64 [R1+0xa8], R26 ;  /* 0x0000a81a01007387 */ /* 0x000fe80000100a00 */
[----:B0-----:R-:W2:Y:S01]  /*48760*/  LDL.LU R23, [R1+0x3b4] ;  /* 0x0003b40001177983 */ /* 0x001ea20000300800 */
[----:B------:R-:W-:Y:S02]  /*48770*/  F2FP.F16.E5M2.UNPACK_B R18, R18 ;  /* 0x00000012ff12723e */ /* 0x000fe400020004ff */
[----:B------:R-:W-:-:S02]  /*48780*/  F2FP.F16.E5M2.UNPACK_B R19, R19 ;  /* 0x00000013ff13723e */ /* 0x000fc400020004ff */
[----:B----4-:R-:W-:Y:S01]  /*48790*/  F2FP.F16.E5M2.UNPACK_B R16, R16 ;  /* 0x00000010ff10723e */ /* 0x010fe200020004ff */
[----:B--2---:R0:W-:Y:S04]  /*487a0*/  STL [R1+0x6728], R23 ;  /* 0x0067281701007387 */ /* 0x0041e80000100800 */
[----:B-1----:R-:W2:Y:S04]  /*487b0*/  LDL.LU.64 R20, [R1+0xbe0] ;  /* 0x000be00001147983 */ /* 0x002ea80000300a00 */
[----:B0-----:R-:W2:Y:S01]  /*487c0*/  LDL.LU.64 R22, [R1+0xbe8] ;  /* 0x000be80001167983 */ /* 0x001ea20000300a00 */
[----:B------:R-:W-:Y:S01]  /*487d0*/  F2FP.F16.E5M2.UNPACK_B R17, R17 ;  /* 0x00000011ff11723e */ /* 0x000fe200020004ff */
[C---:B------:R-:W-:Y:S02]  /*487e0*/  HMMA.16816.F32 R24, R12.reuse, R18, R4 ;  /* 0x000000120c18723c */ /* 0x040fe40000001804 */
[----:B------:R-:W4:Y:S04]  /*487f0*/  LDL.LU R0, [R1+0x3b0] ;  /* 0x0003b00001007983 */ /* 0x000f280000300800 */
[----:B------:R-:W3:Y:S04]  /*48800*/  LDL.LU.64 R4, [R1+0xcf0] ;  /* 0x000cf00001047983 */ /* 0x000ee80000300a00 */
[----:B------:R-:W3:Y:S09]  /*48810*/  LDL.LU.64 R6, [R1+0xcf8] ;  /* 0x000cf80001067983 */ /* 0x000ef20000300a00 */
[----:B------:R0:W-:Y:S04]  /*48820*/  STL.64 [R1+0xb0], R24 ;  /* 0x0000b01801007387 */ /* 0x0001e80000100a00 */
[----:B------:R1:W-:Y:S04]  /*48830*/  STL.64 [R1+0xb8], R26 ;  /* 0x0000b81a01007387 */ /* 0x0003e80000100a00 */
[----:B0-----:R-:W3:Y:S04]  /*48840*/  LDL.LU R24, [R1+0x3bc] ;  /* 0x0003bc0001187983 */ /* 0x001ee80000300800 */
[----:B------:R-:W3:Y:S04]  /*48850*/  LDL.LU R25, [R1+0x3b8] ;  /* 0x0003b80001197983 */ /* 0x000ee80000300800 */
[----:B-1----:R-:W3:Y:S04]  /*48860*/  LDL.LU R26, [R1+0x3c4] ;  /* 0x0003c400011a7983 */ /* 0x002ee80000300800 */
[----:B------:R-:W3:Y:S01]  /*48870*/  LDL.LU R27, [R1+0x3c0] ;  /* 0x0003c000011b7983 */ /* 0x000ee20000300800 */
[----:B--2---:R-:W-:-:S15]  /*48880*/  HMMA.16816.F32 R20, R12, R16, R20 ;  /* 0x000000100c14723c */ /* 0x004fde0000001814 */
[----:B------:R-:W-:-:S04]  /*48890*/  NOP ;  /* 0x0000000000007918 */ /* 0x000fc80000000000 */
        /* <DEDUP_REMOVED lines=11> */
[----:B------:R-:W-:-:S07]  /*48950*/  F2FP.F16.E5M2.UNPACK_B R9, R9 ;  /* 0x00000009ff09723e */ /* 0x000fce00020004ff */
[C---:B------:R-:W-:Y:S08]  /*48960*/  HMMA.16816.F32 R4, R12.reuse, R8, R4 ;  /* 0x000000080c04723c */ /* 0x040ff00000001804 */
        /* <DEDUP_REMOVED lines=8> */
[----:B0-----:R-:W3:Y:S04]  /*489f0*/  LDL.LU.64 R6, [R1+0x6738] ;  /* 0x0067380001067983 */ /* 0x001ee80000300a00 */
[----:B------:R-:W2:Y:S04]  /*48a00*/  LDL.LU.64 R4, [R1+0x6730] ;  /* 0x0067300001047983 */ /* 0x000ea80000300a00 */
[----:B------:R-:W2:Y:S04]  /*48a10*/  LDL.64 R28, [R1] ;  /* 0x00000000011c7983 */ /* 0x000ea80000100a00 */
[----:B------:R-:W-:Y:S04]  /*48a20*/  STL.64 [R1+0x6698], R10 ;  /* 0x0066980a01007387 */ /* 0x000fe80000100a00 */
[----:B------:R0:W-:Y:S04]  /*48a30*/  STL.64 [R1+0x6690], R8 ;  /* 0x0066900801007387 */ /* 0x0001e80000100a00 */
[----:B0-----:R-:W2:Y:S04]  /*48a40*/  LDL.LU.64 R8, [R1+0xd20] ;  /* 0x000d200001087983 */ /* 0x001ea80000300a00 */
[----:B------:R-:W2:Y:S01]  /*48a50*/  LDL.LU.64 R10, [R1+0xd28] ;  /* 0x000d2800010a7983 */ /* 0x000ea20000300a00 */
[----:B---3--:R-:W-:-:S02]  /*48a60*/  F2FP.F16.E5M2.UNPACK_B R6, R6 ;  /* 0x00000006ff06723e */ /* 0x008fc400020004ff */
[----:B------:R-:W-:-:S07]  /*48a70*/  F2FP.F16.E5M2.UNPACK_B R7, R7 ;  /* 0x00000007ff07723e */ /* 0x000fce00020004ff */
[----:B------:R-:W-:-:S15]  /*48a80*/  HMMA.16816.F32 R20, R12, R6, R20 ;  /* 0x000000060c14723c */ /* 0x000fde0000001814 */
[----:B------:R-:W-:-:S04]  /*48a90*/  NOP ;  /* 0x0000000000007918 */ /* 0x000fc80000000000 */
[----:B------:R-:W-:Y:S04]  /*48aa0*/  STL.64 [R1+0x110], R20 ;  /* 0x0001101401007387 */ /* 0x000fe80000100a00 */
[----:B------:R0:W-:Y:S04]  /*48ab0*/  STL.64 [R1+0x118], R22 ;  /* 0x0001181601007387 */ /* 0x0001e80000100a00 */
[----:B0-----:R-:W4:Y:S01]  /*48ac0*/  LDL.LU R23, [R1+0x6728] ;  /* 0x0067280001177983 */ /* 0x001f220000300800 */
[----:B--2---:R-:W-:Y:S02]  /*48ad0*/  F2FP.F16.E5M2.UNPACK_B R4, R4 ;  /* 0x00000004ff04723e */ /* 0x004fe400020004ff */
[----:B------:R-:W-:-:S02]  /*48ae0*/  F2FP.F16.E5M2.UNPACK_B R5, R5 ;  /* 0x00000005ff05723e */ /* 0x000fc400020004ff */
[----:B------:R-:W-:Y:S02]  /*48af0*/  F2FP.F16.E5M2.UNPACK_B R2, R2 ;  /* 0x00000002ff02723e */ /* 0x000fe400020004ff */
[----:B------:R-:W-:Y:S01]  /*48b00*/  F2FP.F16.E5M2.UNPACK_B R3, R3 ;  /* 0x00000003ff03723e */ /* 0x000fe200020004ff */
[----:B------:R-:W-:Y:S02]  /*48b10*/  STL.64 [R1+0x6688], R6 ;  /* 0x0066880601007387 */ /* 0x000fe40000100a00 */
[C---:B------:R-:W-:Y:S02]  /*48b20*/  HMMA.16816.F32 R8, R12.reuse, R4, R8 ;  /* 0x000000040c08723c */ /* 0x040fe40000001808 */
[----:B------:R0:W-:Y:S06]  /*48b30*/  STL.64 [R1+0x6680], R4 ;  /* 0x0066800401007387 */ /* 0x0001ec0000100a00 */
[----:B0-----:R-:W-:Y:S11]  /*48b40*/  HMMA.16816.F32 R4, R12, R2, R16 ;  /* 0x000000020c04723c */ /* 0x001ff60000001810 */
[----:B------:R0:W-:Y:S04]  /*48b50*/  STL.64 [R1+0x2c0], R8 ;  /* 0x0002c00801007387 */ /* 0x0001e80000100a00 */
[----:B------:R1:W-:Y:S01]  /*48b60*/  STL.64 [R1+0x2c8], R10 ;  /* 0x0002c80a01007387 */ /* 0x0003e20000100a00 */
[----:B------:R-:W-:-:S02]  /*48b70*/  IMAD R13, R25, 0x100, R24 ;  /* 0x00000100190d7824 */ /* 0x000fc400078e0218 */
[----:B------:R-:W-:Y:S01]  /*48b80*/  IMAD R14, R27, 0x100, R26 ;  /* 0x000001001b0e7824 */ /* 0x000fe200078e021a */
[----:B0-----:R-:W2:Y:S04]  /*48b90*/  LDL.LU R9, [R1+0x3cc] ;  /* 0x0003cc0001097983 */ /* 0x001ea80000300800 */
[----:B------:R-:W-:Y:S04]  /*48ba0*/  STL.64 [R1+0x100], R4 ;  /* 0x0001000401007387 */ /* 0x000fe80000100a00 */
[----:B------:R-:W-:Y:S01]  /*48bb0*/  STL.64 [R1+0x108], R6 ;  /* 0x0001080601007387 */ /* 0x000fe20000100a00 */
[----:B----4-:R-:W-:-:S03]  /*48bc0*/  IMAD R12, R0, 0x100, R23 ;  /* 0x00000100000c7824 */ /* 0x010fc600078e0217 */
[----:B------:R-:W2:Y:S04]  /*48bd0*/  LDL.LU R0, [R1+0x3c8] ;  /* 0x0003c80001007983 */ /* 0x000ea80000300800 */
[----:B-1----:R-:W3:Y:S04]  /*48be0*/  LDL R10, [R1+0x18] ;  /* 0x00001800010a7983 */ /* 0x002ee80000100800 */
[----:B------:R-:W3:Y:S04]  /*48bf0*/  LDL R11, [R1+0x1c] ;  /* 0x00001c00010b7983 */ /* 0x000ee80000100800 */
[----:B------:R-:W4:Y:S04]  /*48c00*/  LDL.LU.64 R24, [R1+0xca0] ;  /* 0x000ca00001187983 */ /* 0x000f280000300a00 */
[----:B------:R-:W2:Y:S04]  /*48c10*/  LDL.LU.64 R26, [R1+0xca8] ;  /* 0x000ca800011a7983 */ /* 0x000ea80000300a00 */
[----:B--2---:R0:W-:Y:S04]  /*48c20*/  STL.64 [R1+0x66f0], R26 ;  /* 0x0066f01a01007387 */ /* 0x0041e80000100a00 */
[----:B0-----:R-:W2:Y:S04]  /*48c30*/  LDL R26, [R1+0x8] ;  /* 0x00000800011a7983 */ /* 0x001ea80000100800 */
[----:B------:R-:W2:Y:S04]  /*48c40*/  LDL R27, [R1+0xc] ;  /* 0x00000c00011b7983 */ /* 0x000ea80000100800 */
[----:B----4-:R0:W-:Y:S04]  /*48c50*/  STL.64 [R1+0x66e8], R24 ;  /* 0x0066e81801007387 */ /* 0x0101e80000100a00 */
[----:B0-----:R-:W4:Y:S04]  /*48c60*/  LDL R24, [R1+0x10] ;  /* 0x0000100001187983 */ /* 0x001f280000100800 */
[----:B------:R-:W4:Y:S04]  /*48c70*/  LDL R25, [R1+0x14] ;  /* 0x0000140001197983 */ /* 0x000f280000100800 */
[----:B--2---:R-:W-:Y:S04]  /*48c80*/  STL.64 [R1+0x6708], R26 ;  /* 0x0067081a01007387 */ /* 0x004fe80000100a00 */
[----:B----4-:R0:W-:Y:S04]  /*48c90*/  STL.64 [R1+0x6720], R24 ;  /* 0x0067201801007387 */ /* 0x0101e80000100a00 */
[----:B0-----:R-:W3:Y:S04]  /*48ca0*/  LDL.LU.64 R24, [R1+0xcd0] ;  /* 0x000cd00001187983 */ /* 0x001ee80000300a00 */
[----:B------:R-:W3:Y:S04]  /*48cb0*/  LDL.LU.64 R26, [R1+0xcd8] ;  /* 0x000cd800011a7983 */ /* 0x000ee80000300a00 */
[----:B------:R-:W2:Y:S04]  /*48cc0*/  LDL.LU.64 R4, [R1+0xc90] ;  /* 0x000c900001047983 */ /* 0x000ea80000300a00 */
[----:B------:R-:W4:Y:S01]  /*48cd0*/  LDL.LU.64 R6, [R1+0xc98] ;  /* 0x000c980001067983 */ /* 0x000f220000300a00 */
[----:B------:R-:W-:-:S03]  /*48ce0*/  IMAD R15, R0, 0x100, R9 ;  /* 0x00000100000f7824 */ /* 0x000fc600078e0209 */
[----:B----4-:R-:W-:Y:S04]  /*48cf0*/  STL.64 [R1+0x6700], R6 ;  /* 0x0067000601007387 */ /* 0x010fe80000100a00 */
[----:B--2---:R0:W-:Y:S04]  /*48d00*/  STL.64 [R1+0x66f8], R4 ;  /* 0x0066f80401007387 */ /* 0x0041e80000100a00 */
[----:B0-----:R-:W2:Y:S04]  /*48d10*/  LDL.LU.64 R4, [R1+0xcb0] ;  /* 0x000cb00001047983 */ /* 0x001ea80000300a00 */
[----:B------:R-:W4:Y:S01]  /*48d20*/  LDL.LU.64 R6, [R1+0xcb8] ;  /* 0x000cb80001067983 */ /* 0x000f220000300a00 */
[----:B------:R-:W-:-:S02]  /*48d30*/  F2FP.F16.E5M2.UNPACK_B R12, R12 ;  /* 0x0000000cff0c723e */ /* 0x000fc400020004ff */
[----:B------:R-:W-:Y:S02]  /*48d40*/  F2FP.F16.E5M2.UNPACK_B R13, R13 ;  /* 0x0000000dff0d723e */ /* 0x000fe400020004ff */
[----:B------:R-:W-:Y:S02]  /*48d50*/  F2FP.F16.E5M2.UNPACK_B R14, R14 ;  /* 0x0000000eff0e723e */ /* 0x000fe400020004ff */
[----:B------:R-:W-:-:S07]  /*48d60*/  F2FP.F16.E5M2.UNPACK_B R15, R15 ;  /* 0x0000000fff0f723e */ /* 0x000fce00020004ff */
[C---:B---3--:R-:W-:Y:S01]  /*48d70*/  HMMA.16816.F32 R8, R12.reuse, R10, R24 ;  /* 0x0000000a0c08723c */ /* 0x048fe20000001818 */
[----:B----4-:R-:W-:Y:S04]  /*48d80*/  STL.64 [R1+0x6718], R6 ;  /* 0x0067180601007387 */ /* 0x010fe80000100a00 */
[----:B--2---:R0:W-:Y:S04]  /*48d90*/  STL.64 [R1+0x6710], R4 ;  /* 0x0067100401007387 */ /* 0x0041e80000100a00 */
[----:B0-----:R-:W2:Y:S04]  /*48da0*/  LDL.LU.64 R4, [R1+0xcc0] ;  /* 0x000cc00001047983 */ /* 0x001ea80000300a00 */
[----:B------:R-:W2:Y:S04]  /*48db0*/  LDL.LU.64 R6, [R1+0xcc8] ;  /* 0x000cc80001067983 */ /* 0x000ea80000300a00 */
[----:B------:R-:W3:Y:S04]  /*48dc0*/  LDL.LU.64 R16, [R1+0xc80] ;  /* 0x000c800001107983 */ /* 0x000ee80000300a00 */
[----:B------:R-:W3:Y:S04]  /*48dd0*/  LDL.LU.64 R18, [R1+0xc88] ;  /* 0x000c880001127983 */ /* 0x000ee80000300a00 */
[----:B------:R-:W4:Y:S04]  /*48de0*/  LDL.LU.64 R20, [R1+0xc70] ;  /* 0x000c700001147983 */ /* 0x000f280000300a00 */
[----:B------:R-:W4:Y:S04]  /*48df0*/  LDL.LU.64 R22, [R1+0xc78] ;  /* 0x000c780001167983 */ /* 0x000f280000300a00 */
[----:B------:R-:W2:Y:S04]  /*48e00*/  LDL.LU.64 R24, [R1+0x6720] ;  /* 0x0067200001187983 */ /* 0x000ea80000300a00 */
[----:B------:R0:W-:Y:S04]  /*48e10*/  STL.64 [R1+0x2b0], R8 ;  /* 0x0002b00801007387 */ /* 0x0001e80000100a00 */
[----:B------:R1:W-:Y:S04]  /*48e20*/  STL.64 [R1+0x2b8], R10 ;  /* 0x0002b80a01007387 */ /* 0x0003e80000100a00 */
[----:B0-----:R-:W3:Y:S04]  /*48e30*/  LDL.LU.64 R8, [R1+0xc60] ;  /* 0x000c600001087983 */ /* 0x001ee80000300a00 */
[----:B-1----:R-:W3:Y:S01]  /*48e40*/  LDL.LU.64 R10, [R1+0xc68] ;  /* 0x000c6800010a7983 */ /* 0x002ee20000300a00 */
[----:B--2---:R-:W-:Y:S03]  /*48e50*/  HMMA.16816.F32 R24, R12, R24, R4 ;  /* 0x000000180c18723c */ /* 0x004fe60000001804 */
[----:B------:R-:W2:Y:S04]  /*48e60*/  LDL.LU.64 R6, [R1+0x6718] ;  /* 0x0067180001067983 */ /* 0x000ea80000300a00 */
[----:B------:R-:W2:-:S12]  /*48e70*/  LDL.LU.64 R4, [R1+0x6710] ;  /* 0x0067100001047983 */ /* 0x000e980000300a00 */
[----:B------:R-:W-:Y:S04]  /*48e80*/  STL.64 [R1+0x2a0], R24 ;  /* 0x0002a01801007387 */ /* 0x000fe80000100a00 */
[----:B------:R0:W-:Y:S04]  /*48e90*/  STL.64 [R1+0x2a8], R26 ;  /* 0x0002a81a01007387 */ /* 0x0001e80000100a00 */
[----:B0-----:R-:W2:Y:S02]  /*48ea0*/  LDL.LU.64 R26, [R1+0x6708] ;  /* 0x00670800011a7983 */ /* 0x001ea40000300a00 */
[----:B--2---:R-:W-:Y:S02]  /*48eb0*/  HMMA.16816.F32 R24, R12, R26, R4 ;  /* 0x0000001a0c18723c */ /* 0x004fe40000001804 */
[----:B------:R-:W2:Y:S04]  /*48ec0*/  LDL.LU.64 R6, [R1+0x6700] ;  /* 0x0067000001067983 */ /* 0x000ea80000300a00 */
[----:B------:R-:W2:-:S13]  /*48ed0*/  LDL.LU.64 R4, [R1+0x66f8] ;  /* 0x0066f80001047983 */ /* 0x000e9a0000300a00 */
[----:B------:R-:W-:Y:S04]  /*48ee0*/  STL.64 [R1+0x290], R24 ;  /* 0x0002901801007387 */ /* 0x000fe80000100a00 */
[----:B------:R0:W-:Y:S04]  /*48ef0*/  STL.64 [R1+0x298], R26 ;  /* 0x0002981a01007387 */ /* 0x0001e80000100a00 */
[----:B0-----:R-:W2:Y:S04]  /*48f00*/  LDL.LU.64 R26, [R1+0x66f0] ;  /* 0x0066f000011a7983 */ /* 0x001ea80000300a00 */
[----:B------:R-:W2:Y:S01]  /*48f10*/  LDL.LU.64 R24, [R1+0x66e8] ;  /* 0x0066e80001187983 */ /* 0x000ea20000300a00 */
[----:B------:R-:W-:Y:S01]  /*48f20*/  IMAD.MOV.U32 R0, RZ, RZ, R29 ;  /* 0x000000ffff007224 */ /* 0x000fe200078e001d */
[----:B--2---:R-:W-:-:S15]  /*48f30*/  HMMA.16816.F32 R24, R12, R28, R24 ;  /* 0x0000001c0c18723c */ /* 0x004fde0000001818 */
[----:B------:R-:W-:-:S04]  /*48f40*/  NOP ;  /* 0x0000000000007918 */ /* 0x000fc80000000000 */
[----:B------:R-:W-:Y:S04]  /*48f50*/  STL.64 [R1+0x280], R24 ;  /* 0x0002801801007387 */ /* 0x000fe80000100a00 */
[----:B------:R0:W-:Y:S04]  /*48f60*/  STL.64 [R1+0x288], R26 ;  /* 0x0002881a01007387 */ /* 0x0001e80000100a00 */
[----:B0-----:R-:W3:Y:S04]  /*48f70*/  LDL.LU.64 R26, [R1+0x66e0] ;  /* 0x0066e000011a7983 */ /* 0x001ee80000300a00 */
[----:B------:R-:W4:Y:S04]  /*48f80*/  LDL.LU.64 R24, [R1+0x66d8] ;  /* 0x0066d80001187983 */ /* 0x000f280000300a00 */
[----:B------:R-:W2:Y:S01]  /*48f90*/  LDL.LU.64 R28, [R1+0x66d0] ;  /* 0x0066d000011c7983 */ /* 0x000ea20000300a00 */
[C---:B---3--:R-:W-:Y:S08]  /*48fa0*/  HMMA.16816.F32 R16, R12.reuse, R26, R16 ;  /* 0x0000001a0c10723c */ /* 0x048ff00000001810 */
[C---:B--2---:R-:W-:Y:S08]  /*48fb0*/  HMMA.16816.F32 R4, R12.reuse, R28, R4 ;  /* 0x0000001c0c04723c */ /* 0x044ff00000001804 */
[C---:B----4-:R-:W-:Y:S11]  /*48fc0*/  HMMA.16816.F32 R20, R12.reuse, R24, R20 ;  /* 0x000000180c14723c */ /* 0x050ff60000001814 */
[----:B------:R0:W-:Y:S04]  /*48fd0*/  STL.64 [R1+0x270], R4 ;  /* 0x0002700401007387 */ /* 0x0001e80000100a00 */
[----:B------:R1:W-:Y:S04]  /*48fe0*/  STL.64 [R1+0x278], R6 ;  /* 0x0002780601007387 */ /* 0x0003e80000100a00 */
[----:B0-----:R-:W2:Y:S04]  /*48ff0*/  LDL.LU.64 R4, [R1+0xc50] ;  /* 0x000c500001047983 */ /* 0x001ea80000300a00 */
[----:B-1----:R-:W2:Y:S04]  /*49000*/  LDL.LU.64 R6, [R1+0xc58] ;  /* 0x000c580001067983 */ /* 0x002ea80000300a00 */
[----:B------:R-:W-:Y:S04]  /*49010*/  STL.64 [R1+0x260], R16 ;  /* 0x0002601001007387 */ /* 0x000fe80000100a00 */
[----:B------:R0:W-:Y:S04]  /*49020*/  STL.64 [R1+0x268], R18 ;  /* 0x0002681201007387 */ /* 0x0001e80000100a00 */
[----:B0-----:R-:W3:Y:S04]  /*49030*/  LDL.LU.64 R18, [R1+0x66c8] ;  /* 0x0066c80001127983 */ /* 0x001ee80000300a00 */
[----:B------:R-:W4:Y:S04]  /*49040*/  LDL.LU.64 R16, [R1+0x66c0] ;  /* 0x0066c00001107983 */ /* 0x000f280000300a00 */
[----:B------:R-:W-:Y:S04]  /*49050*/  STL.64 [R1+0x250], R20 ;  /* 0x0002501401007387 */ /* 0x000fe80000100a00 */
[----:B------:R0:W-:Y:S04]  /*49060*/  STL.64 [R1+0x258], R22 ;  /* 0x0002581601007387 */ /* 0x0001e80000100a00 */
[----:B0-----:R-:W2:Y:S04]  /*49070*/  LDL.LU.64 R22, [R1+0x66b8] ;  /* 0x0066b80001167983 */ /* 0x001ea80000300a00 */
[----:B------:R-:W2:Y:S04]  /*49080*/  LDL.LU.64 R20, [R1+0x66b0] ;  /* 0x0066b00001147983 */ /* 0x000ea80000300a00 */
[----:B------:R0:W-:Y:S04]  /*49090*/  STL.64 [R1+0x6618], R26 ;  /* 0x0066181a01007387 */ /* 0x0001e80000100a00 */
[----:B0-----:R-:W2:Y:S04]  /*490a0*/  LDL.64 R26, [R1+0x18] ;  /* 0x00001800011a7983 */ /* 0x001ea80000100a00 */
[----:B------:R0:W-:Y:S04]  /*490b0*/  STL.64 [R1+0x6610], R24 ;  /* 0x0066101801007387 */ /* 0x0001e80000100a00 */
[----:B0-----:R-:W3:Y:S04]  /*490c0*/  LDL.LU R24, [R1+0x3ec] ;  /* 0x0003ec0001187983 */ /* 0x001ee80000300800 */
[----:B------:R-:W3:Y:S04]  /*490d0*/  LDL.LU R25, [R1+0x3e8] ;  /* 0x0003e80001197983 */ /* 0x000ee80000300800 */
[----:B--2---:R-:W-:Y:S04]  /*490e0*/  STL.64 [R1+0x6668], R26 ;  /* 0x0066681a01007387 */ /* 0x004fe80000100a00 */
[----:B---3--:R0:W-:Y:S02]  /*490f0*/  STL.64 [R1+0x6660], R24 ;  /* 0x0066601801007387 */ /* 0x0081e40000100a00 */
[----:B0-----:R-:W-:Y:S02]  /*49100*/  HMMA.16816.F32 R24, R12, R22, R8 ;  /* 0x000000160c18723c */ /* 0x001fe40000001808 */
[----:B------:R-:W2:Y:S04]  /*49110*/  LDL.LU.64 R8, [R1+0xc30] ;  /* 0x000c300001087983 */ /* 0x000ea80000300a00 */
[----:B------:R-:W3:-:S13]  /*49120*/  LDL.LU.64 R10, [R1+0xc38] ;  /* 0x000c3800010a7983 */ /* 0x000eda0000300a00 */
[----:B------:R-:W-:Y:S04]  /*49130*/  STL.64 [R1+0x240], R24 ;  /* 0x0002401801007387 */ /* 0x000fe80000100a00 */
[----:B------:R0:W-:Y:S02]  /*49140*/  STL.64 [R1+0x248], R26 ;  /* 0x0002481a01007387 */ /* 0x0001e40000100a00 */
[C---:B0-----:R-:W-:Y:S02]  /*49150*/  HMMA.16816.F32 R24, R12.reuse, R20, R4 ;  /* 0x000000140c18723c */ /* 0x041fe40000001804 */
[----:B---3--:R-:W-:Y:S04]  /*49160*/  STL.64 [R1+0x66a8], R10 ;  /* 0x0066a80a01007387 */ /* 0x008fe80000100a00 */
[----:B--2---:R0:W-:Y:S04]  /*49170*/  STL.64 [R1+0x66a0], R8 ;  /* 0x0066a00801007387 */ /* 0x0041e80000100a00 */
[----:B0-----:R-:W2:Y:S04]  /*49180*/  LDL.LU.64 R8, [R1+0xc40] ;  /* 0x000c400001087983 */ /* 0x001ea80000300a00 */
[----:B------:R-:W2:Y:S04]  /*49190*/  LDL.LU.64 R10, [R1+0xc48] ;  /* 0x000c4800010a7983 */ /* 0x000ea80000300a00 */
[----:B------:R-:W3:Y:S04]  /*491a0*/  LDL.LU.64 R4, [R1+0xc20] ;  /* 0x000c200001047983 */ /* 0x000ee80000300a00 */
[----:B------:R-:W3:Y:S04]  /*491b0*/  LDL.LU.64 R6, [R1+0xc28] ;  /* 0x000c280001067983 */ /* 0x000ee80000300a00 */
[----:B------:R0:W-:Y:S04]  /*491c0*/  STL.64 [R1+0x230], R24 ;  /* 0x0002301801007387 */ /* 0x0001e80000100a00 */
[----:B------:R1:W-:Y:S04]  /*491d0*/  STL.64 [R1+0x238], R26 ;  /* 0x0002381a01007387 */ /* 0x0003e80000100a00 */
[----:B0-----:R-:W3:Y:S04]  /*491e0*/  LDL.LU.64 R24, [R1+0xbf0] ;  /* 0x000bf00001187983 */ /* 0x001ee80000300a00 */
[----:B-1----:R-:W3:Y:S01]  /*491f0*/  LDL.LU.64 R26, [R1+0xbf8] ;  /* 0x000bf800011a7983 */ /* 0x002ee20000300a00 */
[C---:B--2---:R-:W-:Y:S03]  /*49200*/  HMMA.16816.F32 R8, R12.reuse, R18, R8 ;  /* 0x000000120c08723c */ /* 0x044fe60000001808 */
[----:B---3--:R-:W-:Y:S04]  /*49210*/  STL.64 [R1+0x6678], R26 ;  /* 0x0066781a01007387 */ /* 0x008fe80000100a00 */
[----:B------:R0:W-:Y:S04]  /*49220*/  STL.64 [R1+0x6670], R24 ;  /* 0x0066701801007387 */ /* 0x0001e80000100a00 */
[----:B0-----:R-:W2:Y:S04]  /*49230*/  LDL.LU.64 R24, [R1+0xc00] ;  /* 0x000c000001187983 */ /* 0x001ea80000300a00 */
[----:B------:R-:W2:Y:S04]  /*49240*/  LDL.LU.64 R26, [R1+0xc08] ;  /* 0x000c0800011a7983 */ /* 0x000ea80000300a00 */
[----:B------:R0:W-:Y:S04]  /*49250*/  STL.64 [R1+0x65f8], R22 ;  /* 0x0065f81601007387 */ /* 0x0001e80000100a00 */
[----:B0-----:R-:W3:Y:S04]  /*49260*/  LDL.LU R22, [R1+0x3e4] ;  /* 0x0003e40001167983 */ /* 0x001ee80000300800 */
[----:B------:R-:W3:Y:S04]  /*49270*/  LDL.LU R23, [R1+0x3e0] ;  /* 0x0003e00001177983 */ /* 0x000ee80000300800 */
[----:B------:R0:W-:Y:S04]  /*49280*/  STL.64 [R1+0x65f0], R20 ;  /* 0x0065f01401007387 */ /* 0x0001e80000100a00 */
[----:B0-----:R-:W2:Y:S04]  /*49290*/  LDL.LU R20, [R1+0x3dc] ;  /* 0x0003dc0001147983 */ /* 0x001ea80000300800 */
[----:B------:R-:W2:Y:S04]  /*492a0*/  LDL.LU R21, [R1+0x3d8] ;  /* 0x0003d80001157983 */ /* 0x000ea80000300800 */
[----:B------:R-:W-:Y:S04]  /*492b0*/  STL.64 [R1+0x220], R8 ;  /* 0x0002200801007387 */ /* 0x000fe80000100a00 */
[----:B------:R0:W-:Y:S04]  /*492c0*/  STL.64 [R1+0x228], R10 ;  /* 0x0002280a01007387 */ /* 0x0001e80000100a00 */
[----:B0-----:R-:W4:Y:S04]  /*492d0*/  LDL.LU.64 R10, [R1+0x66a8] ;  /* 0x0066a800010a7983 */ /* 0x001f280000300a00 */
[----:B------:R-:W4:Y:S02]  /*492e0*/  LDL.LU.64 R8, [R1+0x66a0] ;  /* 0x0066a00001087983 */ /* 0x000f240000300a00 */
[----:B----4-:R-:W-:-:S15]  /*492f0*/  HMMA.16816.F32 R8, R12, R16, R8 ;  /* 0x000000100c08723c */ /* 0x010fde0000001808 */
[----:B------:R-:W-:-:S04]  /*49300*/  NOP ;  /* 0x0000000000007918 */ /* 0x000fc80000000000 */
[----:B------:R-:W-:Y:S04]  /*49310*/  STL.64 [R1+0x210], R8 ;  /* 0x0002100801007387 */ /* 0x000fe80000100a00 */
[----:B------:R0:W-:Y:S04]  /*49320*/  STL.64 [R1+0x218], R10 ;  /* 0x0002180a01007387 */ /* 0x0001e80000100a00 */
[----:B0-----:R-:W4:Y:S04]  /*49330*/  LDL.LU.64 R10, [R1+0x6698] ;  /* 0x00669800010a7983 */ /* 0x001f280000300a00 */
[----:B------:R-:W2:Y:S04]  /*49340*/  LDL.LU.64 R8, [R1+0x6690] ;  /* 0x0066900001087983 */ /* 0x000ea80000300a00 */
[----:B------:R-:W-:Y:S04]  /*49350*/  STL [R1+0x65d8], R17 ;  /* 0x0065d81101007387 */ /* 0x000fe80000100800 */
[----:B------:R-:W-:Y:S04]  /*49360*/  STL.64 [R1+0x6658], R18 ;  /* 0x0066581201007387 */ /* 0x000fe80000100a00 */
[----:B------:R0:W-:Y:S04]  /*49370*/  STL [R1+0x6650], R16 ;  /* 0x0066501001007387 */ /* 0x0001e80000100800 */
[----:B0-----:R-:W2:Y:S04]  /*49380*/  LDL.LU.64 R16, [R1+0xc10] ;  /* 0x000c100001107983 */ /* 0x001ea80000300a00 */
[----:B------:R-:W2:Y:S01]  /*49390*/  LDL.LU.64 R18, [R1+0xc18] ;  /* 0x000c180001127983 */ /* 0x000ea20000300a00 */
[----:B----4-:R-:W-:-:S15]  /*493a0*/  HMMA.16816.F32 R4, R12, R10, R4 ;  /* 0x0000000a0c04723c */ /* 0x010fde0000001804 */
[----:B------:R-:W-:-:S04]  /*493b0*/  NOP ;  /* 0x0000000000007918 */ /* 0x000fc80000000000 */
[----:B------:R-:W-:Y:S04]  /*493c0*/  STL.64 [R1+0x200], R4 ;  /* 0x0002000401007387 */ /* 0x000fe80000100a00 */
[----:B------:R0:W-:Y:S04]  /*493d0*/  STL.64 [R1+0x208], R6 ;  /* 0x0002080601007387 */ /* 0x0001e80000100a00 */
[----:B0-----:R-:W4:Y:S01]  /*493e0*/  LDL.LU.64 R6, [R1+0x6688] ;  /* 0x0066880001067983 */ /* 0x001f220000300a00 */
[----:B--2---:R-:W-:Y:S03]  /*493f0*/  HMMA.16816.F32 R16, R12, R8, R16 ;  /* 0x000000080c10723c */ /* 0x004fe60000001810 */
[----:B------:R-:W2:-:S15]  /*49400*/  LDL.LU.64 R4, [R1+0x6680] ;  /* 0x0066800001047983 */ /* 0x000e9e0000300a00 */
[----:B------:R-:W-:Y:S01]  /*49410*/  NOP ;  /* 0x0000000000007918 */ /* 0x000fe20000000000 */
[----:B------:R0:W-:Y:S04]  /*49420*/  STL.64 [R1+0x1f0], R16 ;  /* 0x0001f01001007387 */ /* 0x0001e80000100a00 */
[----:B------:R1:W-:Y:S04]  /*49430*/  STL.64 [R1+0x1f8], R18 ;  /* 0x0001f81201007387 */ /* 0x0003e80000100a00 */
[----:B0-----:R-:W2:Y:S04]  /*49440*/  LDL.LU.64 R16, [R1+0xa90] ;  /* 0x000a900001107983 */ /* 0x001ea80000300a00 */
[----:B-1----:R-:W2:Y:S04]  /*49450*/  LDL.LU.64 R18, [R1+0xa98] ;  /* 0x000a980001127983 */ /* 0x002ea80000300a00 */
[----:B------:R0:W-:Y:S04]  /*49460*/  STL [R1+0x65cc], R9 ;  /* 0x0065cc0901007387 */ /* 0x0001e80000100800 */
[----:B0-----:R-:W2:Y:S04]  /*49470*/  LDL.LU R9, [R1+0x3d0] ;  /* 0x0003d00001097983 */ /* 0x001ea80000300800 */
[----:B------:R0:W-:Y:S04]  /*49480*/  STL.64 [R1+0x6648], R10 ;  /* 0x0066480a01007387 */ /* 0x0001e80000100a00 */
[----:B0-----:R-:W2:Y:S04]  /*49490*/  LDL.LU R11, [R1+0x3d4] ;  /* 0x0003d400010b7983 */ /* 0x001ea80000300800 */
[----:B------:R-:W-:Y:S01]  /*494a0*/  STL [R1+0x6640], R8 ;  /* 0x0066400801007387 */ /* 0x000fe20000100800 */
[----:B----4-:R-:W-:-:S15]  /*494b0*/  HMMA.16816.F32 R24, R12, R6, R24 ;  /* 0x000000060c18723c */ /* 0x010fde0000001818 */
[----:B------:R-:W-:-:S04]  /*494c0*/  NOP ;  /* 0x0000000000007918 */ /* 0x000fc80000000000 */
[----:B------:R-:W-:Y:S04]  /*494d0*/  STL.64 [R1+0x1e0], R24 ;  /* 0x0001e01801007387 */ /* 0x000fe80000100a00 */
[----:B------:R0:W-:Y:S04]  /*494e0*/  STL.64 [R1+0x1e8], R26 ;  /* 0x0001e81a01007387 */ /* 0x0001e80000100a00 */
[----:B0-----:R-:W2:Y:S04]  /*494f0*/  LDL.LU.64 R26, [R1+0x6678] ;  /* 0x00667800011a7983 */ /* 0x001ea80000300a00 */
[----:B------:R-:W2:Y:S02]  /*49500*/  LDL.LU.64 R24, [R1+0x6670] ;  /* 0x0066700001187983 */ /* 0x000ea40000300a00 */
[----:B--2---:R-:W-:-:S15]  /*49510*/  HMMA.16816.F32 R24, R12, R4, R24 ;  /* 0x000000040c18723c */ /* 0x004fde0000001818 */
[----:B------:R-:W-:-:S04]  /*49520*/  NOP ;  /* 0x0000000000007918 */ /* 0x000fc80000000000 */
[----:B------:R-:W-:Y:S04]  /*49530*/  STL.64 [R1+0x1d0], R24 ;  /* 0x0001d01801007387 */ /* 0x000fe80000100a00 */
[----:B------:R0:W-:Y:S04]  /*49540*/  STL.64 [R1+0x1d8], R26 ;  /* 0x0001d81a01007387 */ /* 0x0001e80000100a00 */
[----:B0-----:R-:W2:Y:S04]  /*49550*/  LDL.LU.64 R26, [R1+0x6668] ;  /* 0x00666800011a7983 */ /* 0x001ea80000300a00 */
[----:B------:R-:W4:Y:S04]  /*49560*/  LDL.LU.64 R24, [R1+0x6660] ;  /* 0x0066600001187983 */ /* 0x000f280000300a00 */
[----:B------:R-:W-:Y:S04]  /*49570*/  STL.64 [R1+0x65c0], R6 ;  /* 0x0065c00601007387 */ /* 0x000fe80000100a00 */
[----:B------:R0:W-:Y:S04]  /*49580*/  STL.64 [R1+0x65b8], R4 ;  /* 0x0065b80401007387 */ /* 0x0001e80000100a00 */
[----:B0-----:R-:W2:Y:S04]  /*49590*/  LDL.LU.64 R4, [R1+0xbd0] ;  /* 0x000bd00001047983 */ /* 0x001ea80000300a00 */
[----:B------:R-:W2:Y:S04]  /*495a0*/  LDL.LU.64 R6, [R1+0xbd8] ;  /* 0x000bd80001067983 */ /* 0x000ea80000300a00 */
[----:B------:R-:W-:Y:S01]  /*495b0*/  STL [R1+0x65c8], R3 ;  /* 0x0065c80301007387 */ /* 0x000fe20000100800 */
[----:B--2---:R-:W-:Y:S01]  /*495c0*/  HMMA.16816.F32 R4, R12, R2, R4 ;  /* 0x000000020c04723c */ /* 0x004fe20000001804 */
[----:B------:R-:W-:-:S02]  /*495d0*/  IMAD R12, R9, 0x100, R11 ;  /* 0x00000100090c7824 */ /* 0x000fc400078e020b */
[----:B------:R-:W-:Y:S02]  /*495e0*/  IMAD R13, R21, 0x100, R20 ;  /* 0x00000100150d7824 */ /* 0x000fe400078e0214 */
[----:B---3--:R-:W-:Y:S02]  /*495f0*/  IMAD R14, R23, 0x100, R22 ;  /* 0x00000100170e7824 */ /* 0x008fe400078e0216 */
[----:B----4-:R-:W-:Y:S01]  /*49600*/  IMAD R15, R25, 0x100, R24 ;  /* 0x00000100190f7824 */ /* 0x010fe200078e0218 */
[----:B------:R-:W-:Y:S02]  /*49610*/  F2FP.F16.E5M2.UNPACK_B R12, R12 ;  /* 0x0000000cff0c723e */ /* 0x000fe400020004ff */
[----:B------:R-:W-:Y:S02]  /*49620*/  F2FP.F16.E5M2.UNPACK_B R13, R13 ;  /* 0x0000000dff0d723e */ /* 0x000fe400020004ff */
[----:B------:R-:W-:Y:S02]  /*49630*/  F2FP.F16.E5M2.UNPACK_B R14, R14 ;  /* 0x0000000eff0e723e */ /* 0x000fe400020004ff */
[----:B------:R-:W-:-:S07]  /*49640*/  F2FP.F16.E5M2.UNPACK_B R15, R15 ;  /* 0x0000000fff0f723e */ /* 0x000fce00020004ff */
[----:B------:R-:W-:Y:S01]  /*49650*/  HMMA.16816.F32 R8, R12, R26, R16 ;  /* 0x0000001a0c08723c */ /* 0x000fe20000001810 */
[----:B------:R-:W-:Y:S04]  /*49660*/  STL.64 [R1+0xf0], R4 ;  /* 0x0000f00401007387 */ /* 0x000fe80000100a00 */
[----:B------:R0:W-:Y:S04]  /*49670*/  STL.64 [R1+0xf8], R6 ;  /* 0x0000f80601007387 */ /* 0x0001e80000100a00 */
[----:B0-----:R-:W2:Y:S10]  /*49680*/  LDL.64 R6, [R1+0x8] ;  /* 0x0000080001067983 */ /* 0x001eb40000100a00 */
[----:B------:R-:W-:Y:S01]  /*49690*/  STL.64 [R1+0x1c0], R8 ;  /* 0x0001c00801007387 */ /* 0x000fe20000100a00 */
[----:B------:R-:W-:-:S03]  /*496a0*/  IMAD.MOV.U32 R5, RZ, RZ, R26 ;  /* 0x000000ffff057224 */ /* 0x000fc600078e001a */
[----:B------:R-:W-:Y:S01]  /*496b0*/  STL.64 [R1+0x1c8], R10 ;  /* 0x0001c80a01007387 */ /* 0x000fe20000100a00 */
[----:B------:R-:W-:-:S03]  /*496c0*/  IMAD.MOV.U32 R4, RZ, RZ, R27 ;  /* 0x000000ffff047224 */ /* 0x000fc600078e001b */
[----:B------:R-:W3:Y:S04]  /*496d0*/  LDL.LU.64 R16, [R1+0xa80] ;  /* 0x000a800001107983 */ /* 0x000ee80000300a00 */
[----:B------:R-:W3:Y:S04]  /*496e0*/  LDL.LU.64 R18, [R1+0xa88] ;  /* 0x000a880001127983 */ /* 0x000ee80000300a00 */
[----:B------:R-:W4:Y:S04]  /*496f0*/  LDL.LU.64 R24, [R1+0xa50] ;  /* 0x000a500001187983 */ /* 0x000f280000300a00 */
[----:B------:R-:W2:Y:S04]  /*49700*/  LDL.LU.64 R26, [R1+0xa58] ;  /* 0x000a5800011a7983 */ /* 0x000ea80000300a00 */
[----:B--2---:R0:W-:Y:S04]  /*49710*/  STL.64 [R1+0x6628], R26 ;  /* 0x0066281a01007387 */ /* 0x0041e80000100a00 */
[----:B0-----:R-:W2:Y:S04]  /*49720*/  LDL R26, [R1] ;  /* 0x00000000011a7983 */ /* 0x001ea80000100800 */
[----:B------:R-:W2:Y:S04]  /*49730*/  LDL.LU.64 R8, [R1+0xa70] ;  /* 0x000a700001087983 */ /* 0x000ea80000300a00 */
[----:B------:R-:W2:Y:S04]  /*49740*/  LDL.LU.64 R10, [R1+0xa78] ;  /* 0x000a7800010a7983 */ /* 0x000ea80000300a00 */
[----:B----4-:R0:W-:Y:S04]  /*49750*/  STL.64 [R1+0x6620], R24 ;  /* 0x0066201801007387 */ /* 0x0101e80000100a00 */
[----:B0-----:R-:W3:Y:S04]  /*49760*/  LDL.64 R24, [R1+0x10] ;  /* 0x0000100001187983 */ /* 0x001ee80000100a00 */
[----:B------:R-:W4:Y:S04]  /*49770*/  LDL.LU.64 R20, [R1+0xa30] ;  /* 0x000a300001147983 */ /* 0x000f280000300a00 */
[----:B------:R-:W2:Y:S04]  /*49780*/  LDL.LU.64 R22, [R1+0xa38] ;  /* 0x000a380001167983 */ /* 0x000ea80000300a00 */
[----:B--2---:R-:W-:Y:S04]  /*49790*/  STL.64 [R1+0x6608], R22 ;  /* 0x0066081601007387 */ /* 0x004fe80000100a00 */
[----:B----4-:R0:W-:Y:S04]  /*497a0*/  STL.64 [R1+0x6600], R20 ;  /* 0x0066001401007387 */ /* 0x0101e80000100a00 */
[----:B0-----:R-:W2:Y:S04]  /*497b0*/  LDL.LU.64 R20, [R1+0xa40] ;  /* 0x000a400001147983 */ /* 0x001ea80000300a00 */
[----:B------:R-:W4:Y:S01]  /*497c0*/  LDL.LU.64 R22, [R1+0xa48] ;  /* 0x000a480001167983 */ /* 0x000f220000300a00 */
[----:B---3--:R-:W-:Y:S01]  /*497d0*/  HMMA.16816.F32 R16, R12, R24, R16 ;  /* 0x000000180c10723c */ /* 0x008fe20000001810 */
[----:B------:R-:W-:-:S02]  /*497e0*/  IMAD.MOV.U32 R27, RZ, RZ, R0 ;  /* 0x000000ffff1b7224 */ /* 0x000fc400078e0000 */
[----:B----4-:R-:W-:Y:S04]  /*497f0*/  STL.64 [R1+0x6638], R22 ;  /* 0x0066381601007387 */ /* 0x010fe80000100a00 */
[----:B--2---:R0:W-:Y:S04]  /*49800*/  STL.64 [R1+0x6630], R20 ;  /* 0x0066301401007387 */ /* 0x0041e80000100a00 */
[----:B0-----:R-:W2:Y:S04]  /*49810*/  LDL.LU.64 R20, [R1+0xa60] ;  /* 0x000a600001147983 */ /* 0x001ea80000300a00 */
[----:B------:R-:W2:Y:S04]  /*49820*/  LDL.LU.64 R22, [R1+0xa68] ;  /* 0x000a680001167983 */ /* 0x000ea80000300a00 */
[----:B------:R-:W-:Y:S04]  /*49830*/  STL.64 [R1+0x65d0], R4 ;  /* 0x0065d00401007387 */ /* 0x000fe80000100a00 */
[----:B------:R-:W-:Y:S04]  /*49840*/  STL.64 [R1+0x1b0], R16 ;  /* 0x0001b01001007387 */ /* 0x000fe80000100a00 */
[----:B------:R0:W-:Y:S04]  /*49850*/  STL.64 [R1+0x1b8], R18 ;  /* 0x0001b81201007387 */ /* 0x0001e80000100a00 */
[----:B0-----:R-:W3:Y:S04]  /*49860*/  LDL.LU.64 R18, [R1+0x6658] ;  /* 0x0066580001127983 */ /* 0x001ee80000300a00 */
[----:B------:R-:W4:Y:S01]  /*49870*/  LDL.LU R16, [R1+0x6650] ;  /* 0x0066500001107983 */ /* 0x000f220000300800 */
[----:B------:R-:W-:Y:S01]  /*49880*/  HMMA.16816.F32 R8, R12, R6, R8 ;  /* 0x000000060c08723c */ /* 0x000fe20000001808 */
[----:B------:R-:W-:-:S02]  /*49890*/  IMAD.MOV.U32 R17, RZ, RZ, R24 ;  /* 0x000000ffff117224 */ /* 0x000fc400078e0018 */
[----:B------:R-:W-:Y:S02]  /*498a0*/  IMAD.MOV.U32 R0, RZ, RZ, R25 ;  /* 0x000000ffff007224 */ /* 0x000fe400078e0019 */
[----:B------:R-:W-:-:S03]  /*498b0*/  IMAD.MOV.U32 R3, RZ, RZ, R7 ;  /* 0x000000ffff037224 */ /* 0x000fc600078e0007 */
[----:B--2---:R-:W-:Y:S01]  /*498c0*/  HMMA.16816.F32 R24, R12, R26, R20 ;  /* 0x0000001a0c18723c */ /* 0x004fe20000001814 */
[----:B---3--:R-:W-:Y:S04]  /*498d0*/  STL.64 [R1+0x65e8], R18 ;  /* 0x0065e81201007387 */ /* 0x008fe80000100a00 */
[----:B----4-:R0:W-:Y:S04]  /*498e0*/  STL.64 [R1+0x65e0], R16 ;  /* 0x0065e01001007387 */ /* 0x0101e80000100a00 */
[----:B0-----:R-:W2:Y:S04]  /*498f0*/  LDL.LU.64 R16, [R1+0xa20] ;  /* 0x000a200001107983 */ /* 0x001ea80000300a00 */
[----:B------:R-:W2:Y:S04]  /*49900*/  LDL.LU.64 R18, [R1+0xa28] ;  /* 0x000a280001127983 */ /* 0x000ea80000300a00 */
[----:B------:R0:W-:Y:S04]  /*49910*/  STL.64 [R1+0x1a0], R8 ;  /* 0x0001a00801007387 */ /* 0x0001e80000100a00 */
[----:B------:R1:W-:Y:S01]  /*49920*/  STL.64 [R1+0x1a8], R10 ;  /* 0x0001a80a01007387 */ /* 0x0003e20000100a00 */
[----:B0-----:R-:W-:-:S03]  /*49930*/  IMAD.MOV.U32 R9, RZ, RZ, R6 ;  /* 0x000000ffff097224 */ /* 0x001fc600078e0006 */
[----:B-1----:R-:W3:Y:S04]  /*49940*/  LDL.LU.64 R10, [R1+0x6648] ;  /* 0x00664800010a7983 */ /* 0x002ee80000300a00 */
[----:B------:R-:W4:Y:S04]  /*49950*/  LDL.LU R8, [R1+0x6640] ;  /* 0x0066400001087983 */ /* 0x000f280000300800 */
[----:B------:R-:W2:Y:S04]  /*49960*/  LDL.LU.64 R4, [R1+0xa00] ;  /* 0x000a000001047983 */ /* 0x000ea80000300a00 */
[----:B------:R-:W2:Y:S04]  /*49970*/  LDL.LU.64 R6, [R1+0xa08] ;  /* 0x000a080001067983 */ /* 0x000ea80000300a00 */
[----:B------:R-:W2:Y:S04]  /*49980*/  LDL.LU.64 R22, [R1+0x6638] ;  /* 0x0066380001167983 */ /* 0x000ea80000300a00 */
[----:B------:R-:W2:Y:S04]  /*49990*/  LDL.LU.64 R20, [R1+0x6630] ;  /* 0x0066300001147983 */ /* 0x000ea80000300a00 */
        /* <DEDUP_REMOVED lines=9> */
[----:B------:R-:W3:Y:S01]  /*49a30*/  LDL.LU.64 R24, [R1+0x6610] ;  /* 0x0066100001187983 */ /* 0x000ee20000300a00 */
[----:B--2---:R-:W-:-:S15]  /*49a40*/  HMMA.16816.F32 R20, R12, R26, R20 ;  /* 0x0000001a0c14723c */ /* 0x004fde0000001814 */
[----:B------:R-:W-:-:S04]  /*49a50*/  NOP ;  /* 0x0000000000007918 */ /* 0x000fc80000000000 */
[----:B------:R-:W-:Y:S04]  /*49a60*/  STL.64 [R1+0x170], R20 ;  /* 0x0001701401007387 */ /* 0x000fe80000100a00 */
[----:B------:R0:W-:Y:S04]  /*49a70*/  STL.64 [R1+0x178], R22 ;  /* 0x0001781601007387 */ /* 0x0001e80000100a00 */
[----:B0-----:R-:W3:Y:S04]  /*49a80*/  LDL.LU.64 R22, [R1+0x6608] ;  /* 0x0066080001167983 */ /* 0x001ee80000300a00 */
[----:B------:R-:W3:Y:S02]  /*49a90*/  LDL.LU.64 R20, [R1+0x6600] ;  /* 0x0066000001147983 */ /* 0x000ee40000300a00 */
[----:B---3--:R-:W-:-:S15]  /*49aa0*/  HMMA.16816.F32 R20, R12, R24, R20 ;  /* 0x000000180c14723c */ /* 0x008fde0000001814 */
[----:B------:R-:W-:-:S04]  /*49ab0*/  NOP ;  /* 0x0000000000007918 */ /* 0x000fc80000000000 */
[----:B------:R-:W-:Y:S04]  /*49ac0*/  STL.64 [R1+0x160], R20 ;  /* 0x0001601401007387 */ /* 0x000fe80000100a00 */
[----:B------:R0:W-:Y:S04]  /*49ad0*/  STL.64 [R1+0x168], R22 ;  /* 0x0001681601007387 */ /* 0x0001e80000100a00 */
[----:B0-----:R-:W2:Y:S04]  /*49ae0*/  LDL.LU.64 R22, [R1+0x65f8] ;  /* 0x0065f80001167983 */ /* 0x001ea80000300a00 */
[----:B------:R-:W3:Y:S04]  /*49af0*/  LDL.LU.64 R20, [R1+0x65f0] ;  /* 0x0065f00001147983 */ /* 0x000ee80000300a00 */
[----:B------:R-:W-:Y:S04]  /*49b00*/  STL.64 [R1+0x6588], R26 ;  /* 0x0065881a01007387 */ /* 0x000fe80000100a00 */
[----:B------:R0:W-:Y:S04]  /*49b10*/  STL.64 [R1+0x6580], R24 ;  /* 0x0065801801007387 */ /* 0x0001e80000100a00 */
[----:B0-----:R-:W3:Y:S04]  /*49b20*/  LDL.LU.64 R24, [R1+0xa10] ;  /* 0x000a100001187983 */ /* 0x001ee80000300a00 */
[----:B------:R-:W3:Y:S01]  /*49b30*/  LDL.LU.64 R26, [R1+0xa18] ;  /* 0x000a1800011a7983 */ /* 0x000ee20000300a00 */
[----:B--2---:R-:W-:-:S15]  /*49b40*/  HMMA.16816.F32 R16, R12, R22, R16 ;  /* 0x000000160c10723c */ /* 0x004fde0000001810 */
[----:B------:R-:W-:-:S04]  /*49b50*/  NOP ;  /* 0x0000000000007918 */ /* 0x000fc80000000000 */
[----:B------:R-:W-:Y:S04]  /*49b60*/  STL.64 [R1+0x150], R16 ;  /* 0x0001501001007387 */ /* 0x000fe80000100a00 */
[----:B------:R0:W-:Y:S04]  /*49b70*/  STL.64 [R1+0x158], R18 ;  /* 0x0001581201007387 */ /* 0x0001e80000100a00 */
[----:B0-----:R-:W2:Y:S04]  /*49b80*/  LDL.LU.64 R18, [R1+0x65e8] ;  /* 0x0065e80001127983 */ /* 0x001ea80000300a00 */
[----:B------:R-:W4:Y:S01]  /*49b90*/  LDL.LU.64 R16, [R1+0x65e0] ;  /* 0x0065e00001107983 */ /* 0x000f220000300a00 */
[----:B---3--:R-:W-:-:S15]  /*49ba0*/  HMMA.16816.F32 R24, R12, R20, R24 ;  /* 0x000000140c18723c */ /* 0x008fde0000001818 */
[----:B------:R-:W-:-:S04]  /*49bb0*/  NOP ;  /* 0x0000000000007918 */ /* 0x000fc80000000000 */
[----:B------:R-:W-:Y:S04]  /*49bc0*/  STL.64 [R1+0x140], R24 ;  /* 0x0001401801007387 */ /* 0x000fe80000100a00 */
[----:B------:R0:W-:Y:S02]  /*49bd0*/  STL.64 [R1+0x148], R26 ;  /* 0x0001481a01007387 */ /* 0x0001e40000100a00 */
[----:B0-----:R-:W-:Y:S01]  /*49be0*/  IMAD.MOV.U32 R27, RZ, RZ, R0 ;  /* 0x000000ffff1b7224 */ /* 0x001fe200078e0000 */
[C---:B--2---:R-:W-:Y:S01]  /*49bf0*/  HMMA.16816.F32 R4, R12.reuse, R18, R4 ;  /* 0x000000120c04723c */ /* 0x044fe20000001804 */
[----:B----4-:R-:W-:Y:S02]  /*49c00*/  IMAD.MOV.U32 R26, RZ, RZ, R17 ;  /* 0x000000ffff1a7224 */ /* 0x010fe400078e0011 */
[----:B------:R-:W2:Y:S04]  /*49c10*/  LDL.LU R17, [R1+0x65d8] ;  /* 0x0065d80001117983 */ /* 0x000ea80000300800 */
[----:B------:R0:W-:Y:S04]  /*49c20*/  STL.64 [R1+0x6590], R26 ;  /* 0x0065901a01007387 */ /* 0x0001e80000100a00 */
[----:B0-----:R-:W3:Y:S04]  /*49c30*/  LDL.LU R26, [R1+0x400] ;  /* 0x00040000011a7983 */ /* 0x001ee80000300800 */
[----:B------:R-:W-:Y:S04]  /*49c40*/  STL.64 [R1+0x6568], R22 ;  /* 0x0065681601007387 */ /* 0x000fe80000100a00 */
[----:B------:R0:W-:Y:S04]  /*49c50*/  STL.64 [R1+0x6560], R20 ;  /* 0x0065601401007387 */ /* 0x0001e80000100a00 */
[----:B0-----:R-:W2:Y:S04]  /*49c60*/  LDL.LU.64 R20, [R1+0x9f0] ;  /* 0x0009f00001147983 */ /* 0x001ea80000300a00 */
[----:B------:R-:W2:Y:S04]  /*49c70*/  LDL.LU.64 R22, [R1+0x9f8] ;  /* 0x0009f80001167983 */ /* 0x000ea80000300a00 */
[----:B------:R0:W-:Y:S04]  /*49c80*/  STL.64 [R1+0x130], R4 ;  /* 0x0001300401007387 */ /* 0x0001e80000100a00 */
[----:B------:R1:W-:Y:S04]  /*49c90*/  STL.64 [R1+0x138], R6 ;  /* 0x0001380601007387 */ /* 0x0003e80000100a00 */
[----:B0-----:R-:W4:Y:S04]  /*49ca0*/  LDL.LU.64 R4, [R1+0x65d0] ;  /* 0x0065d00001047983 */ /* 0x001f280000300a00 */
[----:B------:R-:W3:Y:S04]  /*49cb0*/  LDL.LU R27, [R1+0x40c] ;  /* 0x00040c00011b7983 */ /* 0x000ee80000300800 */
[----:B------:R-:W3:Y:S01]  /*49cc0*/  LDL.LU R0, [R1+0x408] ;  /* 0x0004080001007983 */ /* 0x000ee20000300800 */
[----:B--2---:R-:W-:Y:S01]  /*49cd0*/  HMMA.16816.F32 R20, R12, R16, R20 ;  /* 0x000000100c14723c */ /* 0x004fe20000001814 */
[----:B----4-:R-:W-:-:S02]  /*49ce0*/  IMAD.MOV.U32 R24, RZ, RZ, R5 ;  /* 0x000000ffff187224 */ /* 0x010fc400078e0005 */
[----:B------:R-:W-:Y:S02]  /*49cf0*/  IMAD.MOV.U32 R25, RZ, RZ, R4 ;  /* 0x000000ffff197224 */ /* 0x000fe400078e0004 */
[----:B------:R-:W2:Y:S04]  /*49d00*/  LDL.LU.64 R4, [R1+0x9d0] ;  /* 0x0009d00001047983 */ /* 0x000ea80000300a00 */
[----:B-1----:R-:W2:Y:S04]  /*49d10*/  LDL.LU.64 R6, [R1+0x9d8] ;  /* 0x0009d80001067983 */ /* 0x002ea80000300a00 */
[----:B---3--:R-:W-:Y:S04]  /*49d20*/  STL.64 [R1+0x65b0], R26 ;  /* 0x0065b01a01007387 */ /* 0x008fe80000100a00 */
[----:B------:R0:W-:Y:S04]  /*49d30*/  STL.64 [R1+0x65a8], R24 ;  /* 0x0065a81801007387 */ /* 0x0001e80000100a00 */
[----:B0-----:R-:W3:Y:S04]  /*49d40*/  LDL.LU.64 R24, [R1+0x9e0] ;  /* 0x0009e00001187983 */ /* 0x001ee80000300a00 */
[----:B------:R-:W3:Y:S04]  /*49d50*/  LDL.LU.64 R26, [R1+0x9e8] ;  /* 0x0009e800011a7983 */ /* 0x000ee80000300a00 */
[----:B------:R0:W-:Y:S04]  /*49d60*/  STL.64 [R1+0x120], R20 ;  /* 0x0001201401007387 */ /* 0x0001e80000100a00 */
[----:B------:R1:W-:Y:S04]  /*49d70*/  STL.64 [R1+0x128], R22 ;  /* 0x0001281601007387 */ /* 0x0003e80000100a00 */
[----:B0-----:R-:W4:Y:S04]  /*49d80*/  LDL.LU.64 R20, [R1+0x9b0] ;  /* 0x0009b00001147983 */ /* 0x001f280000300a00 */
[----:B-1----:R-:W4:Y:S04]  /*49d90*/  LDL.LU.64 R22, [R1+0x9b8] ;  /* 0x0009b80001167983 */ /* 0x002f280000300a00 */
[----:B------:R0:W-:Y:S04]  /*49da0*/  STL.64 [R1+0x6558], R18 ;  /* 0x0065581201007387 */ /* 0x0001e80000100a00 */
[----:B0-----:R-:W2:Y:S04]  /*49db0*/  LDL.64 R18, [R1] ;  /* 0x0000000001127983 */ /* 0x001ea80000100a00 */
[----:B------:R0:W-:Y:S02]  /*49dc0*/  STL.64 [R1+0x6550], R16 ;  /* 0x0065501001007387 */ /* 0x0001e40000100a00 */
[----:B0-----:R-:W-:-:S02]  /*49dd0*/  IMAD.MOV.U32 R16, RZ, RZ, R9 ;  /* 0x000000ffff107224 */ /* 0x001fc400078e0009 */
[----:B------:R-:W4:Y:S01]  /*49de0*/  LDL.LU R9, [R1+0x65cc] ;  /* 0x0065cc0001097983 */ /* 0x000f220000300800 */
[----:B------:R-:W-:-:S03]  /*49df0*/  IMAD.MOV.U32 R17, RZ, RZ, R3 ;  /* 0x000000ffff117224 */ /* 0x000fc600078e0003 */
[----:B------:R-:W4:Y:S01]  /*49e00*/  LDL.LU R3, [R1+0x65c8] ;  /* 0x0065c80001037983 */ /* 0x000f220000300800 */
[C---:B---3--:R-:W-:Y:S03]  /*49e10*/  HMMA.16816.F32 R24, R12.reuse, R10, R24 ;  /* 0x0000000a0c18723c */ /* 0x048fe60000001818 */
[----:B--2---:R-:W-:Y:S04]  /*49e20*/  STL.64 [R1+0x65a0], R18 ;  /* 0x0065a01201007387 */ /* 0x004fe80000100a00 */
[----:B------:R0:W-:Y:S04]  /*49e30*/  STL.64 [R1+0x6598], R16 ;  /* 0x0065981001007387 */ /* 0x0001e80000100a00 */
[----:B0-----:R-:W2:Y:S01]  /*49e40*/  LDL.LU.64 R16, [R1+0x9c0] ;  /* 0x0009c00001107983 */ /* 0x001ea20000300a00 */
[C---:B----4-:R-:W-:Y:S03]  /*49e50*/  HMMA.16816.F32 R4, R12.reuse, R8, R4 ;  /* 0x000000080c04723c */ /* 0x050fe60000001804 */
[----:B------:R-:W2:Y:S04]  /*49e60*/  LDL.LU.64 R18, [R1+0x9c8] ;  /* 0x0009c80001127983 */ /* 0x000ea80000300a00 */
[----:B------:R0:W-:Y:S04]  /*49e70*/  STL.64 [R1+0x2d0], R24 ;  /* 0x0002d01801007387 */ /* 0x0001e80000100a00 */
[----:B------:R1:W-:Y:S04]  /*49e80*/  STL.64 [R1+0x2d8], R26 ;  /* 0x0002d81a01007387 */ /* 0x0003e80000100a00 */
[----:B0-----:R-:W3:Y:S04]  /*49e90*/  LDL.LU.64 R24, [R1+0x990] ;  /* 0x0009900001187983 */ /* 0x001ee80000300a00 */
[----:B-1----:R-:W3:Y:S04]  /*49ea0*/  LDL.LU.64 R26, [R1+0x998] ;  /* 0x00099800011a7983 */ /* 0x002ee80000300a00 */
[----:B------:R-:W-:Y:S04]  /*49eb0*/  STL.64 [R1+0x2e0], R4 ;  /* 0x0002e00401007387 */ /* 0x000fe80000100a00 */
[----:B------:R0:W-:Y:S04]  /*49ec0*/  STL.64 [R1+0x2e8], R6 ;  /* 0x0002e80601007387 */ /* 0x0001e80000100a00 */
[----:B0-----:R-:W2:Y:S04]  /*49ed0*/  LDL.LU.64 R6, [R1+0x65c0] ;  /* 0x0065c00001067983 */ /* 0x001ea80000300a00 */
[----:B------:R-:W4:Y:S04]  /*49ee0*/  LDL.LU.64 R4, [R1+0x65b8] ;  /* 0x0065b80001047983 */ /* 0x000f280000300a00 */
[----:B------:R0:W-:Y:S04]  /*49ef0*/  STL.64 [R1+0x6538], R10 ;  /* 0x0065380a01007387 */ /* 0x0001e80000100a00 */
[----:B0-----:R-:W3:Y:S04]  /*49f00*/  LDL.LU R10, [R1+0x3f8] ;  /* 0x0003f800010a7983 */ /* 0x001ee80000300800 */
[----:B------:R-:W3:Y:S04]  /*49f10*/  LDL.LU R11, [R1+0x404] ;  /* 0x00040400010b7983 */ /* 0x000ee80000300800 */
[----:B------:R0:W-:Y:S04]  /*49f20*/  STL.64 [R1+0x6530], R8 ;  /* 0x0065300801007387 */ /* 0x0001e80000100a00 */
[----:B0-----:R-:W3:Y:S04]  /*49f30*/  LDL.LU R8, [R1+0x3f0] ;  /* 0x0003f00001087983 */ /* 0x001ee80000300800 */
[----:B------:R-:W3:Y:S01]  /*49f40*/  LDL.LU R9, [R1+0x3fc] ;  /* 0x0003fc0001097983 */ /* 0x000ee20000300800 */
[C---:B--2---:R-:W-:Y:S08]  /*49f50*/  HMMA.16816.F32 R16, R12.reuse, R6, R16 ;  /* 0x000000060c10723c */ /* 0x044ff00000001810 */
[C---:B----4-:R-:W-:Y:S11]  /*49f60*/  HMMA.16816.F32 R20, R12.reuse, R4, R20 ;  /* 0x000000040c14723c */ /* 0x050ff60000001814 */
[----:B------:R0:W-:Y:S04]  /*49f70*/  STL.64 [R1+0x2f0], R16 ;  /* 0x0002f01001007387 */ /* 0x0001e80000100a00 */
[----:B------:R1:W-:Y:S04]  /*49f80*/  STL.64 [R1+0x2f8], R18 ;  /* 0x0002f81201007387 */ /* 0x0003e80000100a00 */
[----:B0-----:R-:W2:Y:S04]  /*49f90*/  LDL.LU.64 R16, [R1+0x950] ;  /* 0x0009500001107983 */ /* 0x001ea80000300a00 */
[----:B-1----:R-:W2:Y:S04]  /*49fa0*/  LDL.LU.64 R18, [R1+0x958] ;  /* 0x0009580001127983 */ /* 0x002ea80000300a00 */
[----:B------:R0:W-:Y:S04]  /*49fb0*/  STL.64 [R1+0x310], R20 ;  /* 0x0003101401007387 */ /* 0x0001e80000100a00 */
[----:B------:R1:W-:Y:S01]  /*49fc0*/  STL.64 [R1+0x318], R22 ;  /* 0x0003181601007387 */ /* 0x0003e20000100a00 */
[----:B---3--:R-:W-:Y:S03]  /*49fd0*/  HMMA.16816.F32 R12, R12, R2, R24 ;  /* 0x000000020c0c723c */ /* 0x008fe60000001818 */
[----:B0-----:R-:W3:Y:S04]  /*49fe0*/  LDL.LU.64 R20, [R1+0x940] ;  /* 0x0009400001147983 */ /* 0x001ee80000300a00 */
[----:B-1----:R-:W3:Y:S04]  /*49ff0*/  LDL.LU.64 R22, [R1+0x948] ;  /* 0x0009480001167983 */ /* 0x002ee80000300a00 */
[----:B------:R0:W-:Y:S04]  /*4a000*/  STL.64 [R1+0x6520], R6 ;  /* 0x0065200601007387 */ /* 0x0001e80000100a00 */
[----:B0-----:R-:W4:Y:S04]  /*4a010*/  LDL.LU R7, [R1+0x3f4] ;  /* 0x0003f40001077983 */ /* 0x001f280000300800 */
[----:B------:R-:W-:Y:S04]  /*4a020*/  STL.64 [R1+0x6518], R4 ;  /* 0x0065180401007387 */ /* 0x000fe80000100a00 */
[----:B------:R-:W2:Y:S04]  /*4a030*/  LDL.LU.64 R26, [R1+0x65b0] ;  /* 0x0065b000011a7983 */ /* 0x000ea80000300a00 */
[----:B------:R-:W3:Y:S04]  /*4a040*/  LDL.LU.64 R24, [R1+0x65a8] ;  /* 0x0065a80001187983 */ /* 0x000ee80000300a00 */
[----:B------:R-:W-:Y:S04]  /*4a050*/  STL [R1+0x6528], R3 ;  /* 0x0065280301007387 */ /* 0x000fe80000100800 */
[----:B------:R0:W-:Y:S04]  /*4a060*/  STL.64 [R1+0x300], R12 ;  /* 0x0003000c01007387 */ /* 0x0001e80000100a00 */
[----:B------:R2:W-:Y:S01]  /*4a070*/  STL.64 [R1+0x308], R14 ;  /* 0x0003080e01007387 */ /* 0x0005e20000100a00 */
[----:B0-----:R-:W-:-:S05]  /*4a080*/  IMAD R13, R10, 0x100, R9 ;  /* 0x000001000a0d7824 */ /* 0x001fca00078e0209 */
[----:B------:R-:W-:Y:S01]  /*4a090*/  F2FP.F16.E5M2.UNPACK_B R13, R13 ;  /* 0x0000000dff0d723e */ /* 0x000fe200020004ff */
[----:B----4-:R-:W-:Y:S02]  /*4a0a0*/  IMAD R12, R8, 0x100, R7 ;  /* 0x00000100080c7824 */ /* 0x010fe400078e0207 */
[----:B------:R-:W4:Y:S01]  /*4a0b0*/  LDL.LU.64 R8, [R1+0x930] ;  /* 0x0009300001087983 */ /* 0x000f220000300a00 */
[----:B--2---:R-:W-:Y:S02]  /*4a0c0*/  IMAD R14, R26, 0x100, R11 ;  /* 0x000001001a0e7824 */ /* 0x004fe400078e020b */
[----:B------:R-:W-:Y:S01]  /*4a0d0*/  IMAD R15, R0, 0x100, R27 ;  /* 0x00000100000f7824 */ /* 0x000fe200078e021b */
[----:B------:R-:W-:Y:S01]  /*4a0e0*/  F2FP.F16.E5M2.UNPACK_B R12, R12 ;  /* 0x0000000cff0c723e */ /* 0x000fe200020004ff */
[----:B------:R-:W4:Y:S01]  /*4a0f0*/  LDL.LU.64 R10, [R1+0x938] ;  /* 0x00093800010a7983 */ /* 0x000f220000300a00 */
[----:B------:R-:W-:Y:S02]  /*4a100*/  F2FP.F16.E5M2.UNPACK_B R14, R14 ;  /* 0x0000000eff0e723e */ /* 0x000fe400020004ff */
[----:B------:R-:W-:Y:S01]  /*4a110*/  F2FP.F16.E5M2.UNPACK_B R15, R15 ;  /* 0x0000000fff0f723e */ /* 0x000fe200020004ff */
[----:B------:R-:W2:Y:S04]  /*4a120*/  LDL.LU.64 R4, [R1+0x920] ;  /* 0x0009200001047983 */ /* 0x000ea80000300a00 */
[----:B------:R-:W2:Y:S02]  /*4a130*/  LDL.LU.64 R6, [R1+0x928] ;  /* 0x0009280001067983 */ /* 0x000ea40000300a00 */
[----:B---3--:R-:W-:Y:S02]  /*4a140*/  HMMA.16816.F32 R24, R12, R24, R16 ;  /* 0x000000180c18723c */ /* 0x008fe40000001810 */
[----:B------:R-:W2:Y:S04]  /*4a150*/  LDL.LU.64 R18, [R1+0x65a0] ;  /* 0x0065a00001127983 */ /* 0x000ea80000300a00 */
[----:B------:R-:W4:-:S13]  /*4a160*/  LDL.LU.64 R16, [R1+0x6598] ;  /* 0x0065980001107983 */ /* 0x000f1a0000300a00 */
[----:B------:R-:W-:Y:S04]  /*4a170*/  STL.64 [R1+0x320], R24 ;  /* 0x0003201801007387 */ /* 0x000fe80000100a00 */
[----:B------:R0:W-:Y:S04]  /*4a180*/  STL.64 [R1+0x328], R26 ;  /* 0x0003281a01007387 */ /* 0x0001e80000100a00 */
[----:B0-----:R-:W3:Y:S04]  /*4a190*/  LDL.LU.64 R26, [R1+0x6590] ;  /* 0x00659000011a7983 */ /* 0x001ee80000300a00 */
[----:B------:R-:W2:Y:S01]  /*4a1a0*/  LDL.LU.64 R24, [R1+0x910] ;  /* 0x0009100001187983 */ /* 0x000ea20000300a00 */
[----:B---3--:R-:W-:Y:S03]  /*4a1b0*/  HMMA.16816.F32 R20, R12, R26, R20 ;  /* 0x0000001a0c14723c */ /* 0x008fe60000001814 */
[----:B------:R-:W3:-:S15]  /*4a1c0*/  LDL.LU.64 R26, [R1+0x918] ;  /* 0x00091800011a7983 */ /* 0x000ede0000300a00 */
[----:B------:R-:W-:Y:S01]  /*4a1d0*/  NOP ;  /* 0x0000000000007918 */ /* 0x000fe20000000000 */
[----:B------:R0:W-:Y:S04]  /*4a1e0*/  STL.64 [R1+0x330], R20 ;  /* 0x0003301401007387 */ /* 0x0001e80000100a00 */
[----:B------:R1:W-:Y:S04]  /*4a1f0*/  STL.64 [R1+0x338], R22 ;  /* 0x0003381601007387 */ /* 0x0003e80000100a00 */
[----:B0-----:R-:W3:Y:S04]  /*4a200*/  LDL.LU.64 R20, [R1+0x8f0] ;  /* 0x0008f00001147983 */ /* 0x001ee80000300a00 */
[----:B-1----:R-:W3:Y:S01]  /*4a210*/  LDL.LU.64 R22, [R1+0x8f8] ;  /* 0x0008f80001167983 */ /* 0x002ee20000300a00 */
[C---:B----4-:R-:W-:Y:S08]  /*4a220*/  HMMA.16816.F32 R8, R12.reuse, R16, R8 ;  /* 0x000000100c08723c */ /* 0x050ff00000001808 */
[----:B--2---:R-:W-:Y:S01]  /*4a230*/  HMMA.16816.F32 R4, R12, R18, R4 ;  /* 0x000000120c04723c */ /* 0x004fe20000001804 */
[----:B------:R-:W-:-:S02]  /*4a240*/  IMAD.MOV.U32 R3, RZ, RZ, R18 ;  /* 0x000000ffff037224 */ /* 0x000fc400078e0012 */
[----:B------:R-:W-:Y:S01]  /*4a250*/  IMAD.MOV.U32 R0, RZ, RZ, R19 ;  /* 0x000000ffff007224 */ /* 0x000fe200078e0013 */
[----:B---3--:R-:W-:Y:S04]  /*4a260*/  STL.64 [R1+0x6578], R22 ;  /* 0x0065781601007387 */ /* 0x008fe80000100a00 */
[----:B------:R0:W-:Y:S04]  /*4a270*/  STL.64 [R1+0x6570], R20 ;  /* 0x0065701401007387 */ /* 0x0001e80000100a00 */
[----:B0-----:R-:W2:Y:S04]  /*4a280*/  LDL.LU.64 R20, [R1+0x900] ;  /* 0x0009000001147983 */ /* 0x001ea80000300a00 */
[----:B------:R-:W2:Y:S04]  /*4a290*/  LDL.LU.64 R22, [R1+0x908] ;  /* 0x0009080001167983 */ /* 0x000ea80000300a00 */
[----:B------:R-:W-:Y:S04]  /*4a2a0*/  STL.64 [R1+0x340], R8 ;  /* 0x0003400801007387 */ /* 0x000fe80000100a00 */
[----:B------:R-:W-:Y:S04]  /*4a2b0*/  STL.64 [R1+0x348], R10 ;  /* 0x0003480a01007387 */ /* 0x000fe80000100a00 */
[----:B------:R0:W-:Y:S04]  /*4a2c0*/  STL.64 [R1+0x350], R4 ;  /* 0x0003500401007387 */ /* 0x0001e80000100a00 */
[----:B------:R1:W-:Y:S04]  /*4a2d0*/  STL.64 [R1+0x358], R6 ;  /* 0x0003580601007387 */ /* 0x0003e80000100a00 */
[----:B------:R-:W3:Y:S04]  /*4a2e0*/  LDL.LU.64 R16, [R1+0x8e0] ;  /* 0x0008e00001107983 */ /* 0x000ee80000300a00 */
[----:B------:R-:W3:Y:S04]  /*4a2f0*/  LDL.LU.64 R18, [R1+0x8e8] ;  /* 0x0008e80001127983 */ /* 0x000ee80000300a00 */
[----:B0-----:R-:W4:Y:S04]  /*4a300*/  LDL.LU.64 R4, [R1+0x8d0] ;  /* 0x0008d00001047983 */ /* 0x001f280000300a00 */
[----:B-1----:R-:W4:Y:S04]  /*4a310*/  LDL.LU.64 R6, [R1+0x8d8] ;  /* 0x0008d80001067983 */ /* 0x002f280000300a00 */
[----:B------:R-:W2:Y:S04]  /*4a320*/  LDL.LU.64 R8, [R1+0x8b0] ;  /* 0x0008b00001087983 */ /* 0x000ea80000300a00 */
[----:B------:R-:W2:Y:S01]  /*4a330*/  LDL.LU.64 R10, [R1+0x8b8] ;  /* 0x0008b800010a7983 */ /* 0x000ea20000300a00 */
[C---:B------:R-:W-:Y:S03]  /*4a340*/  HMMA.16816.F32 R24, R12.reuse, R28, R24 ;  /* 0x0000001c0c18723c */ /* 0x040fe60000001818 */
[----:B--2---:R-:W-:Y:S04]  /*4a350*/  STL.64 [R1+0x6548], R10 ;  /* 0x0065480a01007387 */ /* 0x004fe80000100a00 */
[----:B------:R0:W-:Y:S04]  /*4a360*/  STL.64 [R1+0x6540], R8 ;  /* 0x0065400801007387 */ /* 0x0001e80000100a00 */
[----:B0-----:R-:W2:Y:S04]  /*4a370*/  LDL.LU.64 R8, [R1+0x8c0] ;  /* 0x0008c00001087983 */ /* 0x001ea80000300a00 */
[----:B------:R-:W2:Y:S04]  /*4a380*/  LDL.LU.64 R10, [R1+0x8c8] ;  /* 0x0008c800010a7983 */ /* 0x000ea80000300a00 */
        /* <DEDUP_REMOVED lines=15> */
[----:B------:R-:W4:Y:S04]  /*4a480*/  LDL.LU.64 R20, [R1+0x6560] ;  /* 0x0065600001147983 */ /* 0x000f280000300a00 */
        /* <DEDUP_REMOVED lines=8> */
[----:B0-----:R-:W2:Y:S01]  /*4a510*/  LDL.LU.64 R18, [R1+0x6558] ;  /* 0x0065580001127983 */ /* 0x001ea20000300a00 */
[----:B----4-:R-:W-:Y:S03]  /*4a520*/  HMMA.16816.F32 R4, R12, R20, R4 ;  /* 0x000000140c04723c */ /* 0x010fe60000001804 */
[----:B------:R-:W4:-:S15]  /*4a530*/  LDL.LU.64 R16, [R1+0x6550] ;  /* 0x0065500001107983 */ /* 0x000f1e0000300a00 */
[----:B------:R-:W-:Y:S01]  /*4a540*/  NOP ;  /* 0x0000000000007918 */ /* 0x000fe20000000000 */
[----:B------:R0:W-:Y:S04]  /*4a550*/  STL.64 [R1+0x3a0], R4 ;  /* 0x0003a00401007387 */ /* 0x0001e80000100a00 */
[----:B------:R1:W-:Y:S04]  /*4a560*/  STL.64 [R1+0x3a8], R6 ;  /* 0x0003a80601007387 */ /* 0x0003e80000100a00 */
[----:B0-----:R-:W3:Y:S04]  /*4a570*/  LDL.LU.64 R4, [R1+0x890] ;  /* 0x0008900001047983 */ /* 0x001ee80000300a00 */
[----:B-1----:R-:W3:Y:S04]  /*4a580*/  LDL.LU.64 R6, [R1+0x898] ;  /* 0x0008980001067983 */ /* 0x002ee80000300a00 */
[----:B------:R0:W-:Y:S04]  /*4a590*/  STL.64 [R1+0x64d0], R22 ;  /* 0x0064d01601007387 */ /* 0x0001e80000100a00 */
[----:B0-----:R-:W3:Y:S04]  /*4a5a0*/  LDL.LU R22, [R1+0x424] ;  /* 0x0004240001167983 */ /* 0x001ee80000300800 */
[----:B------:R-:W3:Y:S04]  /*4a5b0*/  LDL.LU R23, [R1+0x420] ;  /* 0x0004200001177983 */ /* 0x000ee80000300800 */
[----:B------:R-:W-:Y:S01]  /*4a5c0*/  STL.64 [R1+0x64c8], R20 ;  /* 0x0064c81401007387 */ /* 0x000fe20000100a00 */
[----:B--2---:R-:W-:-:S15]  /*4a5d0*/  HMMA.16816.F32 R8, R12, R18, R8 ;  /* 0x000000120c08723c */ /* 0x004fde0000001808 */
[----:B------:R-:W-:-:S04]  /*4a5e0*/  NOP ;  /* 0x0000000000007918 */ /* 0x000fc80000000000 */
        /* <DEDUP_REMOVED lines=8> */
[----:B0-----:R-:W3:Y:S04]  /*4a670*/  LDL.LU.64 R10, [R1+0x6538] ;  /* 0x00653800010a7983 */ /* 0x001ee80000300a00 */
[----:B------:R-:W2:Y:S04]  /*4a680*/  LDL.LU.64 R8, [R1+0x6530] ;  /* 0x0065300001087983 */ /* 0x000ea80000300a00 */
[----:B------:R-:W-:Y:S04]  /*4a690*/  STL.64 [R1+0x64b0], R18 ;  /* 0x0064b01201007387 */ /* 0x000fe80000100a00 */
[----:B------:R0:W-:Y:S04]  /*4a6a0*/  STL.64 [R1+0x64a8], R16 ;  /* 0x0064a81001007387 */ /* 0x0001e80000100a00 */
[----:B0-----:R-:W4:Y:S04]  /*4a6b0*/  LDL.LU.64 R16, [R1+0x830] ;  /* 0x0008300001107983 */ /* 0x001f280000300a00 */
[----:B------:R-:W4:Y:S01]  /*4a6c0*/  LDL.LU.64 R18, [R1+0x838] ;  /* 0x0008380001127983 */ /* 0x000f220000300a00 */
[----:B---3--:R-:W-:-:S15]  /*4a6d0*/  HMMA.16816.F32 R24, R12, R10, R24 ;  /* 0x0000000a0c18723c */ /* 0x008fde0000001818 */
[----:B------:R-:W-:-:S04]  /*4a6e0*/  NOP ;  /* 0x0000000000007918 */ /* 0x000fc80000000000 */
[----:B------:R0:W-:Y:S04]  /*4a6f0*/  STL.64 [R1+0x3d0], R24 ;  /* 0x0003d01801007387 */ /* 0x0001e80000100a00 */
[----:B------:R1:W-:Y:S04]  /*4a700*/  STL.64 [R1+0x3d8], R26 ;  /* 0x0003d81a01007387 */ /* 0x0003e80000100a00 */
[----:B0-----:R-:W3:Y:S01]  /*4a710*/  LDL.64 R24, [R1+0x8] ;  /* 0x0000080001187983 */ /* 0x001ee20000100a00 */
[----:B--2---:R-:W-:Y:S01]  /*4a720*/  HMMA.16816.F32 R4, R12, R8, R4 ;  /* 0x000000080c04723c */ /* 0x004fe20000001804 */
[----:B-1----:R-:W-:-:S02]  /*4a730*/  IMAD.MOV.U32 R26, RZ, RZ, R3 ;  /* 0x000000ffff1a7224 */ /* 0x002fc400078e0003 */
[----:B------:R-:W-:Y:S01]  /*4a740*/  IMAD.MOV.U32 R27, RZ, RZ, R0 ;  /* 0x000000ffff1b7224 */ /* 0x000fe200078e0000 */
[----:B------:R-:W4:Y:S04]  /*4a750*/  LDL.LU R3, [R1+0x6528] ;  /* 0x0065280001037983 */ /* 0x000f280000300800 */
[----:B------:R-:W-:Y:S04]  /*4a760*/  STL.64 [R1+0x64f0], R26 ;  /* 0x0064f01a01007387 */ /* 0x000fe80000100a00 */
[----:B---3--:R0:W-:Y:S04]  /*4a770*/  STL.64 [R1+0x64e8], R24 ;  /* 0x0064e81801007387 */ /* 0x0081e80000100a00 */
[----:B0-----:R-:W2:Y:S04]  /*4a780*/  LDL.LU.64 R24, [R1+0x870] ;  /* 0x0008700001187983 */ /* 0x001ea80000300a00 */
[----:B------:R-:W2:Y:S04]  /*4a790*/  LDL.LU.64 R26, [R1+0x878] ;  /* 0x00087800011a7983 */ /* 0x000ea80000300a00 */
[----:B------:R-:W-:Y:S04]  /*4a7a0*/  STL.64 [R1+0x3e0], R4 ;  /* 0x0003e00401007387 */ /* 0x000fe80000100a00 */
[----:B------:R0:W-:Y:S04]  /*4a7b0*/  STL.64 [R1+0x3e8], R6 ;  /* 0x0003e80601007387 */ /* 0x0001e80000100a00 */
[----:B0-----:R-:W3:Y:S04]  /*4a7c0*/  LDL.LU.64 R6, [R1+0x6520] ;  /* 0x0065200001067983 */ /* 0x001ee80000300a00 */
[----:B------:R-:W2:Y:S04]  /*4a7d0*/  LDL.LU.64 R4, [R1+0x6518] ;  /* 0x0065180001047983 */ /* 0x000ea80000300a00 */
        /* <DEDUP_REMOVED lines=8> */
[----:B------:R-:W3:Y:S01]  /*4a860*/  LDL.LU R0, [R1+0xd38] ;  /* 0x000d380001007983 */ /* 0x000ee20000300800 */
[----:B--2---:R-:W-:Y:S03]  /*4a870*/  HMMA.16816.F32 R8, R12, R4, R24 ;  /* 0x000000040c08723c */ /* 0x004fe60000001818 */
[----:B------:R-:W-:-:S15]  /*4a880*/  STL.64 [R1+0x6470], R6 ;  /* 0x0064700601007387 */ /* 0x000fde0000100a00 */
[----:B------:R-:W-:Y:S01]  /*4a890*/  NOP ;  /* 0x0000000000007918 */ /* 0x000fe20000000000 */
[----:B------:R-:W-:Y:S04]  /*4a8a0*/  STL.64 [R1+0x410], R8 ;  /* 0x0004100801007387 */ /* 0x000fe80000100a00 */
[----:B------:R-:W-:Y:S04]  /*4a8b0*/  STL.64 [R1+0x418], R10 ;  /* 0x0004180a01007387 */ /* 0x000fe80000100a00 */
[----:B------:R4:W-:Y:S02]  /*4a8c0*/  STL.64 [R1+0x6468], R4 ;  /* 0x0064680401007387 */ /* 0x0009e40000100a00 */
[----:B----4-:R-:W-:Y:S02]  /*4a8d0*/  HMMA.16816.F32 R4, R12, R2, R16 ;  /* 0x000000020c04723c */ /* 0x010fe40000001810 */
[----:B------:R-:W2:Y:S04]  /*4a8e0*/  LDL.LU R13, [R1+0x428] ;  /* 0x00042800010d7983 */ /* 0x000ea80000300800 */
[----:B------:R-:W4:-:S13]  /*4a8f0*/  LDL.LU R14, [R1+0xd30] ;  /* 0x000d3000010e7983 */ /* 0x000f1a0000300800 */
[----:B------:R-:W-:Y:S04]  /*4a900*/  STL.64 [R1+0x400], R4 ;  /* 0x0004000401007387 */ /* 0x000fe80000100a00 */
[----:B------:R-:W-:Y:S04]  /*4a910*/  STL.64 [R1+0x408], R6 ;  /* 0x0004080601007387 */ /* 0x000fe80000100a00 */
[----:B------:R-:W3:Y:S04]  /*4a920*/  LDL.LU R15, [R1+0xd3c] ;  /* 0x000d3c00010f7983 */ /* 0x000ee80000300800 */
[----:B------:R-:W-:Y:S04]  /*4a930*/  STL [R1+0x6464], R2 ;  /* 0x0064640201007387 */ /* 0x000fe80000100800 */
[----:B------:R0:W-:Y:S04]  /*4a940*/  STL [R1+0x6460], R3 ;  /* 0x0064600301007387 */ /* 0x0001e80000100800 */
[----:B0-----:R-:W2:Y:S04]  /*4a950*/  LDL.64 R2, [R1+0x10] ;  /* 0x0000100001027983 */ /* 0x001ea80000100a00 */
[----:B------:R-:W2:Y:S04]  /*4a960*/  LDL.LU.64 R24, [R1+0x430] ;  /* 0x0004300001187983 */ /* 0x000ea80000300a00 */
[----:B------:R-:W2:Y:S01]  /*4a970*/  LDL.LU.64 R26, [R1+0x438] ;  /* 0x00043800011a7983 */ /* 0x000ea20000300a00 */
[----:B------:R-:W-:-:S03]  /*4a980*/  IMAD R12, R23, 0x100, R22 ;  /* 0x00000100170c7824 */ /* 0x000fc600078e0216 */
[----:B--2---:R0:W-:Y:S04]  /*4a990*/  STL.64 [R1+0x6500], R26 ;  /* 0x0065001a01007387 */ /* 0x0041e80000100a00 */
[----:B0-----:R-:W2:Y:S04]  /*4a9a0*/  LDL R26, [R1+0x18] ;  /* 0x00001800011a7983 */ /* 0x001ea80000100800 */
[----:B------:R-:W2:Y:S04]  /*4a9b0*/  LDL R27, [R1+0x1c] ;  /* 0x00001c00011b7983 */ /* 0x000ea80000100800 */
[----:B------:R0:W-:Y:S04]  /*4a9c0*/  STL.64 [R1+0x64f8], R24 ;  /* 0x0064f81801007387 */ /* 0x0001e80000100a00 */
[----:B0-----:R-:W2:Y:S04]  /*4a9d0*/  LDL.LU R24, [R1+0x42c] ;  /* 0x00042c0001187983 */ /* 0x001ea80000300800 */
[----:B------:R-:W4:Y:S04]  /*4a9e0*/  LDL.LU R25, [R1+0xd34] ;  /* 0x000d340001197983 */ /* 0x000f280000300800 */
[----:B------:R-:W2:Y:S04]  /*4a9f0*/  LDL.LU.64 R20, [R1+0x450] ;  /* 0x0004500001147983 */ /* 0x000ea80000300a00 */
[----:B------:R-:W2:Y:S04]  /*4aa00*/  LDL.LU.64 R22, [R1+0x458] ;  /* 0x0004580001167983 */ /* 0x000ea80000300a00 */
[----:B--2---:R-:W-:Y:S04]  /*4aa10*/  STL.64 [R1+0x64e0], R22 ;  /* 0x0064e01601007387 */ /* 0x004fe80000100a00 */
[----:B------:R0:W-:Y:S04]  /*4aa20*/  STL.64 [R1+0x64d8], R20 ;  /* 0x0064d81401007387 */ /* 0x0001e80000100a00 */
[----:B0-----:R-:W2:Y:S04]  /*4aa30*/  LDL.LU.64 R20, [R1+0x440] ;  /* 0x0004400001147983 */ /* 0x001ea80000300a00 */
[----:B------:R-:W2:Y:S01]  /*4aa40*/  LDL.LU.64 R22, [R1+0x448] ;  /* 0x0004480001167983 */ /* 0x000ea20000300a00 */
[----:B------:R-:W-:-:S02]  /*4aa50*/  IMAD R13, R13, 0x100, R24 ;  /* 0x000001000d0d7824 */ /* 0x000fc400078e0218 */
[----:B----4-:R-:W-:Y:S02]  /*4aa60*/  IMAD R14, R14, 0x100, R25 ;  /* 0x000001000e0e7824 */ /* 0x010fe400078e0219 */
[----:B---3--:R-:W-:Y:S01]  /*4aa70*/  IMAD R15, R0, 0x100, R15 ;  /* 0x00000100000f7824 */ /* 0x008fe200078e020f */
[----:B--2---:R-:W-:Y:S04]  /*4aa80*/  STL.64 [R1+0x6510], R22 ;  /* 0x0065101601007387 */ /* 0x004fe80000100a00 */
[----:B------:R0:W-:Y:S04]  /*4aa90*/  STL.64 [R1+0x6508], R20 ;  /* 0x0065081401007387 */ /* 0x0001e80000100a00 */
[----:B0-----:R-:W2:Y:S04]  /*4aaa0*/  LDL.LU.64 R20, [R1+0x820] ;  /* 0x0008200001147983 */ /* 0x001ea80000300a00 */
[----:B------:R-:W2:Y:S01]  /*4aab0*/  LDL.LU.64 R22, [R1+0x828] ;  /* 0x0008280001167983 */ /* 0x000ea20000300a00 */
[----:B------:R-:W-:-:S02]  /*4aac0*/  F2FP.F16.E5M2.UNPACK_B R12, R12 ;  /* 0x0000000cff0c723e */ /* 0x000fc400020004ff */
[----:B------:R-:W-:Y:S01]  /*4aad0*/  F2FP.F16.E5M2.UNPACK_B R13, R13 ;  /* 0x0000000dff0d723e */ /* 0x000fe200020004ff */
[----:B------:R-:W3:Y:S01]  /*4aae0*/  LDL.LU.64 R16, [R1+0x460] ;  /* 0x0004600001107983 */ /* 0x000ee20000300a00 */
[----:B------:R-:W-:Y:S02]  /*4aaf0*/  F2FP.F16.E5M2.UNPACK_B R14, R14 ;  /* 0x0000000eff0e723e */ /* 0x000fe400020004ff */
[----:B------:R-:W-:Y:S01]  /*4ab00*/  F2FP.F16.E5M2.UNPACK_B R15, R15 ;  /* 0x0000000fff0f723e */ /* 0x000fe200020004ff */
[----:B------:R-:W3:Y:S04]  /*4ab10*/  LDL.LU.64 R18, [R1+0x468] ;  /* 0x0004680001127983 */ /* 0x000ee80000300a00 */
[----:B------:R-:W4:Y:S04]  /*4ab20*/  LDL.LU.64 R8, [R1+0x470] ;  /* 0x0004700001087983 */ /* 0x000f280000300a00 */
[----:B------:R-:W4:Y:S04]  /*4ab30*/  LDL.LU.64 R10, [R1+0x478] ;  /* 0x00047800010a7983 */ /* 0x000f280000300a00 */
[----:B------:R-:W3:Y:S04]  /*4ab40*/  LDL.LU.64 R4, [R1+0x480] ;  /* 0x0004800001047983 */ /* 0x000ee80000300a00 */
[----:B------:R-:W3:Y:S01]  /*4ab50*/  LDL.LU.64 R6, [R1+0x488] ;  /* 0x0004880001067983 */ /* 0x000ee20000300a00 */
[----:B--2---:R-:W-:Y:S03]  /*4ab60*/  HMMA.16816.F32 R24, R12, R26, R20 ;  /* 0x0000001a0c18723c */ /* 0x004fe60000001814 */
[----:B------:R-:W2:Y:S04]  /*4ab70*/  LDL.LU.64 R22, [R1+0x6510] ;  /* 0x0065100001167983 */ /* 0x000ea80000300a00 */
[----:B------:R-:W2:-:S12]  /*4ab80*/  LDL.LU.64 R20, [R1+0x6508] ;  /* 0x0065080001147983 */ /* 0x000e980000300a00 */
        /* <DEDUP_REMOVED lines=15> */
[----:B------:R-:W2:Y:S01]  /*4ac80*/  LDL.LU.64 R20, [R1+0x64d8] ;  /* 0x0064d80001147983 */ /* 0x000ea20000300a00 */
[----:B------:R-:W-:-:S02]  /*4ac90*/  IMAD.MOV.U32 R3, RZ, RZ, R2 ;  /* 0x000000ffff037224 */ /* 0x000fc400078e0002 */
[----:B------:R-:W-:Y:S02]  /*4aca0*/  IMAD.MOV.U32 R2, RZ, RZ, R24 ;  /* 0x000000ffff027224 */ /* 0x000fe400078e0018 */
[----:B------:R-:W-:Y:S02]  /*4acb0*/  IMAD.MOV.U32 R0, RZ, RZ, R25 ;  /* 0x000000ffff007224 */ /* 0x000fe400078e0019 */
[----:B--2---:R-:W-:Y:S01]  /*4acc0*/  HMMA.16816.F32 R24, R12, R26, R20 ;  /* 0x0000001a0c18723c */ /* 0x004fe20000001814 */
[----:B------:R-:W2:Y:S04]  /*4acd0*/  LDL.LU.64 R22, [R1+0x64d0] ;  /* 0x0064d00001167983 */ /* 0x000ea80000300a00 */
[----:B------:R-:W2:-:S14]  /*4ace0*/  LDL.LU.64 R20, [R1+0x64c8] ;  /* 0x0064c80001147983 */ /* 0x000e9c0000300a00 */
[----:B------:R-:W-:Y:S04]  /*4acf0*/  STL.64 [R1+0x450], R24 ;  /* 0x0004501801007387 */ /* 0x000fe80000100a00 */
[----:B------:R0:W-:Y:S04]  /*4ad00*/  STL.64 [R1+0x458], R26 ;  /* 0x0004581a01007387 */ /* 0x0001e80000100a00 */
[----:B0-----:R-:W4:Y:S04]  /*4ad10*/  LDL.LU.64 R26, [R1+0x64c0] ;  /* 0x0064c000011a7983 */ /* 0x001f280000300a00 */
[----:B------:R-:W2:Y:S01]  /*4ad20*/  LDL.LU.64 R24, [R1+0x64b8] ;  /* 0x0064b80001187983 */ /* 0x000ea20000300a00 */
[----:B---3--:R-:W-:-:S15]  /*4ad30*/  HMMA.16816.F32 R16, R12, R28, R16 ;  /* 0x0000001c0c10723c */ /* 0x008fde0000001810 */
[----:B------:R-:W-:-:S04]  /*4ad40*/  NOP ;  /* 0x0000000000007918 */ /* 0x000fc80000000000 */
[----:B------:R0:W-:Y:S04]  /*4ad50*/  STL.64 [R1+0x460], R16 ;  /* 0x0004601001007387 */ /* 0x0001e80000100a00 */
[----:B------:R1:W-:Y:S04]  /*4ad60*/  STL.64 [R1+0x468], R18 ;  /* 0x0004681201007387 */ /* 0x0003e80000100a00 */
[----:B0-----:R-:W3:Y:S01]  /*4ad70*/  LDL.LU.64 R16, [R1+0x490] ;  /* 0x0004900001107983 */ /* 0x001ee20000300a00 */
[C---:B----4-:R-:W-:Y:S08]  /*4ad80*/  HMMA.16816.F32 R8, R12.reuse, R26, R8 ;  /* 0x0000001a0c08723c */ /* 0x050ff00000001808 */
[C---:B--2---:R-:W-:Y:S11]  /*4ad90*/  HMMA.16816.F32 R4, R12.reuse, R24, R4 ;  /* 0x000000180c04723c */ /* 0x044ff60000001804 */
[----:B------:R0:W-:Y:S04]  /*4ada0*/  STL.64 [R1+0x470], R8 ;  /* 0x0004700801007387 */ /* 0x0001e80000100a00 */
[----:B------:R2:W-:Y:S04]  /*4adb0*/  STL.64 [R1+0x478], R10 ;  /* 0x0004780a01007387 */ /* 0x0005e80000100a00 */
[----:B-1----:R-:W3:Y:S04]  /*4adc0*/  LDL.LU.64 R18, [R1+0x498] ;  /* 0x0004980001127983 */ /* 0x002ee80000300a00 */
[----:B------:R-:W-:Y:S04]  /*4add0*/  STL.64 [R1+0x480], R4 ;  /* 0x0004800401007387 */ /* 0x000fe80000100a00 */
[----:B------:R-:W-:Y:S04]  /*4ade0*/  STL.64 [R1+0x488], R6 ;  /* 0x0004880601007387 */ /* 0x000fe80000100a00 */
[----:B0-----:R-:W4:Y:S04]  /*4adf0*/  LDL.LU.64 R8, [R1+0x4c0] ;  /* 0x0004c00001087983 */ /* 0x001f280000300a00 */
[----:B--2---:R-:W2:Y:S04]  /*4ae00*/  LDL.LU.64 R10, [R1+0x4c8] ;  /* 0x0004c800010a7983 */ /* 0x004ea80000300a00 */
[----:B--2---:R-:W-:Y:S04]  /*4ae10*/  STL.64 [R1+0x64a0], R10 ;  /* 0x0064a00a01007387 */ /* 0x004fe80000100a00 */
[----:B----4-:R0:W-:Y:S04]  /*4ae20*/  STL.64 [R1+0x6498], R8 ;  /* 0x0064980801007387 */ /* 0x0101e80000100a00 */
[----:B0-----:R-:W2:Y:S04]  /*4ae30*/  LDL.LU.64 R8, [R1+0x4b0] ;  /* 0x0004b00001087983 */ /* 0x001ea80000300a00 */
[----:B------:R-:W2:Y:S04]  /*4ae40*/  LDL.LU.64 R10, [R1+0x4b8] ;  /* 0x0004b800010a7983 */ /* 0x000ea80000300a00 */
[----:B------:R-:W4:Y:S04]  /*4ae50*/  LDL.LU.64 R4, [R1+0x4e0] ;  /* 0x0004e00001047983 */ /* 0x000f280000300a00 */
[----:B------:R-:W2:Y:S01]  /*4ae60*/  LDL.LU.64 R6, [R1+0x4e8] ;  /* 0x0004e80001067983 */ /* 0x000ea20000300a00 */
[C---:B---3--:R-:W-:Y:S03]  /*4ae70*/  HMMA.16816.F32 R16, R12.reuse, R22, R16 ;  /* 0x000000160c10723c */ /* 0x048fe60000001810 */
[----:B--2---:R-:W-:Y:S04]  /*4ae80*/  STL.64 [R1+0x6480], R6 ;  /* 0x0064800601007387 */ /* 0x004fe80000100a00 */
[----:B----4-:R0:W-:Y:S04]  /*4ae90*/  STL.64 [R1+0x6478], R4 ;  /* 0x0064780401007387 */ /* 0x0101e80000100a00 */
[----:B0-----:R-:W2:Y:S04]  /*4aea0*/  LDL.LU.64 R4, [R1+0x4d0] ;  /* 0x0004d00001047983 */ /* 0x001ea80000300a00 */
[----:B------:R-:W2:Y:S04]  /*4aeb0*/  LDL.LU.64 R6, [R1+0x4d8] ;  /* 0x0004d80001067983 */ /* 0x000ea80000300a00 */
[----:B------:R-:W-:Y:S04]  /*4aec0*/  STL.64 [R1+0x6400], R26 ;  /* 0x0064001a01007387 */ /* 0x000fe80000100a00 */
[----:B------:R0:W-:Y:S04]  /*4aed0*/  STL.64 [R1+0x63f8], R24 ;  /* 0x0063f81801007387 */ /* 0x0001e80000100a00 */
[----:B0-----:R-:W3:Y:S04]  /*4aee0*/  LDL.LU.64 R24, [R1+0x4a0] ;  /* 0x0004a00001187983 */ /* 0x001ee80000300a00 */
[----:B------:R-:W3:Y:S04]  /*4aef0*/  LDL.LU.64 R26, [R1+0x4a8] ;  /* 0x0004a800011a7983 */ /* 0x000ee80000300a00 */
[----:B------:R-:W-:Y:S04]  /*4af00*/  STL.64 [R1+0x490], R16 ;  /* 0x0004901001007387 */ /* 0x000fe80000100a00 */
[----:B------:R0:W-:Y:S04]  /*4af10*/  STL.64 [R1+0x498], R18 ;  /* 0x0004981201007387 */ /* 0x0001e80000100a00 */
[----:B0-----:R-:W4:Y:S04]  /*4af20*/  LDL.LU.64 R18, [R1+0x64b0] ;  /* 0x0064b00001127983 */ /* 0x001f280000300a00 */
[----:B------:R-:W2:Y:S01]  /*4af30*/  LDL.LU.64 R16, [R1+0x64a8] ;  /* 0x0064a80001107983 */ /* 0x000ea20000300a00 */
[C---:B---3--:R-:W-:Y:S08]  /*4af40*/  HMMA.16816.F32 R24, R12.reuse, R20, R24 ;  /* 0x000000140c18723c */ /* 0x048ff00000001818 */
[C---:B----4-:R-:W-:Y:S11]  /*4af50*/  HMMA.16816.F32 R8, R12.reuse, R18, R8 ;  /* 0x000000120c08723c */ /* 0x050ff60000001808 */
[----:B------:R-:W-:Y:S04]  /*4af60*/  STL.64 [R1+0x4a0], R24 ;  /* 0x0004a01801007387 */ /* 0x000fe80000100a00 */
[----:B------:R0:W-:Y:S04]  /*4af70*/  STL.64 [R1+0x4a8], R26 ;  /* 0x0004a81a01007387 */ /* 0x0001e80000100a00 */
[----:B0-----:R-:W3:Y:S04]  /*4af80*/  LDL.LU R26, [R1+0xd44] ;  /* 0x000d4400011a7983 */ /* 0x001ee80000300800 */
[----:B------:R-:W3:Y:S04]  /*4af90*/  LDL.LU R27, [R1+0xd40] ;  /* 0x000d4000011b7983 */ /* 0x000ee80000300800 */
[----:B------:R-:W-:Y:S04]  /*4afa0*/  STL.64 [R1+0x6410], R22 ;  /* 0x0064101601007387 */ /* 0x000fe80000100a00 */
[----:B------:R0:W-:Y:S04]  /*4afb0*/  STL.64 [R1+0x6408], R20 ;  /* 0x0064081401007387 */ /* 0x0001e80000100a00 */
[----:B0-----:R-:W4:Y:S04]  /*4afc0*/  LDL.LU.64 R20, [R1+0x510] ;  /* 0x0005100001147983 */ /* 0x001f280000300a00 */
[----:B------:R-:W4:Y:S04]  /*4afd0*/  LDL.LU.64 R22, [R1+0x518] ;  /* 0x0005180001167983 */ /* 0x000f280000300a00 */
        /* <DEDUP_REMOVED lines=27> */
[----:B------:R2:W-:Y:S02]  /*4b190*/  STL.64 [R1+0x63d8], R8 ;  /* 0x0063d80801007387 */ /* 0x0005e40000100a00 */
[C---:B--2---:R-:W-:Y:S08]  /*4b1a0*/  HMMA.16816.F32 R8, R12.reuse, R6, R16 ;  /* 0x000000060c08723c */ /* 0x044ff00000001810 */
[----:B----4-:R-:W-:Y:S11]  /*4b1b0*/  HMMA.16816.F32 R16, R12, R4, R20 ;  /* 0x000000040c10723c */ /* 0x010ff60000001814 */
[----:B------:R0:W-:Y:S04]  /*4b1c0*/  STL.64 [R1+0x4f0], R8 ;  /* 0x0004f00801007387 */ /* 0x0001e80000100a00 */
[----:B------:R1:W-:Y:S04]  /*4b1d0*/  STL.64 [R1+0x4f8], R10 ;  /* 0x0004f80a01007387 */ /* 0x0003e80000100a00 */
[----:B0-----:R-:W2:Y:S04]  /*4b1e0*/  LDL.LU.64 R8, [R1+0x500] ;  /* 0x0005000001087983 */ /* 0x001ea80000300a00 */
[----:B-1----:R-:W2:Y:S04]  /*4b1f0*/  LDL.LU.64 R10, [R1+0x508] ;  /* 0x00050800010a7983 */ /* 0x002ea80000300a00 */
[----:B------:R-:W-:Y:S04]  /*4b200*/  STL.64 [R1+0x510], R16 ;  /* 0x0005101001007387 */ /* 0x000fe80000100a00 */
[----:B------:R-:W-:Y:S04]  /*4b210*/  STL.64 [R1+0x518], R18 ;  /* 0x0005181201007387 */ /* 0x000fe80000100a00 */
[----:B------:R0:W-:Y:S04]  /*4b220*/  STL.64 [R1+0x63c0], R6 ;  /* 0x0063c00601007387 */ /* 0x0001e80000100a00 */
[----:B0-----:R-:W3:Y:S04]  /*4b230*/  LDL R6, [R1] ;  /* 0x0000000001067983 */ /* 0x001ee80000100800 */
[----:B------:R-:W3:Y:S04]  /*4b240*/  LDL R7, [R1+0x4] ;  /* 0x0000040001077983 */ /* 0x000ee80000100800 */
[----:B------:R0:W-:Y:S02]  /*4b250*/  STL.64 [R1+0x63b8], R4 ;  /* 0x0063b80401007387 */ /* 0x0001e40000100a00 */
[----:B0-----:R-:W-:-:S02]  /*4b260*/  IMAD.MOV.U32 R4, RZ, RZ, R2 ;  /* 0x000000ffff047224 */ /* 0x001fc400078e0002 */
[----:B------:R-:W2:Y:S01]  /*4b270*/  LDL.LU R2, [R1+0x6464] ;  /* 0x0064640001027983 */ /* 0x000ea20000300800 */
[----:B------:R-:W-:-:S03]  /*4b280*/  IMAD.MOV.U32 R5, RZ, RZ, R0 ;  /* 0x000000ffff057224 */ /* 0x000fc600078e0000 */
[----:B------:R-:W4:Y:S04]  /*4b290*/  LDL.LU R0, [R1+0xd58] ;  /* 0x000d580001007983 */ /* 0x000f280000300800 */
[----:B---3--:R0:W-:Y:S02]  /*4b2a0*/  STL.64 [R1+0x6418], R6 ;  /* 0x0064180601007387 */ /* 0x0081e40000100a00 */
[----:B0-----:R-:W-:Y:S02]  /*4b2b0*/  IMAD.MOV.U32 R6, RZ, RZ, R3 ;  /* 0x000000ffff067224 */ /* 0x001fe400078e0003 */
[----:B------:R-:W2:Y:S04]  /*4b2c0*/  LDL.LU R3, [R1+0x6460] ;  /* 0x0064600001037983 */ /* 0x000ea80000300800 */
[----:B------:R-:W3:Y:S04]  /*4b2d0*/  LDL R7, [R1+0x14] ;  /* 0x0000140001077983 */ /* 0x000ee80000100800 */
[----:B------:R0:W-:Y:S04]  /*4b2e0*/  STL.64 [R1+0x6430], R4 ;  /* 0x0064300401007387 */ /* 0x0001e80000100a00 */
[----:B0-----:R-:W4:Y:S04]  /*4b2f0*/  LDL R4, [R1+0x18] ;  /* 0x0000180001047983 */ /* 0x001f280000100800 */
[----:B------:R-:W4:Y:S01]  /*4b300*/  LDL R5, [R1+0x1c] ;  /* 0x00001c0001057983 */ /* 0x000f220000100800 */
[----:B--2---:R-:W-:Y:S03]  /*4b310*/  HMMA.16816.F32 R8, R12, R2, R8 ;  /* 0x000000020c08723c */ /* 0x004fe60000001808 */
[----:B---3--:R0:W-:Y:S04]  /*4b320*/  STL.64 [R1+0x6448], R6 ;  /* 0x0064480601007387 */ /* 0x0081e80000100a00 */
[----:B0-----:R-:W2:Y:S04]  /*4b330*/  LDL.LU R6, [R1+0xd50] ;  /* 0x000d500001067983 */ /* 0x001ea80000300800 */
[----:B------:R-:W4:Y:S04]  /*4b340*/  LDL.LU R7, [R1+0xd5c] ;  /* 0x000d5c0001077983 */ /* 0x000f280000300800 */
[----:B------:R-:W3:Y:S04]  /*4b350*/  LDL.LU R13, [R1+0xd4c] ;  /* 0x000d4c00010d7983 */ /* 0x000ee80000300800 */
[----:B------:R-:W3:Y:S04]  /*4b360*/  LDL.LU R14, [R1+0xd48] ;  /* 0x000d4800010e7983 */ /* 0x000ee80000300800 */
[----:B------:R-:W-:Y:S04]  /*4b370*/  STL.64 [R1+0x500], R8 ;  /* 0x0005000801007387 */ /* 0x000fe80000100a00 */
[----:B------:R-:W-:Y:S04]  /*4b380*/  STL.64 [R1+0x508], R10 ;  /* 0x0005080a01007387 */ /* 0x000fe80000100a00 */
[----:B------:R-:W2:Y:S04]  /*4b390*/  LDL.LU R15, [R1+0xd54] ;  /* 0x000d5400010f7983 */ /* 0x000ea80000300800 */
[----:B------:R-:W2:Y:S04]  /*4b3a0*/  LDL.LU.64 R20, [R1+0x550] ;  /* 0x0005500001147983 */ /* 0x000ea80000300a00 */
[----:B------:R-:W2:Y:S04]  /*4b3b0*/  LDL.LU.64 R22, [R1+0x558] ;  /* 0x0005580001167983 */ /* 0x000ea80000300a00 */
[----:B--2---:R-:W-:Y:S04]  /*4b3c0*/  STL.64 [R1+0x6428], R22 ;  /* 0x0064281601007387 */ /* 0x004fe80000100a00 */
[----:B------:R0:W-:Y:S04]  /*4b3d0*/  STL.64 [R1+0x6420], R20 ;  /* 0x0064201401007387 */ /* 0x0001e80000100a00 */
[----:B0-----:R-:W2:Y:S04]  /*4b3e0*/  LDL.LU.64 R20, [R1+0x540] ;  /* 0x0005400001147983 */ /* 0x001ea80000300a00 */
[----:B------:R-:W2:Y:S04]  /*4b3f0*/  LDL.LU.64 R22, [R1+0x548] ;  /* 0x0005480001167983 */ /* 0x000ea80000300a00 */
[----:B--2---:R-:W-:Y:S04]  /*4b400*/  STL.64 [R1+0x6440], R22 ;  /* 0x0064401601007387 */ /* 0x004fe80000100a00 */
[----:B------:R0:W-:Y:S04]  /*4b410*/  STL.64 [R1+0x6438], R20 ;  /* 0x0064381401007387 */ /* 0x0001e80000100a00 */
[----:B0-----:R-:W2:Y:S04]  /*4b420*/  LDL.LU.64 R20, [R1+0x530] ;  /* 0x0005300001147983 */ /* 0x001ea80000300a00 */
[----:B------:R-:W2:Y:S01]  /*4b430*/  LDL.LU.64 R22, [R1+0x538] ;  /* 0x0005380001167983 */ /* 0x000ea20000300a00 */
[----:B---3--:R-:W-:-:S02]  /*4b440*/  IMAD R13, R14, 0x100, R13 ;  /* 0x000001000e0d7824 */ /* 0x008fc400078e020d */
[----:B------:R-:W-:Y:S02]  /*4b450*/  IMAD R14, R6, 0x100, R15 ;  /* 0x00000100060e7824 */ /* 0x000fe400078e020f */
[----:B------:R-:W-:Y:S02]  /*4b460*/  IMAD R12, R27, 0x100, R26 ;  /* 0x000001001b0c7824 */ /* 0x000fe400078e021a */
[----:B----4-:R-:W-:Y:S01]  /*4b470*/  IMAD R15, R0, 0x100, R7 ;  /* 0x00000100000f7824 */ /* 0x010fe200078e0207 */
        /* <DEDUP_REMOVED lines=23> */
[----:B------:R0:W-:Y:S04]  /*4b5f0*/  STL.64 [R1+0x530], R4 ;  /* 0x0005300401007387 */ /* 0x0001e80000100a00 */
[----:B------:R2:W-:Y:S04]  /*4b600*/  STL.64 [R1+0x538], R6 ;  /* 0x0005380601007387 */ /* 0x0005e80000100a00 */
[----:B0-----:R-:W2:Y:S02]  /*4b610*/  LDL.LU.64 R4, [R1+0x6430] ;  /* 0x0064300001047983 */ /* 0x001ea40000300a00 */
[----:B--2---:R-:W-:Y:S02]  /*4b620*/  HMMA.16816.F32 R4, R12, R4, R20 ;  /* 0x000000040c04723c */ /* 0x004fe40000001814 */
[----:B------:R-:W2:Y:S04]  /*4b630*/  LDL.LU.64 R22, [R1+0x6428] ;  /* 0x0064280001167983 */ /* 0x000ea80000300a00 */
[----:B------:R-:W2:-:S13]  /*4b640*/  LDL.LU.64 R20, [R1+0x6420] ;  /* 0x0064200001147983 */ /* 0x000e9a0000300a00 */
[----:B------:R-:W-:Y:S04]  /*4b650*/  STL.64 [R1+0x540], R4 ;  /* 0x0005400401007387 */ /* 0x000fe80000100a00 */
[----:B------:R0:W-:Y:S04]  /*4b660*/  STL.64 [R1+0x548], R6 ;  /* 0x0005480601007387 */ /* 0x0001e80000100a00 */
[----:B0-----:R-:W2:Y:S01]  /*4b670*/  LDL.LU.64 R6, [R1+0x6418] ;  /* 0x0064180001067983 */ /* 0x001ea20000300a00 */
[C---:B---3--:R-:W-:Y:S08]  /*4b680*/  HMMA.16816.F32 R24, R12.reuse, R28, R24 ;  /* 0x0000001c0c18723c */ /* 0x048ff00000001818 */
[----:B--2---:R-:W-:Y:S01]  /*4b690*/  HMMA.16816.F32 R4, R12, R6, R20 ;  /* 0x000000060c04723c */ /* 0x004fe20000001814 */
[----:B------:R-:W2:Y:S04]  /*4b6a0*/  LDL.LU.64 R22, [R1+0x6410] ;  /* 0x0064100001167983 */ /* 0x000ea80000300a00 */
[----:B------:R-:W3:-:S14]  /*4b6b0*/  LDL.LU.64 R20, [R1+0x6408] ;  /* 0x0064080001147983 */ /* 0x000edc0000300a00 */
[----:B------:R0:W-:Y:S04]  /*4b6c0*/  STL.64 [R1+0x550], R4 ;  /* 0x0005500401007387 */ /* 0x0001e80000100a00 */
[----:B------:R1:W-:Y:S04]  /*4b6d0*/  STL.64 [R1+0x558], R6 ;  /* 0x0005580601007387 */ /* 0x0003e80000100a00 */
[----:B0-----:R-:W2:Y:S04]  /*4b6e0*/  LDL.LU.64 R4, [R1+0x590] ;  /* 0x0005900001047983 */ /* 0x001ea80000300a00 */
[----:B-1----:R-:W2:Y:S04]  /*4b6f0*/  LDL.LU.64 R6, [R1+0x598] ;  /* 0x0005980001067983 */ /* 0x002ea80000300a00 */
[----:B------:R-:W-:Y:S04]  /*4b700*/  STL.64 [R1+0x560], R24 ;  /* 0x0005601801007387 */ /* 0x000fe80000100a00 */
[----:B------:R0:W-:Y:S04]  /*4b710*/  STL.64 [R1+0x568], R26 ;  /* 0x0005681a01007387 */ /* 0x0001e80000100a00 */
[----:B0-----:R-:W4:Y:S04]  /*4b720*/  LDL.LU.64 R26, [R1+0x6400] ;  /* 0x00640000011a7983 */ /* 0x001f280000300a00 */
[----:B------:R-:W2:Y:S04]  /*4b730*/  LDL.LU.64 R24, [R1+0x63f8] ;  /* 0x0063f80001187983 */ /* 0x000ea80000300a00 */
[----:B------:R-:W-:Y:S01]  /*4b740*/  STL.64 [R1+0x6370], R28 ;  /* 0x0063701c01007387 */ /* 0x000fe20000100a00 */
[C---:B----4-:R-:W-:Y:S08]  /*4b750*/  HMMA.16816.F32 R16, R12.reuse, R26, R16 ;  /* 0x0000001a0c10723c */ /* 0x050ff00000001810 */
[C---:B--2---:R-:W-:Y:S11]  /*4b760*/  HMMA.16816.F32 R8, R12.reuse, R24, R8 ;  /* 0x000000180c08723c */ /* 0x044ff60000001808 */
[----:B------:R0:W-:Y:S04]  /*4b770*/  STL.64 [R1+0x570], R16 ;  /* 0x0005701001007387 */ /* 0x0001e80000100a00 */
[----:B------:R1:W-:Y:S04]  /*4b780*/  STL.64 [R1+0x578], R18 ;  /* 0x0005781201007387 */ /* 0x0003e80000100a00 */
[----:B0-----:R-:W3:Y:S04]  /*4b790*/  LDL.LU.64 R16, [R1+0x5a0] ;  /* 0x0005a00001107983 */ /* 0x001ee80000300a00 */
[----:B-1----:R-:W3:Y:S04]  /*4b7a0*/  LDL.LU.64 R18, [R1+0x5a8] ;  /* 0x0005a80001127983 */ /* 0x002ee80000300a00 */
[----:B------:R-:W-:Y:S04]  /*4b7b0*/  STL.64 [R1+0x580], R8 ;  /* 0x0005800801007387 */ /* 0x000fe80000100a00 */
[----:B------:R-:W-:Y:S04]  /*4b7c0*/  STL.64 [R1+0x588], R10 ;  /* 0x0005880a01007387 */ /* 0x000fe80000100a00 */
[----:B------:R-:W2:Y:S04]  /*4b7d0*/  LDL.LU R0, [R1+0xd78] ;  /* 0x000d780001007983 */ /* 0x000ea80000300800 */
[----:B------:R0:W-:Y:S04]  /*4b7e0*/  STL.64 [R1+0x6368], R26 ;  /* 0x0063681a01007387 */ /* 0x0001e80000100a00 */
[----:B0-----:R-:W4:Y:S04]  /*4b7f0*/  LDL.LU.64 R26, [R1+0x18] ;  /* 0x00001800011a7983 */ /* 0x001f280000300a00 */
[----:B------:R0:W-:Y:S04]  /*4b800*/  STL.64 [R1+0x6360], R24 ;  /* 0x0063601801007387 */ /* 0x0001e80000100a00 */
[----:B0-----:R-:W2:Y:S04]  /*4b810*/  LDL.LU R24, [R1+0xd70] ;  /* 0x000d700001187983 */ /* 0x001ea80000300800 */
[----:B------:R-:W2:Y:S01]  /*4b820*/  LDL.LU R25, [R1+0xd7c] ;  /* 0x000d7c0001197983 */ /* 0x000ea20000300800 */
[C---:B------:R-:W-:Y:S03]  /*4b830*/  HMMA.16816.F32 R4, R12.reuse, R22, R4 ;  /* 0x000000160c04723c */ /* 0x040fe60000001804 */
[----:B----4-:R-:W-:Y:S04]  /*4b840*/  STL.64 [R1+0x63b0], R26 ;  /* 0x0063b01a01007387 */ /* 0x010fe80000100a00 */
[----:B--2---:R0:W-:Y:S04]  /*4b850*/  STL.64 [R1+0x63a8], R24 ;  /* 0x0063a81801007387 */ /* 0x0041e80000100a00 */
[----:B0-----:R-:W2:Y:S04]  /*4b860*/  LDL.LU.64 R24, [R1+0x5b0] ;  /* 0x0005b00001187983 */ /* 0x001ea80000300a00 */
[----:B------:R-:W2:Y:S04]  /*4b870*/  LDL.LU.64 R26, [R1+0x5b8] ;  /* 0x0005b800011a7983 */ /* 0x000ea80000300a00 */
[----:B------:R-:W4:Y:S04]  /*4b880*/  LDL.LU.64 R8, [R1+0x5c0] ;  /* 0x0005c00001087983 */ /* 0x000f280000300a00 */
[----:B------:R-:W4:Y:S04]  /*4b890*/  LDL.LU.64 R10, [R1+0x5c8] ;  /* 0x0005c800010a7983 */ /* 0x000f280000300a00 */
[----:B------:R0:W-:Y:S04]  /*4b8a0*/  STL.64 [R1+0x590], R4 ;  /* 0x0005900401007387 */ /* 0x0001e80000100a00 */
[----:B------:R1:W-:Y:S04]  /*4b8b0*/  STL.64 [R1+0x598], R6 ;  /* 0x0005980601007387 */ /* 0x0003e80000100a00 */
[----:B0-----:R-:W2:Y:S04]  /*4b8c0*/  LDL.LU.64 R4, [R1+0x5e0] ;  /* 0x0005e00001047983 */ /* 0x001ea80000300a00 */
[----:B-1----:R-:W2:Y:S01]  /*4b8d0*/  LDL.LU.64 R6, [R1+0x5e8] ;  /* 0x0005e80001067983 */ /* 0x002ea20000300a00 */
[C---:B---3--:R-:W-:Y:S03]  /*4b8e0*/  HMMA.16816.F32 R16, R12.reuse, R20, R16 ;  /* 0x000000140c10723c */ /* 0x048fe60000001810 */
[----:B--2---:R-:W-:Y:S04]  /*4b8f0*/  STL.64 [R1+0x63d0], R6 ;  /* 0x0063d00601007387 */ /* 0x004fe80000100a00 */
[----:B------:R0:W-:Y:S04]  /*4b900*/  STL.64 [R1+0x63c8], R4 ;  /* 0x0063c80401007387 */ /* 0x0001e80000100a00 */
[----:B0-----:R-:W2:Y:S04]  /*4b910*/  LDL.LU.64 R4, [R1+0x5d0] ;  /* 0x0005d00001047983 */ /* 0x001ea80000300a00 */
[----:B------:R-:W2:Y:S04]  /*4b920*/  LDL.LU.64 R6, [R1+0x5d8] ;  /* 0x0005d80001067983 */ /* 0x000ea80000300a00 */
[----:B------:R-:W-:Y:S04]  /*4b930*/  STL.64 [R1+0x5a0], R16 ;  /* 0x0005a01001007387 */ /* 0x000fe80000100a00 */
[----:B------:R0:W-:Y:S04]  /*4b940*/  STL.64 [R1+0x5a8], R18 ;  /* 0x0005a81201007387 */ /* 0x0001e80000100a00 */
[----:B0-----:R-:W3:Y:S04]  /*4b950*/  LDL.LU.64 R18, [R1+0x63f0] ;  /* 0x0063f00001127983 */ /* 0x001ee80000300a00 */
[----:B------:R-:W4:Y:S04]  /*4b960*/  LDL.LU.64 R16, [R1+0x63e8] ;  /* 0x0063e80001107983 */ /* 0x000f280000300a00 */
[----:B------:R-:W-:Y:S04]  /*4b970*/  STL.64 [R1+0x6348], R22 ;  /* 0x0063481601007387 */ /* 0x000fe80000100a00 */
[----:B------:R0:W-:Y:S04]  /*4b980*/  STL.64 [R1+0x6340], R20 ;  /* 0x0063401401007387 */ /* 0x0001e80000100a00 */
[----:B0-----:R-:W2:Y:S04]  /*4b990*/  LDL.LU.64 R20, [R1+0x5f0] ;  /* 0x0005f00001147983 */ /* 0x001ea80000300a00 */
[----:B------:R-:W2:Y:S01]  /*4b9a0*/  LDL.LU.64 R22, [R1+0x5f8] ;  /* 0x0005f80001167983 */ /* 0x000ea20000300a00 */
[C---:B---3--:R-:W-:Y:S08]  /*4b9b0*/  HMMA.16816.F32 R24, R12.reuse, R18, R24 ;  /* 0x000000120c18723c */ /* 0x048ff00000001818 */
[C---:B----4-:R-:W-:Y:S11]  /*4b9c0*/  HMMA.16816.F32 R8, R12.reuse, R16, R8 ;  /* 0x000000100c08723c */ /* 0x050ff60000001808 */
[----:B------:R0:W-:Y:S04]  /*4b9d0*/  STL.64 [R1+0x5b0], R24 ;  /* 0x0005b01801007387 */ /* 0x0001e80000100a00 */
[----:B------:R1:W-:Y:S04]  /*4b9e0*/  STL.64 [R1+0x5b8], R26 ;  /* 0x0005b81a01007387 */ /* 0x0003e80000100a00 */
[----:B0-----:R-:W3:Y:S04]  /*4b9f0*/  LDL.LU.64 R24, [R1+0x610] ;  /* 0x0006100001187983 */ /* 0x001ee80000300a00 */
[----:B-1----:R-:W3:Y:S04]  /*4ba00*/  LDL.LU.64 R26, [R1+0x618] ;  /* 0x00061800011a7983 */ /* 0x002ee80000300a00 */
[----:B------:R0:W-:Y:S04]  /*4ba10*/  STL [R1+0x6334], R18 ;  /* 0x0063341201007387 */ /* 0x0001e80000100800 */
[----:B0-----:R-:W4:Y:S04]  /*4ba20*/  LDL.LU R18, [R1+0xd74] ;  /* 0x000d740001127983 */ /* 0x001f280000300800 */
[----:B------:R0:W-:Y:S04]  /*4ba30*/  STL [R1+0x6330], R19 ;  /* 0x0063301301007387 */ /* 0x0001e80000100800 */
[----:B0-----:R-:W2:Y:S04]  /*4ba40*/  LDL.LU R19, [R1+0xd68] ;  /* 0x000d680001137983 */ /* 0x001ea80000300800 */
[----:B------:R-:W-:Y:S04]  /*4ba50*/  STL.64 [R1+0x5c0], R8 ;  /* 0x0005c00801007387 */ /* 0x000fe80000100a00 */
[----:B------:R0:W-:Y:S04]  /*4ba60*/  STL.64 [R1+0x5c8], R10 ;  /* 0x0005c80a01007387 */ /* 0x0001e80000100a00 */
[----:B0-----:R-:W2:Y:S04]  /*4ba70*/  LDL.LU.64 R10, [R1+0x63e0] ;  /* 0x0063e000010a7983 */ /* 0x001ea80000300a00 */
[----:B------:R-:W3:Y:S04]  /*4ba80*/  LDL.LU.64 R8, [R1+0x63d8] ;  /* 0x0063d80001087983 */ /* 0x000ee80000300a00 */
[----:B------:R0:W-:Y:S04]  /*4ba90*/  STL [R1+0x6338], R17 ;  /* 0x0063381101007387 */ /* 0x0001e80000100800 */
[----:B0-----:R-:W3:Y:S01]  /*4baa0*/  LDL.LU R17, [R1+0xd6c] ;  /* 0x000d6c0001117983 */ /* 0x001ee20000300800 */
        /* <DEDUP_REMOVED lines=14> */
[----:B0-----:R-:W4:Y:S04]  /*4bb90*/  LDL.LU R8, [R1+0xd64] ;  /* 0x000d640001087983 */ /* 0x001f280000300800 */
[----:B------:R-:W4:Y:S01]  /*4bba0*/  LDL.LU R9, [R1+0xd60] ;  /* 0x000d600001097983 */ /* 0x000f220000300800 */
[C---:B--2---:R-:W-:Y:S08]  /*4bbb0*/  HMMA.16816.F32 R20, R12.reuse, R6, R20 ;  /* 0x000000060c14723c */ /* 0x044ff00000001814 */
[C---:B---3--:R-:W-:Y:S11]  /*4bbc0*/  HMMA.16816.F32 R24, R12.reuse, R4, R24 ;  /* 0x000000040c18723c */ /* 0x048ff60000001818 */
[----:B------:R0:W-:Y:S04]  /*4bbd0*/  STL.64 [R1+0x5f0], R20 ;  /* 0x0005f01401007387 */ /* 0x0001e80000100a00 */
[----:B------:R1:W-:Y:S04]  /*4bbe0*/  STL.64 [R1+0x5f8], R22 ;  /* 0x0005f81601007387 */ /* 0x0003e80000100a00 */
[----:B0-----:R-:W2:Y:S04]  /*4bbf0*/  LDL.LU.64 R20, [R1+0x620] ;  /* 0x0006200001147983 */ /* 0x001ea80000300a00 */
[----:B-1----:R-:W2:Y:S04]  /*4bc00*/  LDL.LU.64 R22, [R1+0x628] ;  /* 0x0006280001167983 */ /* 0x002ea80000300a00 */
[----:B------:R-:W-:Y:S04]  /*4bc10*/  STL.64 [R1+0x610], R24 ;  /* 0x0006101801007387 */ /* 0x000fe80000100a00 */
[----:B------:R0:W-:Y:S04]  /*4bc20*/  STL.64 [R1+0x618], R26 ;  /* 0x0006181a01007387 */ /* 0x0001e80000100a00 */
[----:B0-----:R-:W2:Y:S04]  /*4bc30*/  LDL.LU.64 R26, [R1+0x63b0] ;  /* 0x0063b000011a7983 */ /* 0x001ea80000300a00 */
[----:B------:R-:W3:Y:S04]  /*4bc40*/  LDL.LU.64 R24, [R1+0x63a8] ;  /* 0x0063a80001187983 */ /* 0x000ee80000300a00 */
[----:B------:R-:W2:Y:S04]  /*4bc50*/  LDL.LU.64 R10, [R1+0x8] ;  /* 0x00000800010a7983 */ /* 0x000ea80000300a00 */
[----:B--2---:R0:W-:Y:S04]  /*4bc60*/  STL.64 [R1+0x6390], R10 ;  /* 0x0063900a01007387 */ /* 0x0041e80000100a00 */
[----:B0-----:R-:W2:Y:S04]  /*4bc70*/  LDL.LU.64 R10, [R1+0x10] ;  /* 0x00001000010a7983 */ /* 0x001ea80000300a00 */
[----:B------:R-:W2:Y:S04]  /*4bc80*/  LDL.LU.64 R28, [R1] ;  /* 0x00000000011c7983 */ /* 0x000ea80000300a00 */
[----:B------:R-:W-:Y:S04]  /*4bc90*/  STL.64 [R1+0x6328], R6 ;  /* 0x0063280601007387 */ /* 0x000fe80000100a00 */
[----:B------:R0:W-:Y:S04]  /*4bca0*/  STL.64 [R1+0x6320], R4 ;  /* 0x0063200401007387 */ /* 0x0001e80000100a00 */
[----:B0-----:R-:W2:Y:S04]  /*4bcb0*/  LDL.LU.64 R4, [R1+0x600] ;  /* 0x0006000001047983 */ /* 0x001ea80000300a00 */
[----:B------:R-:W2:Y:S02]  /*4bcc0*/  LDL.LU.64 R6, [R1+0x608] ;  /* 0x0006080001067983 */ /* 0x000ea40000300a00 */
[----:B--2---:R-:W-:Y:S01]  /*4bcd0*/  HMMA.16816.F32 R4, R12, R2, R4 ;  /* 0x000000020c04723c */ /* 0x004fe20000001804 */
[----:B----4-:R-:W-:-:S02]  /*4bce0*/  IMAD R12, R9, 0x100, R8 ;  /* 0x00000100090c7824 */ /* 0x010fc400078e0208 */
[----:B------:R-:W-:Y:S02]  /*4bcf0*/  IMAD R13, R19, 0x100, R17 ;  /* 0x00000100130d7824 */ /* 0x000fe400078e0211 */
[----:B---3--:R-:W-:Y:S02]  /*4bd00*/  IMAD R14, R24, 0x100, R18 ;  /* 0x00000100180e7824 */ /* 0x008fe400078e0212 */
[----:B------:R-:W-:Y:S01]  /*4bd10*/  IMAD R15, R0, 0x100, R25 ;  /* 0x00000100000f7824 */ /* 0x000fe200078e0219 */
[----:B------:R-:W-:Y:S02]  /*4bd20*/  F2FP.F16.E5M2.UNPACK_B R12, R12 ;  /* 0x0000000cff0c723e */ /* 0x000fe400020004ff */
[----:B------:R-:W-:Y:S02]  /*4bd30*/  F2FP.F16.E5M2.UNPACK_B R13, R13 ;  /* 0x0000000dff0d723e */ /* 0x000fe400020004ff */
[----:B------:R-:W-:Y:S02]  /*4bd40*/  F2FP.F16.E5M2.UNPACK_B R14, R14 ;  /* 0x0000000eff0e723e */ /* 0x000fe400020004ff */
[----:B------:R-:W-:-:S05]  /*4bd50*/  F2FP.F16.E5M2.UNPACK_B R15, R15 ;  /* 0x0000000fff0f723e */ /* 0x000fca00020004ff */
[----:B------:R-:W-:Y:S04]  /*4bd60*/  STL.64 [R1+0x600], R4 ;  /* 0x0006000401007387 */ /* 0x000fe80000100a00 */
[----:B------:R0:W-:Y:S02]  /*4bd70*/  STL.64 [R1+0x608], R6 ;  /* 0x0006080601007387 */ /* 0x0001e40000100a00 */
[----:B0-----:R-:W-:Y:S01]  /*4bd80*/  HMMA.16816.F32 R4, R12, R26, R20 ;  /* 0x0000001a0c04723c */ /* 0x001fe20000001814 */
[----:B------:R-:W-:-:S15]  /*4bd90*/  IMAD.MOV.U32 R19, RZ, RZ, R26 ;  /* 0x000000ffff137224 */ /* 0x000fde00078e001a */
[----:B------:R-:W-:-:S03]  /*4bda0*/  NOP ;  /* 0x0000000000007918 */ /* 0x000fc60000000000 */
[----:B------:R-:W-:Y:S04]  /*4bdb0*/  STL.64 [R1+0x620], R4 ;  /* 0x0006200401007387 */ /* 0x000fe80000100a00 */
[----:B------:R-:W-:Y:S04]  /*4bdc0*/  STL.64 [R1+0x628], R6 ;  /* 0x0006280601007387 */ /* 0x000fe80000100a00 */
[----:B------:R-:W-:Y:S04]  /*4bdd0*/  STL [R1+0x638c], R19 ;  /* 0x00638c1301007387 */ /* 0x000fe80000100800 */
[----:B------:R0:W-:Y:S04]  /*4bde0*/  STL [R1+0x6388], R16 ;  /* 0x0063881001007387 */ /* 0x0001e80000100800 */
[----:B0-----:R-:W2:Y:S04]  /*4bdf0*/  LDL.LU.64 R16, [R1+0x640] ;  /* 0x0006400001107983 */ /* 0x001ea80000300a00 */
[----:B------:R-:W3:Y:S01]  /*4be00*/  LDL.LU.64 R18, [R1+0x648] ;  /* 0x0006480001127983 */ /* 0x000ee20000300a00 */
[----:B------:R-:W-:-:S03]  /*4be10*/  IMAD.MOV.U32 R0, RZ, RZ, R27 ;  /* 0x000000ffff007224 */ /* 0x000fc600078e001b */
[----:B---3--:R-:W-:Y:S04]  /*4be20*/  STL.64 [R1+0x63a0], R18 ;  /* 0x0063a01201007387 */ /* 0x008fe80000100a00 */
[----:B--2---:R0:W-:Y:S04]  /*4be30*/  STL.64 [R1+0x6398], R16 ;  /* 0x0063981001007387 */ /* 0x0041e80000100a00 */
[----:B0-----:R-:W2:Y:S04]  /*4be40*/  LDL.LU.64 R16, [R1+0x630] ;  /* 0x0006300001107983 */ /* 0x001ea80000300a00 */
[----:B------:R-:W2:Y:S04]  /*4be50*/  LDL.LU.64 R18, [R1+0x638] ;  /* 0x0006380001127983 */ /* 0x000ea80000300a00 */
[----:B------:R-:W3:Y:S04]  /*4be60*/  LDL.LU.64 R24, [R1+0x660] ;  /* 0x0006600001187983 */ /* 0x000ee80000300a00 */
[----:B------:R-:W4:Y:S04]  /*4be70*/  LDL.LU.64 R26, [R1+0x668] ;  /* 0x00066800011a7983 */ /* 0x000f280000300a00 */
[----:B----4-:R-:W-:Y:S04]  /*4be80*/  STL.64 [R1+0x6380], R26 ;  /* 0x0063801a01007387 */ /* 0x010fe80000100a00 */
[----:B---3--:R0:W-:Y:S04]  /*4be90*/  STL.64 [R1+0x6378], R24 ;  /* 0x0063781801007387 */ /* 0x0081e80000100a00 */
[----:B0-----:R-:W3:Y:S04]  /*4bea0*/  LDL.LU.64 R24, [R1+0x650] ;  /* 0x0006500001187983 */ /* 0x001ee80000300a00 */
[----:B------:R-:W3:Y:S04]  /*4beb0*/  LDL.LU.64 R26, [R1+0x658] ;  /* 0x00065800011a7983 */ /* 0x000ee80000300a00 */
[----:B------:R-:W4:Y:S04]  /*4bec0*/  LDL.LU.64 R20, [R1+0x6e0] ;  /* 0x0006e00001147983 */ /* 0x000f280000300a00 */
[----:B------:R-:W3:Y:S01]  /*4bed0*/  LDL.LU.64 R22, [R1+0x6e8] ;  /* 0x0006e80001167983 */ /* 0x000ee20000300a00 */
[----:B--2---:R-:W-:Y:S01]  /*4bee0*/  HMMA.16816.F32 R16, R12, R10, R16 ;  /* 0x0000000a0c10723c */ /* 0x004fe20000001810 */
[----:B------:R-:W-:-:S02]  /*4bef0*/  IMAD.MOV.U32 R9, RZ, RZ, R10 ;  /* 0x000000ffff097224 */ /* 0x000fc400078e000a */
[----:B------:R-:W-:Y:S01]  /*4bf00*/  IMAD.MOV.U32 R8, RZ, RZ, R11 ;  /* 0x000000ffff087224 */ /* 0x000fe200078e000b */
[----:B---3--:R-:W-:Y:S04]  /*4bf10*/  STL.64 [R1+0x6358], R22 ;  /* 0x0063581601007387 */ /* 0x008fe80000100a00 */
[----:B----4-:R0:W-:Y:S04]  /*4bf20*/  STL.64 [R1+0x6350], R20 ;  /* 0x0063501401007387 */ /* 0x0101e80000100a00 */
[----:B0-----:R-:W2:Y:S04]  /*4bf30*/  LDL.LU.64 R20, [R1+0x670] ;  /* 0x0006700001147983 */ /* 0x001ea80000300a00 */
[----:B------:R-:W2:Y:S04]  /*4bf40*/  LDL.LU.64 R22, [R1+0x678] ;  /* 0x0006780001167983 */ /* 0x000ea80000300a00 */
[----:B------:R-:W3:Y:S04]  /*4bf50*/  LDL.LU.64 R4, [R1+0x790] ;  /* 0x0007900001047983 */ /* 0x000ee80000300a00 */
[----:B------:R-:W3:Y:S04]  /*4bf60*/  LDL.LU.64 R6, [R1+0x798] ;  /* 0x0007980001067983 */ /* 0x000ee80000300a00 */
[----:B------:R-:W-:Y:S04]  /*4bf70*/  STL.64 [R1+0x630], R16 ;  /* 0x0006301001007387 */ /* 0x000fe80000100a00 */
[----:B------:R0:W-:Y:S04]  /*4bf80*/  STL.64 [R1+0x638], R18 ;  /* 0x0006381201007387 */ /* 0x0001e80000100a00 */
[----:B0-----:R-:W4:Y:S04]  /*4bf90*/  LDL.LU.64 R18, [R1+0x63a0] ;  /* 0x0063a00001127983 */ /* 0x001f280000300a00 */
[----:B------:R-:W4:Y:S04]  /*4bfa0*/  LDL.LU.64 R16, [R1+0x6398] ;  /* 0x0063980001107983 */ /* 0x000f280000300a00 */
[----:B------:R-:W4:Y:S01]  /*4bfb0*/  LDL.LU.64 R10, [R1+0x6390] ;  /* 0x00639000010a7983 */ /* 0x000f220000300a00 */
[C---:B------:R-:W-:Y:S08]  /*4bfc0*/  HMMA.16816.F32 R24, R12.reuse, R28, R24 ;  /* 0x0000001c0c18723c */ /* 0x040ff00000001818 */
[----:B----4-:R-:W-:-:S15]  /*4bfd0*/  HMMA.16816.F32 R16, R12, R10, R16 ;  /* 0x0000000a0c10723c */ /* 0x010fde0000001810 */
[----:B------:R-:W-:-:S04]  /*4bfe0*/  NOP ;  /* 0x0000000000007918 */ /* 0x000fc80000000000 */
[----:B------:R0:W-:Y:S04]  /*4bff0*/  STL.64 [R1+0x640], R16 ;  /* 0x0006401001007387 */ /* 0x0001e80000100a00 */
[----:B------:R1:W-:Y:S01]  /*4c000*/  STL.64 [R1+0x648], R18 ;  /* 0x0006481201007387 */ /* 0x0003e20000100a00 */
[----:B0-----:R-:W-:-:S03]  /*4c010*/  IMAD.MOV.U32 R17, RZ, RZ, R10 ;  /* 0x000000ffff117224 */ /* 0x001fc600078e000a */
[----:B-1----:R-:W4:Y:S01]  /*4c020*/  LDL.LU R19, [R1+0x638c] ;  /* 0x00638c0001137983 */ /* 0x002f220000300800 */
[----:B------:R-:W-:-:S03]  /*4c030*/  IMAD.MOV.U32 R18, RZ, RZ, R11 ;  /* 0x000000ffff127224 */ /* 0x000fc600078e000b */
[----:B------:R-:W2:Y:S01]  /*4c040*/  LDL.LU R16, [R1+0x6388] ;  /* 0x0063880001107983 */ /* 0x000ea20000300800 */
[----:B------:R-:W-:-:S03]  /*4c050*/  IMAD.MOV.U32 R11, RZ, RZ, R28 ;  /* 0x000000ffff0b7224 */ /* 0x000fc600078e001c */
[----:B------:R-:W-:Y:S01]  /*4c060*/  STL.64 [R1+0x650], R24 ;  /* 0x0006501801007387 */ /* 0x000fe20000100a00 */
[----:B------:R-:W-:-:S03]  /*4c070*/  IMAD.MOV.U32 R10, RZ, RZ, R29 ;  /* 0x000000ffff0a7224 */ /* 0x000fc600078e001d */
[----:B------:R0:W-:Y:S04]  /*4c080*/  STL.64 [R1+0x658], R26 ;  /* 0x0006581a01007387 */ /* 0x0001e80000100a00 */
[----:B0-----:R-:W2:Y:S04]  /*4c090*/  LDL.LU.64 R26, [R1+0x6380] ;  /* 0x00638000011a7983 */ /* 0x001ea80000300a00 */
[----:B------:R-:W2:Y:S04]  /*4c0a0*/  LDL.LU.64 R24, [R1+0x6378] ;  /* 0x0063780001187983 */ /* 0x000ea80000300a00 */
[----:B------:R-:W2:Y:S02]  /*4c0b0*/  LDL.LU.64 R28, [R1+0x6370] ;  /* 0x00637000011c7983 */ /* 0x000ea40000300a00 */
[----:B--2---:R-:W-:-:S15]  /*4c0c0*/  HMMA.16816.F32 R24, R12, R28, R24 ;  /* 0x0000001c0c18723c */ /* 0x004fde0000001818 */
[----:B------:R-:W-:-:S04]  /*4c0d0*/  NOP ;  /* 0x0000000000007918 */ /* 0x000fc80000000000 */
[----:B------:R-:W-:Y:S04]  /*4c0e0*/  STL.64 [R1+0x660], R24 ;  /* 0x0006601801007387 */ /* 0x000fe80000100a00 */
[----:B------:R0:W-:Y:S04]  /*4c0f0*/  STL.64 [R1+0x668], R26 ;  /* 0x0006681a01007387 */ /* 0x0001e80000100a00 */
[----:B0-----:R-:W2:Y:S04]  /*4c100*/  LDL.LU.64 R26, [R1+0x6368] ;  /* 0x00636800011a7983 */ /* 0x001ea80000300a00 */
[----:B------:R-:W3:Y:S04]  /*4c110*/  LDL.LU.64 R24, [R1+0x6360] ;  /* 0x0063600001187983 */ /* 0x000ee80000300a00 */
[----:B------:R-:W-:Y:S01]  /*4c120*/  STL [R1+0x62e8], R29 ;  /* 0x0062e81d01007387 */ /* 0x000fe20000100800 */
        /* <DEDUP_REMOVED lines=14> */
[----:B0-----:R-:W2:Y:S04]  /*4c210*/  LDL.LU.64 R24, [R1+0x740] ;  /* 0x0007400001187983 */ /* 0x001ea80000300a00 */
[----:B------:R-:W2:Y:S02]  /*4c220*/  LDL.LU.64 R26, [R1+0x748] ;  /* 0x00074800011a7983 */ /* 0x000ea40000300a00 */
[----:B--2---:R-:W-:-:S15]  /*4c230*/  HMMA.16816.F32 R24, R12, R22, R24 ;  /* 0x000000160c18723c */ /* 0x004fde0000001818 */
[----:B------:R-:W-:-:S04]  /*4c240*/  NOP ;  /* 0x0000000000007918 */ /* 0x000fc80000000000 */
[----:B------:R-:W-:Y:S04]  /*4c250*/  STL.64 [R1+0x740], R24 ;  /* 0x0007401801007387 */ /* 0x000fe80000100a00 */
[----:B------:R3:W-:Y:S02]  /*4c260*/  STL.64 [R1+0x748], R26 ;  /* 0x0007481a01007387 */ /* 0x0007e40000100a00 */
[----:B---3--:R-:W-:Y:S02]  /*4c270*/  HMMA.16816.F32 R24, R12, R20, R4 ;  /* 0x000000140c18723c */ /* 0x008fe40000001804 */
[----:B------:R-:W2:Y:S04]  /*4c280*/  LDL.LU.64 R4, [R1+0x7a0] ;  /* 0x0007a00001047983 */ /* 0x000ea80000300a00 */
[----:B------:R-:W2:-:S13]  /*4c290*/  LDL.LU.64 R6, [R1+0x7a8] ;  /* 0x0007a80001067983 */ /* 0x000e9a0000300a00 */
[----:B------:R-:W-:Y:S04]  /*4c2a0*/  STL.64 [R1+0x790], R24 ;  /* 0x0007901801007387 */ /* 0x000fe80000100a00 */
[----:B------:R0:W-:Y:S04]  /*4c2b0*/  STL.64 [R1+0x798], R26 ;  /* 0x0007981a01007387 */ /* 0x0001e80000100a00 */
[----:B------:R1:W-:Y:S01]  /*4c2c0*/  STL.64 [R1+0x6298], R22 ;  /* 0x0062981601007387 */ /* 0x0003e20000100a00 */
[----:B0-----:R-:W-:Y:S02]  /*4c2d0*/  IMAD.MOV.U32 R26, RZ, RZ, R9 ;  /* 0x000000ffff1a7224 */ /* 0x001fe400078e0009 */
[----:B------:R-:W-:-:S02]  /*4c2e0*/  IMAD.MOV.U32 R27, RZ, RZ, R8 ;  /* 0x000000ffff1b7224 */ /* 0x000fc400078e0008 */
[----:B-1----:R-:W-:Y:S01]  /*4c2f0*/  IMAD.MOV.U32 R22, RZ, RZ, R11 ;  /* 0x000000ffff167224 */ /* 0x002fe200078e000b */
[----:B------:R-:W3:Y:S01]  /*4c300*/  LDL.LU.64 R8, [R1+0x7b0] ;  /* 0x0007b00001087983 */ /* 0x000ee20000300a00 */
[----:B------:R-:W-:-:S03]  /*4c310*/  IMAD.MOV.U32 R23, RZ, RZ, R10 ;  /* 0x000000ffff177224 */ /* 0x000fc600078e000a */
[----:B------:R-:W3:Y:S04]  /*4c320*/  LDL.LU.64 R10, [R1+0x7b8] ;  /* 0x0007b800010a7983 */ /* 0x000ee80000300a00 */
[----:B------:R-:W-:Y:S01]  /*4c330*/  STL.64 [R1+0x62d0], R26 ;  /* 0x0062d01a01007387 */ /* 0x000fe20000100a00 */
[----:B----4-:R-:W-:-:S03]  /*4c340*/  IMAD.MOV.U32 R24, RZ, RZ, R19 ;  /* 0x000000ffff187224 */ /* 0x010fc600078e0013 */
[----:B------:R0:W-:Y:S02]  /*4c350*/  STL.64 [R1+0x6290], R20 ;  /* 0x0062901401007387 */ /* 0x0001e40000100a00 */
[----:B0-----:R-:W-:Y:S02]  /*4c360*/  IMAD.MOV.U32 R20, RZ, RZ, R17 ;  /* 0x000000ffff147224 */ /* 0x001fe400078e0011 */
[----:B------:R-:W3:Y:S01]  /*4c370*/  LDL.LU R17, [R1+0x6338] ;  /* 0x0063380001117983 */ /* 0x000ee20000300800 */
[----:B------:R-:W-:-:S03]  /*4c380*/  IMAD.MOV.U32 R21, RZ, RZ, R18 ;  /* 0x000000ffff157224 */ /* 0x000fc600078e0012 */
[----:B------:R-:W2:Y:S04]  /*4c390*/  LDL.LU R18, [R1+0x6334] ;  /* 0x0063340001127983 */ /* 0x000ea80000300800 */
[----:B------:R-:W2:Y:S04]  /*4c3a0*/  LDL.LU R19, [R1+0x6330] ;  /* 0x0063300001137983 */ /* 0x000ea80000300800 */
[----:B------:R-:W4:Y:S04]  /*4c3b0*/  LDL.LU R29, [R1+0xd84] ;  /* 0x000d8400011d7983 */ /* 0x000f280000300800 */
[----:B------:R-:W4:Y:S04]  /*4c3c0*/  LDL.LU R26, [R1+0xd90] ;  /* 0x000d9000011a7983 */ /* 0x000f280000300800 */
[----:B------:R-:W4:Y:S01]  /*4c3d0*/  LDL.LU R27, [R1+0xd9c] ;  /* 0x000d9c00011b7983 */ /* 0x000f220000300800 */
[----:B------:R-:W-:Y:S01]  /*4c3e0*/  IMAD.MOV.U32 R25, RZ, RZ, R0 ;  /* 0x000000ffff197224 */ /* 0x000fe200078e0000 */
[C---:B---3--:R-:W-:Y:S08]  /*4c3f0*/  HMMA.16816.F32 R8, R12.reuse, R16, R8 ;  /* 0x000000100c08723c */ /* 0x048ff00000001808 */
[C---:B--2---:R-:W-:Y:S01]  /*4c400*/  HMMA.16816.F32 R4, R12.reuse, R18, R4 ;  /* 0x000000120c04723c */ /* 0x044fe20000001804 */
[----:B----4-:R-:W-:Y:S04]  /*4c410*/  STL.64 [R1+0x62f8], R26 ;  /* 0x0062f81a01007387 */ /* 0x010fe80000100a00 */
[----:B------:R0:W-:Y:S04]  /*4c420*/  STL.64 [R1+0x62f0], R24 ;  /* 0x0062f01801007387 */ /* 0x0001e80000100a00 */
[----:B0-----:R-:W2:Y:S04]  /*4c430*/  LDL.LU.64 R24, [R1+0x7e0] ;  /* 0x0007e00001187983 */ /* 0x001ea80000300a00 */
[----:B------:R-:W2:Y:S04]  /*4c440*/  LDL.LU.64 R26, [R1+0x7e8] ;  /* 0x0007e800011a7983 */ /* 0x000ea80000300a00 */
[----:B------:R-:W3:Y:S04]  /*4c450*/  LDL.LU R0, [R1+0xd98] ;  /* 0x000d980001007983 */ /* 0x000ee80000300800 */
[----:B------:R-:W-:Y:S04]  /*4c460*/  STL.64 [R1+0x62c8], R22 ;  /* 0x0062c81601007387 */ /* 0x000fe80000100a00 */
[----:B------:R0:W-:Y:S04]  /*4c470*/  STL.64 [R1+0x62c0], R20 ;  /* 0x0062c01401007387 */ /* 0x0001e80000100a00 */
[----:B0-----:R-:W4:Y:S04]  /*4c480*/  LDL.LU.64 R20, [R1+0x7f0] ;  /* 0x0007f00001147983 */ /* 0x001f280000300a00 */
[----:B------:R-:W4:Y:S04]  /*4c490*/  LDL.LU.64 R22, [R1+0x7f8] ;  /* 0x0007f80001167983 */ /* 0x000f280000300a00 */
[----:B------:R-:W-:Y:S04]  /*4c4a0*/  STL.64 [R1+0x7a0], R4 ;  /* 0x0007a00401007387 */ /* 0x000fe80000100a00 */
[----:B------:R0:W-:Y:S04]  /*4c4b0*/  STL.64 [R1+0x7a8], R6 ;  /* 0x0007a80601007387 */ /* 0x0001e80000100a00 */
[----:B0-----:R-:W4:Y:S04]  /*4c4c0*/  LDL.LU.64 R6, [R1+0x6328] ;  /* 0x0063280001067983 */ /* 0x001f280000300a00 */
[----:B------:R-:W2:Y:S04]  /*4c4d0*/  LDL.LU.64 R4, [R1+0x6320] ;  /* 0x0063200001047983 */ /* 0x000ea80000300a00 */
[----:B------:R-:W-:Y:S04]  /*4c4e0*/  STL.64 [R1+0x7b0], R8 ;  /* 0x0007b00801007387 */ /* 0x000fe80000100a00 */
[----:B------:R0:W-:Y:S04]  /*4c4f0*/  STL.64 [R1+0x7b8], R10 ;  /* 0x0007b80a01007387 */ /* 0x0001e80000100a00 */
[----:B0-----:R-:W2:Y:S04]  /*4c500*/  LDL.LU.64 R10, [R1+0x6318] ;  /* 0x00631800010a7983 */ /* 0x001ea80000300a00 */
        /* <DEDUP_REMOVED lines=9> */
[----:B0-----:R-:W-:Y:S02]  /*4c5a0*/  HMMA.16816.F32 R16, R12, R8, R24 ;  /* 0x000000080c10723c */ /* 0x001fe40000001818 */
[----:B------:R-:W2:Y:S04]  /*4c5b0*/  LDL.LU.64 R24, [R1+0x800] ;  /* 0x0008000001187983 */ /* 0x000ea80000300a00 */
[----:B------:R-:W2:-:S13]  /*4c5c0*/  LDL.LU.64 R26, [R1+0x808] ;  /* 0x00080800011a7983 */ /* 0x000e9a0000300a00 */
[----:B------:R-:W-:Y:S04]  /*4c5d0*/  STL.64 [R1+0x7e0], R16 ;  /* 0x0007e01001007387 */ /* 0x000fe80000100a00 */
[----:B------:R-:W-:Y:S04]  /*4c5e0*/  STL.64 [R1+0x7e8], R18 ;  /* 0x0007e81201007387 */ /* 0x000fe80000100a00 */
[----:B--2---:R-:W-:Y:S04]  /*4c5f0*/  STL.64 [R1+0x6308], R26 ;  /* 0x0063081a01007387 */ /* 0x004fe80000100a00 */
[----:B------:R0:W-:Y:S04]  /*4c600*/  STL.64 [R1+0x6300], R24 ;  /* 0x0063001801007387 */ /* 0x0001e80000100a00 */
[----:B0-----:R-:W2:Y:S04]  /*4c610*/  LDL.LU.64 R24, [R1+0x810] ;  /* 0x0008100001187983 */ /* 0x001ea80000300a00 */
[----:B------:R-:W2:Y:S04]  /*4c620*/  LDL.LU.64 R26, [R1+0x818] ;  /* 0x00081800011a7983 */ /* 0x000ea80000300a00 */
[----:B------:R-:W-:Y:S04]  /*4c630*/  STL.64 [R1+0x6258], R10 ;  /* 0x0062580a01007387 */ /* 0x000fe80000100a00 */
[----:B------:R4:W-:Y:S02]  /*4c640*/  STL.64 [R1+0x6250], R8 ;  /* 0x0062500801007387 */ /* 0x0009e40000100a00 */
[----:B----4-:R-:W-:Y:S02]  /*4c650*/  HMMA.16816.F32 R8, R12, R6, R20 ;  /* 0x000000060c08723c */ /* 0x010fe40000001814 */
[----:B------:R-:W4:Y:S04]  /*4c660*/  LDL.LU.64 R20, [R1+0x780] ;  /* 0x0007800001147983 */ /* 0x000f280000300a00 */
[----:B------:R-:W3:-:S13]  /*4c670*/  LDL.LU.64 R22, [R1+0x788] ;  /* 0x0007880001167983 */ /* 0x000eda0000300a00 */
[----:B------:R-:W-:Y:S04]  /*4c680*/  STL.64 [R1+0x7f0], R8 ;  /* 0x0007f00801007387 */ /* 0x000fe80000100a00 */
[----:B------:R-:W-:Y:S01]  /*4c690*/  STL.64 [R1+0x7f8], R10 ;  /* 0x0007f80a01007387 */ /* 0x000fe20000100a00 */
[C---:B--2---:R-:W-:Y:S03]  /*4c6a0*/  HMMA.16816.F32 R24, R12.reuse, R4, R24 ;  /* 0x000000040c18723c */ /* 0x044fe60000001818 */
[----:B---3--:R-:W-:Y:S04]  /*4c6b0*/  STL.64 [R1+0x62e0], R22 ;  /* 0x0062e01601007387 */ /* 0x008fe80000100a00 */
[----:B----4-:R0:W-:Y:S04]  /*4c6c0*/  STL.64 [R1+0x62d8], R20 ;  /* 0x0062d81401007387 */ /* 0x0101e80000100a00 */
[----:B0-----:R-:W2:Y:S04]  /*4c6d0*/  LDL.LU.64 R20, [R1+0x7c0] ;  /* 0x0007c00001147983 */ /* 0x001ea80000300a00 */
[----:B------:R-:W2:Y:S04]  /*4c6e0*/  LDL.LU.64 R22, [R1+0x7c8] ;  /* 0x0007c80001167983 */ /* 0x000ea80000300a00 */
[----:B------:R-:W3:Y:S04]  /*4c6f0*/  LDL.LU.64 R16, [R1+0x760] ;  /* 0x0007600001107983 */ /* 0x000ee80000300a00 */
[----:B------:R-:W3:Y:S04]  /*4c700*/  LDL.LU.64 R18, [R1+0x768] ;  /* 0x0007680001127983 */ /* 0x000ee80000300a00 */
[----:B------:R-:W4:Y:S04]  /*4c710*/  LDL.LU.64 R8, [R1+0x750] ;  /* 0x0007500001087983 */ /* 0x000f280000300a00 */
[----:B------:R-:W4:Y:S04]  /*4c720*/  LDL.LU.64 R10, [R1+0x758] ;  /* 0x00075800010a7983 */ /* 0x000f280000300a00 */
[----:B------:R-:W-:Y:S04]  /*4c730*/  STL.64 [R1+0x820], R24 ;  /* 0x0008201801007387 */ /* 0x000fe80000100a00 */
[----:B------:R0:W-:Y:S04]  /*4c740*/  STL.64 [R1+0x828], R26 ;  /* 0x0008281a01007387 */ /* 0x0001e80000100a00 */
[----:B0-----:R-:W2:Y:S04]  /*4c750*/  LDL.LU.64 R26, [R1+0x6308] ;  /* 0x00630800011a7983 */ /* 0x001ea80000300a00 */
[----:B------:R-:W2:Y:S04]  /*4c760*/  LDL.LU.64 R24, [R1+0x6300] ;  /* 0x0063000001187983 */ /* 0x000ea80000300a00 */
[----:B------:R-:W-:Y:S04]  /*4c770*/  STL.64 [R1+0x6238], R6 ;  /* 0x0062380601007387 */ /* 0x000fe80000100a00 */
[----:B------:R0:W-:Y:S04]  /*4c780*/  STL.64 [R1+0x6230], R4 ;  /* 0x0062300401007387 */ /* 0x0001e80000100a00 */
[----:B0-----:R-:W3:Y:S04]  /*4c790*/  LDL.LU.64 R4, [R1+0x770] ;  /* 0x0007700001047983 */ /* 0x001ee80000300a00 */
[----:B------:R-:W3:Y:S01]  /*4c7a0*/  LDL.LU.64 R6, [R1+0x778] ;  /* 0x0007780001067983 */ /* 0x000ee20000300a00 */
[----:B--2---:R-:W-:Y:S03]  /*4c7b0*/  HMMA.16816.F32 R12, R12, R2, R24 ;  /* 0x000000020c0c723c */ /* 0x004fe60000001818 */
[----:B------:R-:W2:Y:S04]  /*4c7c0*/  LDL.LU.64 R26, [R1+0x62f8] ;  /* 0x0062f800011a7983 */ /* 0x000ea80000300a00 */
[----:B------:R-:W2:-:S12]  /*4c7d0*/  LDL.LU.64 R24, [R1+0x62f0] ;  /* 0x0062f00001187983 */ /* 0x000e980000300a00 */
[----:B------:R0:W-:Y:S04]  /*4c7e0*/  STL.64 [R1+0x810], R12 ;  /* 0x0008100c01007387 */ /* 0x0001e80000100a00 */
[----:B------:R1:W-:Y:S04]  /*4c7f0*/  STL.64 [R1+0x818], R14 ;  /* 0x0008180e01007387 */ /* 0x0003e80000100a00 */
[----:B0-----:R-:W2:Y:S04]  /*4c800*/  LDL.LU R12, [R1+0xd80] ;  /* 0x000d8000010c7983 */ /* 0x001ea80000300800 */
[----:B------:R-:W3:Y:S04]  /*4c810*/  LDL.LU R13, [R1+0xd8c] ;  /* 0x000d8c00010d7983 */ /* 0x000ee80000300800 */
[----:B-1----:R-:W3:Y:S04]  /*4c820*/  LDL.LU R14, [R1+0xd88] ;  /* 0x000d8800010e7983 */ /* 0x002ee80000300800 */
[----:B------:R-:W4:Y:S01]  /*4c830*/  LDL.LU R15, [R1+0xd94] ;  /* 0x000d9400010f7983 */ /* 0x000f220000300800 */
[----:B--2---:R-:W-:-:S03]  /*4c840*/  IMAD R12, R12, 0x100, R29 ;  /* 0x000001000c0c7824 */ /* 0x004fc600078e021d */
[----:B------:R-:W2:Y:S01]  /*4c850*/  LDL.LU R29, [R1+0x62e8] ;  /* 0x0062e800011d7983 */ /* 0x000ea20000300800 */
[----:B---3--:R-:W-:Y:S02]  /*4c860*/  IMAD R13, R14, 0x100, R13 ;  /* 0x000001000e0d7824 */ /* 0x008fe400078e020d */
[----:B----4-:R-:W-:Y:S02]  /*4c870*/  IMAD R14, R26, 0x100, R15 ;  /* 0x000001001a0e7824 */ /* 0x010fe400078e020f */
[----:B------:R-:W-:Y:S01]  /*4c880*/  IMAD R15, R0, 0x100, R27 ;  /* 0x00000100000f7824 */ /* 0x000fe200078e021b */
[----:B------:R-:W-:Y:S02]  /*4c890*/  F2FP.F16.E5M2.UNPACK_B R12, R12 ;  /* 0x0000000cff0c723e */ /* 0x000fe400020004ff */
[----:B------:R-:W-:Y:S02]  /*4c8a0*/  F2FP.F16.E5M2.UNPACK_B R13, R13 ;  /* 0x0000000dff0d723e */ /* 0x000fe400020004ff */
[----:B------:R-:W-:-:S02]  /*4c8b0*/  F2FP.F16.E5M2.UNPACK_B R14, R14 ;  /* 0x0000000eff0e723e */ /* 0x000fc400020004ff */
[----:B------:R-:W-:-:S07]  /*4c8c0*/  F2FP.F16.E5M2.UNPACK_B R15, R15 ;  /* 0x0000000fff0f723e */ /* 0x000fce00020004ff */
[----:B------:R-:W-:Y:S01]  /*4c8d0*/  HMMA.16816.F32 R24, R12, R24, R20 ;  /* 0x000000180c18723c */ /* 0x000fe20000001814 */
[----:B------:R-:W3:Y:S04]  /*4c8e0*/  LDL.LU.64 R22, [R1+0x62e0] ;  /* 0x0062e00001167983 */ /* 0x000ee80000300a00 */
[----:B------:R-:W3:-:S14]  /*4c8f0*/  LDL.LU.64 R20, [R1+0x62d8] ;  /* 0x0062d80001147983 */ /* 0x000edc0000300a00 */
[----:B------:R-:W-:Y:S04]  /*4c900*/  STL.64 [R1+0x910], R24 ;  /* 0x0009101801007387 */ /* 0x000fe80000100a00 */
[----:B------:R0:W-:Y:S04]  /*4c910*/  STL.64 [R1+0x918], R26 ;  /* 0x0009181a01007387 */ /* 0x0001e80000100a00 */
[----:B0-----:R-:W3:Y:S02]  /*4c920*/  LDL.LU.64 R26, [R1+0x62d0] ;  /* 0x0062d000011a7983 */ /* 0x001ee40000300a00 */
[----:B---3--:R-:W-:Y:S02]  /*4c930*/  HMMA.16816.F32 R24, R12, R26, R20 ;  /* 0x0000001a0c18723c */ /* 0x008fe40000001814 */
[----:B------:R-:W3:Y:S04]  /*4c940*/  LDL.LU.64 R22, [R1+0x62c8] ;  /* 0x0062c80001167983 */ /* 0x000ee80000300a00 */
[----:B------:R-:W4:-:S13]  /*4c950*/  LDL.LU.64 R20, [R1+0x62c0] ;  /* 0x0062c00001147983 */ /* 0x000f1a0000300a00 */
[----:B------:R-:W-:Y:S04]  /*4c960*/  STL.64 [R1+0x900], R24 ;  /* 0x0009001801007387 */ /* 0x000fe80000100a00 */
[----:B------:R0:W-:Y:S04]  /*4c970*/  STL.64 [R1+0x908], R26 ;  /* 0x0009081a01007387 */ /* 0x0001e80000100a00 */
[----:B0-----:R-:W2:Y:S04]  /*4c980*/  LDL.LU.64 R26, [R1+0x62b8] ;  /* 0x0062b800011a7983 */ /* 0x001ea80000300a00 */
[----:B------:R-:W2:Y:S01]  /*4c990*/  LDL.LU.64 R24, [R1+0x62b0] ;  /* 0x0062b00001187983 */ /* 0x000ea20000300a00 */
[C---:B---3--:R-:W-:Y:S08]  /*4c9a0*/  HMMA.16816.F32 R16, R12.reuse, R22, R16 ;  /* 0x000000160c10723c */ /* 0x048ff00000001810 */
[----:B----4-:R-:W-:-:S15]  /*4c9b0*/  HMMA.16816.F32 R4, R12, R20, R4 ;  /* 0x000000140c04723c */ /* 0x010fde0000001804 */
[----:B------:R-:W-:-:S04]  /*4c9c0*/  NOP ;  /* 0x0000000000007918 */ /* 0x000fc80000000000 */
[----:B------:R-:W-:Y:S04]  /*4c9d0*/  STL.64 [R1+0x8f0], R4 ;  /* 0x0008f00401007387 */ /* 0x000fe80000100a00 */
[----:B------:R2:W-:Y:S04]  /*4c9e0*/  STL.64 [R1+0x8f8], R6 ;  /* 0x0008f80601007387 */ /* 0x0005e80000100a00 */
[----:B------:R-:W3:Y:S04]  /*4c9f0*/  LDL.LU.64 R20, [R1+0x720] ;  /* 0x0007200001147983 */ /* 0x000ee80000300a00 */
[----:B------:R-:W-:Y:S04]  /*4ca00*/  STL.64 [R1+0x8e0], R16 ;  /* 0x0008e01001007387 */ /* 0x000fe80000100a00 */
[----:B------:R-:W-:Y:S04]  /*4ca10*/  STL.64 [R1+0x8e8], R18 ;  /* 0x0008e81201007387 */ /* 0x000fe80000100a00 */
[----:B------:R-:W4:Y:S01]  /*4ca20*/  LDL.LU.64 R22, [R1+0x728] ;  /* 0x0007280001167983 */ /* 0x000f220000300a00 */
[----:B--2---:R-:W-:-:S15]  /*4ca30*/  HMMA.16816.F32 R4, R12, R28, R8 ;  /* 0x0000001c0c04723c */ /* 0x004fde0000001808 */
[----:B------:R-:W-:-:S04]  /*4ca40*/  NOP ;  /* 0x0000000000007918 */ /* 0x000fc80000000000 */
[----:B------:R-:W-:Y:S04]  /*4ca50*/  STL.64 [R1+0x8d0], R4 ;  /* 0x0008d00401007387 */ /* 0x000fe80000100a00 */
[----:B------:R-:W-:Y:S04]  /*4ca60*/  STL.64 [R1+0x8d8], R6 ;  /* 0x0008d80601007387 */ /* 0x000fe80000100a00 */
[----:B----4-:R-:W-:Y:S04]  /*4ca70*/  STL.64 [R1+0x62a8], R22 ;  /* 0x0062a81601007387 */ /* 0x010fe80000100a00 */
[----:B---3--:R0:W-:Y:S04]  /*4ca80*/  STL.64 [R1+0x62a0], R20 ;  /* 0x0062a01401007387 */ /* 0x0081e80000100a00 */
        /* <DEDUP_REMOVED lines=10> */
[C---:B--2---:R-:W-:Y:S03]  /*4cb30*/  HMMA.16816.F32 R20, R12.reuse, R26, R20 ;  /* 0x0000001a0c14723c */ /* 0x044fe60000001814 */
[----:B---3--:R-:W-:Y:S04]  /*4cb40*/  STL.64 [R1+0x6268], R10 ;  /* 0x0062680a01007387 */ /* 0x008fe80000100a00 */
[----:B----4-:R0:W-:Y:S04]  /*4cb50*/  STL.64 [R1+0x6260], R8 ;  /* 0x0062600801007387 */ /* 0x0101e80000100a00 */
        /* <DEDUP_REMOVED lines=8> */
[----:B------:R-:W4:Y:S04]  /*4cbe0*/  LDL.LU R28, [R1+0xed8] ;  /* 0x000ed800011c7983 */ /* 0x000f280000300800 */
[----:B------:R-:W4:Y:S04]  /*4cbf0*/  LDL.LU R29, [R1+0xed4] ;  /* 0x000ed400011d7983 */ /* 0x000f280000300800 */
[----:B------:R-:W-:Y:S04]  /*4cc00*/  STL.64 [R1+0x8c0], R20 ;  /* 0x0008c01401007387 */ /* 0x000fe80000100a00 */
[----:B------:R0:W-:Y:S04]  /*4cc10*/  STL.64 [R1+0x8c8], R22 ;  /* 0x0008c81601007387 */ /* 0x0001e80000100a00 */
[----:B0-----:R-:W2:Y:S04]  /*4cc20*/  LDL.LU.64 R22, [R1+0x62a8] ;  /* 0x0062a80001167983 */ /* 0x001ea80000300a00 */
[----:B------:R-:W2:Y:S04]  /*4cc30*/  LDL.LU.64 R20, [R1+0x62a0] ;  /* 0x0062a00001147983 */ /* 0x000ea80000300a00 */
[----:B------:R-:W3:Y:S04]  /*4cc40*/  LDL.LU R26, [R1+0xed0] ;  /* 0x000ed000011a7983 */ /* 0x000ee80000300800 */
[----:B------:R-:W3:Y:S01]  /*4cc50*/  LDL.LU R27, [R1+0xecc] ;  /* 0x000ecc00011b7983 */ /* 0x000ee20000300800 */
[----:B--2---:R-:W-:-:S15]  /*4cc60*/  HMMA.16816.F32 R20, R12, R24, R20 ;  /* 0x000000180c14723c */ /* 0x004fde0000001814 */
[----:B------:R-:W-:-:S04]  /*4cc70*/  NOP ;  /* 0x0000000000007918 */ /* 0x000fc80000000000 */
[----:B------:R-:W-:Y:S04]  /*4cc80*/  STL.64 [R1+0x8b0], R20 ;  /* 0x0008b01401007387 */ /* 0x000fe80000100a00 */
[----:B------:R0:W-:Y:S04]  /*4cc90*/  STL.64 [R1+0x8b8], R22 ;  /* 0x0008b81601007387 */ /* 0x0001e80000100a00 */
[----:B0-----:R-:W2:Y:S04]  /*4cca0*/  LDL.LU.64 R22, [R1+0x6298] ;  /* 0x0062980001167983 */ /* 0x001ea80000300a00 */
[----:B------:R-:W3:Y:S04]  /*4ccb0*/  LDL.LU.64 R20, [R1+0x6290] ;  /* 0x0062900001147983 */ /* 0x000ee80000300a00 */
[----:B------:R-:W3:Y:S04]  /*4ccc0*/  LDL.LU R24, [R1+0xec8] ;  /* 0x000ec80001187983 */ /* 0x000ee80000300800 */
[----:B------:R-:W3:Y:S01]  /*4ccd0*/  LDL.LU R25, [R1+0xec4] ;  /* 0x000ec40001197983 */ /* 0x000ee20000300800 */
[----:B--2---:R-:W-:-:S15]  /*4cce0*/  HMMA.16816.F32 R16, R12, R22, R16 ;  /* 0x000000160c10723c */ /* 0x004fde0000001810 */
[----:B------:R-:W-:-:S04]  /*4ccf0*/  NOP ;  /* 0x0000000000007918 */ /* 0x000fc80000000000 */
[----:B------:R-:W-:Y:S04]  /*4cd00*/  STL.64 [R1+0x8a0], R16 ;  /* 0x0008a01001007387 */ /* 0x000fe80000100a00 */
[----:B------:R0:W-:Y:S04]  /*4cd10*/  STL.64 [R1+0x8a8], R18 ;  /* 0x0008a81201007387 */ /* 0x0001e80000100a00 */
[----:B0-----:R-:W3:Y:S04]  /*4cd20*/  LDL.LU.64 R18, [R1+0x6288] ;  /* 0x0062880001127983 */ /* 0x001ee80000300a00 */
[----:B------:R-:W3:Y:S04]  /*4cd30*/  LDL.LU.64 R16, [R1+0x6280] ;  /* 0x0062800001107983 */ /* 0x000ee80000300a00 */
[----:B------:R-:W2:Y:S04]  /*4cd40*/  LDL.LU R22, [R1+0xec0] ;  /* 0x000ec00001167983 */ /* 0x000ea80000300800 */
[----:B------:R-:W2:Y:S01]  /*4cd50*/  LDL.LU R23, [R1+0xebc] ;  /* 0x000ebc0001177983 */ /* 0x000ea20000300800 */
[----:B---3--:R-:W-:-:S15]  /*4cd60*/  HMMA.16816.F32 R16, R12, R20, R16 ;  /* 0x000000140c10723c */ /* 0x008fde0000001810 */
[----:B------:R-:W-:-:S04]  /*4cd70*/  NOP ;  /* 0x0000000000007918 */ /* 0x000fc80000000000 */
[----:B------:R-:W-:Y:S04]  /*4cd80*/  STL.64 [R1+0x890], R16 ;  /* 0x0008901001007387 */ /* 0x000fe80000100a00 */
[----:B------:R0:W-:Y:S04]  /*4cd90*/  STL.64 [R1+0x898], R18 ;  /* 0x0008981201007387 */ /* 0x0001e80000100a00 */
[----:B0-----:R-:W3:Y:S04]  /*4cda0*/  LDL.LU.64 R18, [R1+0x6278] ;  /* 0x0062780001127983 */ /* 0x001ee80000300a00 */
[----:B------:R-:W2:Y:S01]  /*4cdb0*/  LDL.LU.64 R16, [R1+0x6270] ;  /* 0x0062700001107983 */ /* 0x000ea20000300a00 */
[----:B---3--:R-:W-:-:S15]  /*4cdc0*/  HMMA.16816.F32 R8, R12, R18, R8 ;  /* 0x000000120c08723c */ /* 0x008fde0000001808 */
[----:B------:R-:W-:-:S04]  /*4cdd0*/  NOP ;  /* 0x0000000000007918 */ /* 0x000fc80000000000 */
[----:B------:R-:W-:Y:S04]  /*4cde0*/  STL.64 [R1+0x880], R8 ;  /* 0x0008800801007387 */ /* 0x000fe80000100a00 */
[----:B------:R0:W-:Y:S04]  /*4cdf0*/  STL.64 [R1+0x888], R10 ;  /* 0x0008880a01007387 */ /* 0x0001e80000100a00 */
[----:B0-----:R-:W2:Y:S04]  /*4ce00*/  LDL.LU.64 R10, [R1+0x6268] ;  /* 0x00626800010a7983 */ /* 0x001ea80000300a00 */
[----:B------:R-:W2:Y:S02]  /*4ce10*/  LDL.LU.64 R8, [R1+0x6260] ;  /* 0x0062600001087983 */ /* 0x000ea40000300a00 */
[----:B--2---:R-:W-:Y:S02]  /*4ce20*/  HMMA.16816.F32 R16, R12, R16, R8 ;  /* 0x000000100c10723c */ /* 0x004fe40000001808 */
[----:B------:R-:W2:Y:S04]  /*4ce30*/  LDL.LU.64 R10, [R1+0x6258] ;  /* 0x00625800010a7983 */ /* 0x000ea80000300a00 */
[----:B------:R-:W3:-:S13]  /*4ce40*/  LDL.LU.64 R8, [R1+0x6250] ;  /* 0x0062500001087983 */ /* 0x000eda0000300a00 */
[----:B------:R0:W-:Y:S04]  /*4ce50*/  STL.64 [R1+0x870], R16 ;  /* 0x0008701001007387 */ /* 0x0001e80000100a00 */
[----:B------:R1:W-:Y:S04]  /*4ce60*/  STL.64 [R1+0x878], R18 ;  /* 0x0008781201007387 */ /* 0x0003e80000100a00 */
[----:B0-----:R-:W3:Y:S04]  /*4ce70*/  LDL.LU.64 R16, [R1+0x690] ;  /* 0x0006900001107983 */ /* 0x001ee80000300a00 */
[----:B-1----:R-:W3:Y:S01]  /*4ce80*/  LDL.LU.64 R18, [R1+0x698] ;  /* 0x0006980001127983 */ /* 0x002ee20000300a00 */
[----:B--2---:R-:W-:-:S15]  /*4ce90*/  HMMA.16816.F32 R4, R12, R10, R4 ;  /* 0x0000000a0c04723c */ /* 0x004fde0000001804 */
[----:B------:R-:W-:-:S04]  /*4cea0*/  NOP ;  /* 0x0000000000007918 */ /* 0x000fc80000000000 */
[----:B------:R-:W-:Y:S04]  /*4ceb0*/  STL.64 [R1+0x860], R4 ;  /* 0x0008600401007387 */ /* 0x000fe80000100a00 */
[----:B------:R0:W-:Y:S04]  /*4cec0*/  STL.64 [R1+0x868], R6 ;  /* 0x0008680601007387 */ /* 0x0001e80000100a00 */
[----:B0-----:R-:W3:Y:S04]  /*4ced0*/  LDL.LU.64 R6, [R1+0x6248] ;  /* 0x0062480001067983 */ /* 0x001ee80000300a00 */
[----:B------:R-:W3:Y:S02]  /*4cee0*/  LDL.LU.64 R4, [R1+0x6240] ;  /* 0x0062400001047983 */ /* 0x000ee40000300a00 */
[----:B---3--:R-:W-:Y:S02]  /*4cef0*/  HMMA.16816.F32 R8, R12, R8, R4 ;  /* 0x000000080c08723c */ /* 0x008fe40000001804 */
[----:B------:R-:W2:Y:S04]  /*4cf00*/  LDL.LU.64 R6, [R1+0x6238] ;  /* 0x0062380001067983 */ /* 0x000ea80000300a00 */
[----:B------:R-:W3:-:S13]  /*4cf10*/  LDL.LU.64 R4, [R1+0x6230] ;  /* 0x0062300001047983 */ /* 0x000eda0000300a00 */
[----:B------:R0:W-:Y:S04]  /*4cf20*/  STL.64 [R1+0x850], R8 ;  /* 0x0008500801007387 */ /* 0x0001e80000100a00 */
[----:B------:R1:W-:Y:S04]  /*4cf30*/  STL.64 [R1+0x858], R10 ;  /* 0x0008580a01007387 */ /* 0x0003e80000100a00 */
[----:B0-----:R-:W2:Y:S04]  /*4cf40*/  LDL.LU.64 R8, [R1+0x6a0] ;  /* 0x0006a00001087983 */ /* 0x001ea80000300a00 */
[----:B-1----:R-:W2:Y:S02]  /*4cf50*/  LDL.LU.64 R10, [R1+0x6a8] ;  /* 0x0006a800010a7983 */ /* 0x002ea40000300a00 */
[----:B--2---:R-:W-:-:S15]  /*4cf60*/  HMMA.16816.F32 R8, R12, R6, R8 ;  /* 0x000000060c08723c */ /* 0x004fde0000001808 */
[----:B------:R-:W-:-:S04]  /*4cf70*/  NOP ;  /* 0x0000000000007918 */ /* 0x000fc80000000000 */
[----:B------:R-:W-:Y:S04]  /*4cf80*/  STL.64 [R1+0x840], R8 ;  /* 0x0008400801007387 */ /* 0x000fe80000100a00 */
[----:B------:R3:W-:Y:S02]  /*4cf90*/  STL.64 [R1+0x848], R10 ;  /* 0x0008480a01007387 */ /* 0x0007e40000100a00 */
[----:B---3--:R-:W-:Y:S01]  /*4cfa0*/  HMMA.16816.F32 R8, R12, R4, R16 ;  /* 0x000000040c08723c */ /* 0x008fe20000001810 */
[----:B------:R-:W-:Y:S02]  /*4cfb0*/  IMAD R6, R27, 0x100, R26 ;  /* 0x000001001b067824 */ /* 0x000fe400078e021a */
[----:B----4-:R-:W-:Y:S02]  /*4cfc0*/  IMAD R7, R29, 0x100, R28 ;  /* 0x000001001d077824 */ /* 0x010fe400078e021c */
[----:B------:R-:W-:-:S02]  /*4cfd0*/  IMAD R4, R23, 0x100, R22 ;  /* 0x0000010017047824 */ /* 0x000fc400078e0216 */
[----:B------:R-:W-:-:S12]  /*4cfe0*/  IMAD R5, R25, 0x100, R24 ;  /* 0x0000010019057824 */ /* 0x000fd800078e0218 */
[----:B------:R-:W-:Y:S01]  /*4cff0*/  IMAD.MOV.U32 R0, RZ, RZ, R11 ;  /* 0x000000ffff007224 */ /* 0x000fe200078e000b */
[----:B------:R-:W-:Y:S04]  /*4d000*/  STL.64 [R1+0x830], R8 ;  /* 0x0008300801007387 */ /* 0x000fe80000100a00 */
[----:B------:R-:W-:Y:S04]  /*4d010*/  STL [R1+0x838], R10 ;  /* 0x0008380a01007387 */ /* 0x000fe80000100800 */
[----:B------:R-:W-:Y:S04]  /*4d020*/  STL [R1+0x5b28], R0 ;  /* 0x005b280001007387 */ /* 0x000fe80000100800 */
[----:B------:R-:W-:Y:S04]  /*4d030*/  STL.64 [R1+0x6228], R6 ;  /* 0x0062280601007387 */ /* 0x000fe80000100a00 */
[----:B------:R-:W-:Y:S04]  /*4d040*/  STL.64 [R1+0x6220], R4 ;  /* 0x0062200401007387 */ /* 0x000fe80000100a00 */
[----:B------:R-:W2:Y:S04]  /*4d050*/  LDL.LU R16, [R1+0x60] ;  /* 0x0000600001107983 */ /* 0x000ea80000300800 */
[----:B------:R-:W2:Y:S04]  /*4d060*/  LDL.LU R17, [R1+0x64] ;  /* 0x0000640001117983 */ /* 0x000ea80000300800 */
[----:B------:R-:W3:Y:S04]  /*4d070*/  LDL.LU R18, [R1+0x68] ;  /* 0x0000680001127983 */ /* 0x000ee80000300800 */
[----:B------:R-:W3:Y:S04]  /*4d080*/  LDL.LU R19, [R1+0x6c] ;  /* 0x00006c0001137983 */ /* 0x000ee80000300800 */
[----:B---3--:R-:W-:Y:S04]  /*4d090*/  STL.64 [R1+0x61e8], R18 ;  /* 0x0061e81201007387 */ /* 0x008fe80000100a00 */
[----:B--2---:R0:W-:Y:S04]  /*4d0a0*/  STL.64 [R1+0x61e0], R16 ;  /* 0x0061e01001007387 */ /* 0x0041e80000100a00 */
[----:B0-----:R-:W2:Y:S04]  /*4d0b0*/  LDL.LU R16, [R1+0x40] ;  /* 0x0000400001107983 */ /* 0x001ea80000300800 */
[----:B------:R-:W2:Y:S04]  /*4d0c0*/  LDL.LU R17, [R1+0x44] ;  /* 0x0000440001117983 */ /* 0x000ea80000300800 */
[----:B------:R-:W3:Y:S04]  /*4d0d0*/  LDL.LU R18, [R1+0x48] ;  /* 0x0000480001127983 */ /* 0x000ee80000300800 */
[----:B------:R-:W3:Y:S04]  /*4d0e0*/  LDL.LU R19, [R1+0x4c] ;  /* 0x00004c0001137983 */ /* 0x000ee80000300800 */
[----:B------:R-:W4:Y:S04]  /*4d0f0*/  LDL.LU.64 R4, [R1+0x680] ;  /* 0x0006800001047983 */ /* 0x000f280000300a00 */
[----:B------:R-:W4:Y:S04]  /*4d100*/  LDL.LU.64 R6, [R1+0x688] ;  /* 0x0006880001067983 */ /* 0x000f280000300a00 */
[----:B---3--:R-:W-:Y:S04]  /*4d110*/  STL.64 [R1+0x61f8], R18 ;  /* 0x0061f81201007387 */ /* 0x008fe80000100a00 */
[----:B--2---:R0:W-:Y:S04]  /*4d120*/  STL.64 [R1+0x61f0], R16 ;  /* 0x0061f01001007387 */ /* 0x0041e80000100a00 */
[----:B0-----:R-:W2:Y:S04]  /*4d130*/  LDL.LU R16, [R1+0x30] ;  /* 0x0000300001107983 */ /* 0x001ea80000300800 */
[----:B------:R-:W2:Y:S04]  /*4d140*/  LDL.LU R17, [R1+0x34] ;  /* 0x0000340001117983 */ /* 0x000ea80000300800 */
[----:B------:R-:W3:Y:S04]  /*4d150*/  LDL.LU R18, [R1+0x38] ;  /* 0x0000380001127983 */ /* 0x000ee80000300800 */
[----:B------:R-:W3:Y:S04]  /*4d160*/  LDL.LU R19, [R1+0x3c] ;  /* 0x00003c0001137983 */ /* 0x000ee80000300800 */
[----:B---3--:R-:W-:Y:S04]  /*4d170*/  STL.64 [R1+0x6208], R18 ;  /* 0x0062081201007387 */ /* 0x008fe80000100a00 */
[----:B--2---:R0:W-:Y:S04]  /*4d180*/  STL.64 [R1+0x6200], R16 ;  /* 0x0062001001007387 */ /* 0x0041e80000100a00 */
[----:B------:R-:W2:Y:S04]  /*4d190*/  LDL.LU R8, [R1+0x50] ;  /* 0x0000500001087983 */ /* 0x000ea80000300800 */
[----:B------:R-:W2:Y:S04]  /*4d1a0*/  LDL.LU R9, [R1+0x54] ;  /* 0x0000540001097983 */ /* 0x000ea80000300800 */
[----:B------:R-:W3:Y:S04]  /*4d1b0*/  LDL.LU R10, [R1+0x58] ;  /* 0x00005800010a7983 */ /* 0x000ee80000300800 */
[----:B------:R-:W3:Y:S04]  /*4d1c0*/  LDL.LU R11, [R1+0x5c] ;  /* 0x00005c00010b7983 */ /* 0x000ee80000300800 */
[----:B0-----:R-:W2:Y:S04]  /*4d1d0*/  LDL.LU R17, [R1+0xac0] ;  /* 0x000ac00001117983 */ /* 0x001ea80000300800 */
[----:B------:R-:W2:Y:S04]  /*4d1e0*/  LDL.LU R18, [R1+0xac4] ;  /* 0x000ac40001127983 */ /* 0x000ea80000300800 */
[----:B------:R-:W2:Y:S01]  /*4d1f0*/  LDL.LU R19, [R1+0xad0] ;  /* 0x000ad00001137983 */ /* 0x000ea20000300800 */
[----:B----4-:R-:W-:Y:S03]  /*4d200*/  HMMA.16816.F32 R12, R12, R2, R4 ;  /* 0x000000020c0c723c */ /* 0x010fe60000001804 */
[----:B---3--:R-:W-:Y:S04]  /*4d210*/  STL.64 [R1+0x6218], R10 ;  /* 0x0062180a01007387 */ /* 0x008fe80000100a00 */
[----:B--2---:R0:W-:Y:S04]  /*4d220*/  STL.64 [R1+0x6210], R8 ;  /* 0x0062100801007387 */ /* 0x0041e80000100a00 */
[----:B0-----:R-:W2:Y:S04]  /*4d230*/  LDL.LU R8, [R1+0x20] ;  /* 0x0000200001087983 */ /* 0x001ea80000300800 */
[----:B------:R-:W2:Y:S04]  /*4d240*/  LDL.LU R9, [R1+0x24] ;  /* 0x0000240001097983 */ /* 0x000ea80000300800 */
[----:B------:R-:W2:Y:S04]  /*4d250*/  LDL.LU R10, [R1+0x28] ;  /* 0x00002800010a7983 */ /* 0x000ea80000300800 */
[----:B------:R-:W2:Y:S04]  /*4d260*/  LDL.LU R11, [R1+0x2c] ;  /* 0x00002c00010b7983 */ /* 0x000ea80000300800 */
        /* <DEDUP_REMOVED lines=10> */
[----:B------:R-:W2:Y:S04]  /*4d310*/  LDL.LU.64 R6, [R1+0x6228] ;  /* 0x0062280001067983 */ /* 0x000ea80000300a00 */
[----:B------:R-:W3:Y:S01]  /*4d320*/  LDL.LU.64 R4, [R1+0x6220] ;  /* 0x0062200001047983 */ /* 0x000ee20000300a00 */
[----:B------:R-:W-:Y:S01]  /*4d330*/  IMAD.MOV.U32 R0, RZ, RZ, R15 ;  /* 0x000000ffff007224 */ /* 0x000fe200078e000f */
[----:B------:R-:W-:-:S02]  /*4d340*/  F2FP.F16.E5M2.UNPACK_B R16, R17.H1 ;  /* 0x00000011ff10723e */ /* 0x000fc400030004ff */
[----:B------:R-:W-:Y:S01]  /*4d350*/  STL.64 [R1+0x800], R12 ;  /* 0x0008000c01007387 */ /* 0x000fe20000100a00 */
[----:B------:R-:W-:-:S03]  /*4d360*/  F2FP.F16.E5M2.UNPACK_B R17, R18.H1 ;  /* 0x00000012ff11723e */ /* 0x000fc600030004ff */
[----:B------:R-:W-:Y:S04]  /*4d370*/  STL [R1+0x808], R14 ;  /* 0x0008080e01007387 */ /* 0x000fe80000100800 */
[----:B------:R-:W4:Y:S04]  /*4d380*/  LDL.LU R2, [R1+0xaf0] ;  /* 0x000af00001027983 */ /* 0x000f280000300800 */
[----:B------:R-:W4:Y:S04]  /*4d390*/  LDL.LU R3, [R1+0xaf4] ;  /* 0x000af40001037983 */ /* 0x000f280000300800 */
[----:B------:R0:W-:Y:S04]  /*4d3a0*/  STL [R1+0x5bc8], R0 ;  /* 0x005bc80001007387 */ /* 0x0001e80000100800 */
[----:B0-----:R-:W4:Y:S01]  /*4d3b0*/  LDL.LU R0, [R1+0xae4] ;  /* 0x000ae40001007983 */ /* 0x001f220000300800 */
[----:B--2---:R-:W-:-:S02]  /*4d3c0*/  F2FP.F16.E5M2.UNPACK_B R14, R6 ;  /* 0x00000006ff0e723e */ /* 0x004fc400020004ff */
[----:B------:R-:W-:Y:S02]  /*4d3d0*/  F2FP.F16.E5M2.UNPACK_B R15, R7 ;  /* 0x00000007ff0f723e */ /* 0x000fe400020004ff */
[----:B---3--:R-:W-:Y:S02]  /*4d3e0*/  F2FP.F16.E5M2.UNPACK_B R12, R4 ;  /* 0x00000004ff0c723e */ /* 0x008fe400020004ff */
[----:B------:R-:W-:Y:S01]  /*4d3f0*/  F2FP.F16.E5M2.UNPACK_B R13, R5 ;  /* 0x00000005ff0d723e */ /* 0x000fe200020004ff */
[----:B------:R-:W2:Y:S01]  /*4d400*/  LDL.LU R4, [R1+0xae0] ;  /* 0x000ae00001047983 */ /* 0x000ea20000300800 */
[----:B------:R-:W-:-:S03]  /*4d410*/  F2FP.F16.E5M2.UNPACK_B R6, R19.H1 ;  /* 0x00000013ff06723e */ /* 0x000fc600030004ff */
[----:B------:R-:W3:Y:S04]  /*4d420*/  LDL.LU R5, [R1+0xad4] ;  /* 0x000ad40001057983 */ /* 0x000ee80000300800 */
[----:B------:R0:W-:Y:S02]  /*4d430*/  STL.64 [R1+0x18], R16 ;  /* 0x0000181001007387 */ /* 0x0001e40000100a00 */
[----:B0-----:R-:W-:Y:S02]  /*4d440*/  HMMA.16816.F32 R16, R12, R16, R8 ;  /* 0x000000100c10723c */ /* 0x001fe40000001808 */
[----:B------:R-:W2:Y:S04]  /*4d450*/  LDL.LU.64 R10, [R1+0x6218] ;  /* 0x00621800010a7983 */ /* 0x000ea80000300a00 */
[----:B------:R-:W2:-:S13]  /*4d460*/  LDL.LU.64 R8, [R1+0x6210] ;  /* 0x0062100001087983 */ /* 0x000e9a0000300a00 */
[----:B------:R-:W-:Y:S04]  /*4d470*/  STL.64 [R1+0x930], R16 ;  /* 0x0009301001007387 */ /* 0x000fe80000100a00 */
[----:B------:R0:W-:Y:S04]  /*4d480*/  STL.64 [R1+0x938], R18 ;  /* 0x0009381201007387 */ /* 0x0001e80000100a00 */
[----:B0-----:R-:W2:Y:S04]  /*4d490*/  LDL.LU.64 R18, [R1+0x6208] ;  /* 0x0062080001127983 */ /* 0x001ea80000300a00 */
[----:B------:R-:W2:Y:S01]  /*4d4a0*/  LDL.LU.64 R16, [R1+0x6200] ;  /* 0x0062000001107983 */ /* 0x000ea20000300a00 */
[----:B---3--:R-:W-:-:S05]  /*4d4b0*/  F2FP.F16.E5M2.UNPACK_B R7, R5.H1 ;  /* 0x00000005ff07723e */ /* 0x008fca00030004ff */
[----:B------:R-:W-:Y:S02]  /*4d4c0*/  STL.64 [R1+0x10], R6 ;  /* 0x0000100601007387 */ /* 0x000fe40000100a00 */
[----:B--2---:R-:W-:-:S15]  /*4d4d0*/  HMMA.16816.F32 R16, R12, R6, R16 ;  /* 0x000000060c10723c */ /* 0x004fde0000001810 */
[----:B------:R-:W-:-:S04]  /*4d4e0*/  NOP ;  /* 0x0000000000007918 */ /* 0x000fc80000000000 */
[----:B------:R-:W-:Y:S04]  /*4d4f0*/  STL.64 [R1+0x950], R16 ;  /* 0x0009501001007387 */ /* 0x000fe80000100a00 */
[----:B------:R0:W-:Y:S04]  /*4d500*/  STL.64 [R1+0x958], R18 ;  /* 0x0009581201007387 */ /* 0x0001e80000100a00 */
[----:B0-----:R-:W2:Y:S04]  /*4d510*/  LDL.LU.64 R18, [R1+0x61f8] ;  /* 0x0061f80001127983 */ /* 0x001ea80000300a00 */
[----:B------:R-:W2:Y:S01]  /*4d520*/  LDL.LU.64 R16, [R1+0x61f0] ;  /* 0x0061f00001107983 */ /* 0x000ea20000300a00 */
[----:B------:R-:W-:-:S02]  /*4d530*/  F2FP.F16.E5M2.UNPACK_B R4, R4.H1 ;  /* 0x00000004ff04723e */ /* 0x000fc400030004ff */
[----:B----4-:R-:W-:-:S05]  /*4d540*/  F2FP.F16.E5M2.UNPACK_B R5, R0.H1 ;  /* 0x00000000ff05723e */ /* 0x010fca00030004ff */
        /* <DEDUP_REMOVED lines=8> */
[----:B------:R-:W-:-:S07]  /*4d5d0*/  F2FP.F16.E5M2.UNPACK_B R7, R3.H1 ;  /* 0x00000003ff07723e */ /* 0x000fce00030004ff */
[----:B------:R-:W-:Y:S01]  /*4d5e0*/  HMMA.16816.F32 R8, R12, R6, R8 ;  /* 0x000000060c08723c */ /* 0x000fe20000001808 */
[----:B------:R-:W-:Y:S02]  /*4d5f0*/  F2FP.F16.E5M2.UNPACK_B R28, R28.H1 ;  /* 0x0000001cff1c723e */ /* 0x000fe400030004ff */
[----:B------:R-:W-:Y:S01]  /*4d600*/  F2FP.F16.E5M2.UNPACK_B R29, R29.H1 ;  /* 0x0000001dff1d723e */ /* 0x000fe200030004ff */
[----:B------:R-:W-:Y:S04]  /*4d610*/  STL [R1], R6 ;  /* 0x0000000601007387 */ /* 0x000fe80000100800 */
[----:B------:R-:W-:Y:S11]  /*4d620*/  STL [R1+0x4], R7 ;  /* 0x0000040701007387 */ /* 0x000ff60000100800 */
[----:B------:R-:W-:Y:S04]  /*4d630*/  STL.64 [R1+0x980], R8 ;  /* 0x0009800801007387 */ /* 0x000fe80000100a00 */
[----:B------:R2:W-:Y:S01]  /*4d640*/  STL.64 [R1+0x988], R10 ;  /* 0x0009880a01007387 */ /* 0x0005e20000100a00 */
[----:B------:R-:W-:-:S02]  /*4d650*/  F2FP.F16.E5M2.UNPACK_B R26, R26.H1 ;  /* 0x0000001aff1a723e */ /* 0x000fc400030004ff */
[----:B------:R-:W-:Y:S01]  /*4d660*/  F2FP.F16.E5M2.UNPACK_B R27, R27.H1 ;  /* 0x0000001bff1b723e */ /* 0x000fe200030004ff */
[----:B------:R-:W-:Y:S01]  /*4d670*/  STL.64 [R1+0x6128], R28 ;  /* 0x0061281c01007387 */ /* 0x000fe20000100a00 */
[----:B--2---:R-:W-:-:S15]  /*4d680*/  HMMA.16816.F32 R8, R12, R28, R16 ;  /* 0x0000001c0c08723c */ /* 0x004fde0000001810 */
[----:B------:R-:W-:-:S04]  /*4d690*/  NOP ;  /* 0x0000000000007918 */ /* 0x000fc80000000000 */
[----:B------:R-:W-:Y:S04]  /*4d6a0*/  STL.64 [R1+0x9a0], R8 ;  /* 0x0009a00801007387 */ /* 0x000fe80000100a00 */
[----:B------:R0:W-:Y:S02]  /*4d6b0*/  STL.64 [R1+0x9a8], R10 ;  /* 0x0009a80a01007387 */ /* 0x0001e40000100a00 */
[----:B0-----:R-:W-:Y:S02]  /*4d6c0*/  HMMA.16816.F32 R8, R12, R26, R20 ;  /* 0x0000001a0c08723c */ /* 0x001fe40000001814 */
[----:B------:R-:W2:-:S15]  /*4d6d0*/  LDL.LU R22, [R1+0xb30] ;  /* 0x000b300001167983 */ /* 0x000e9e0000300800 */
[----:B------:R-:W-:Y:S02]  /*4d6e0*/  NOP ;  /* 0x0000000000007918 */ /* 0x000fe40000000000 */
[----:B------:R-:W-:Y:S04]  /*4d6f0*/  STL.64 [R1+0x9b0], R8 ;  /* 0x0009b00801007387 */ /* 0x000fe80000100a00 */
[----:B------:R-:W-:Y:S04]  /*4d700*/  STL.64 [R1+0x9b8], R10 ;  /* 0x0009b80a01007387 */ /* 0x000fe80000100a00 */
[----:B------:R-:W3:Y:S04]  /*4d710*/  LDL.LU R21, [R1+0xb44] ;  /* 0x000b440001157983 */ /* 0x000ee80000300800 */
[----:B------:R-:W4:Y:S04]  /*4d720*/  LDL.LU R18, [R1+0xb50] ;  /* 0x000b500001127983 */ /* 0x000f280000300800 */
[----:B------:R-:W4:Y:S04]  /*4d730*/  LDL.LU R19, [R1+0xb54] ;  /* 0x000b540001137983 */ /* 0x000f280000300800 */
[----:B------:R-:W2:Y:S04]  /*4d740*/  LDL.LU R16, [R1+0xb60] ;  /* 0x000b600001107983 */ /* 0x000ea80000300800 */
[----:B------:R-:W2:Y:S04]  /*4d750*/  LDL.LU R17, [R1+0xb64] ;  /* 0x000b640001117983 */ /* 0x000ea80000300800 */
[----:B----4-:R-:W-:Y:S04]  /*4d760*/  STL.64 [R1+0x61c8], R18 ;  /* 0x0061c81201007387 */ /* 0x010fe80000100a00 */
[----:B--2---:R0:W-:Y:S04]  /*4d770*/  STL.64 [R1+0x61c0], R16 ;  /* 0x0061c01001007387 */ /* 0x0041e80000100a00 */
[----:B0-----:R-:W2:Y:S04]  /*4d780*/  LDL.LU R16, [R1+0x90] ;  /* 0x0000900001107983 */ /* 0x001ea80000300800 */
[----:B------:R-:W2:Y:S04]  /*4d790*/  LDL.LU R17, [R1+0x94] ;  /* 0x0000940001117983 */ /* 0x000ea80000300800 */
[----:B------:R-:W4:Y:S04]  /*4d7a0*/  LDL.LU R18, [R1+0x98] ;  /* 0x0000980001127983 */ /* 0x000f280000300800 */
[----:B------:R-:W4:Y:S04]  /*4d7b0*/  LDL.LU R19, [R1+0x9c] ;  /* 0x00009c0001137983 */ /* 0x000f280000300800 */
[----:B----4-:R-:W-:Y:S04]  /*4d7c0*/  STL.64 [R1+0x61d8], R18 ;  /* 0x0061d81201007387 */ /* 0x010fe80000100a00 */
[----:B--2---:R0:W-:Y:S04]  /*4d7d0*/  STL.64 [R1+0x61d0], R16 ;  /* 0x0061d01001007387 */ /* 0x0041e80000100a00 */
[----:B0-----:R-:W2:Y:S04]  /*4d7e0*/  LDL.LU R16, [R1+0x80] ;  /* 0x0000800001107983 */ /* 0x001ea80000300800 */
[----:B------:R-:W2:Y:S04]  /*4d7f0*/  LDL.LU R17, [R1+0x84] ;  /* 0x0000840001117983 */ /* 0x000ea80000300800 */
[----:B------:R-:W2:Y:S04]  /*4d800*/  LDL.LU R18, [R1+0x88] ;  /* 0x0000880001127983 */ /* 0x000ea80000300800 */
[----:B------:R-:W2:Y:S04]  /*4d810*/  LDL.LU R19, [R1+0x8c] ;  /* 0x00008c0001137983 */ /* 0x000ea80000300800 */
[----:B------:R-:W4:Y:S04]  /*4d820*/  LDL.LU R23, [R1+0xb34] ;  /* 0x000b340001177983 */ /* 0x000f280000300800 */
[----:B------:R-:W2:Y:S04]  /*4d830*/  LDL.LU R20, [R1+0xb40] ;  /* 0x000b400001147983 */ /* 0x000ea80000300800 */
[----:B------:R-:W2:Y:S04]  /*4d840*/  LDL.LU R10, [R1+0xb70] ;  /* 0x000b7000010a7983 */ /* 0x000ea80000300800 */
[----:B------:R-:W2:Y:S04]  /*4d850*/  LDL.LU R11, [R1+0xb74] ;  /* 0x000b7400010b7983 */ /* 0x000ea80000300800 */
[----:B------:R-:W3:Y:S04]  /*4d860*/  LDL.LU R8, [R1+0xb80] ;  /* 0x000b800001087983 */ /* 0x000ee80000300800 */
[----:B------:R-:W3:Y:S01]  /*4d870*/  LDL.LU R9, [R1+0xb84] ;  /* 0x000b840001097983 */ /* 0x000ee20000300800 */
[----:B------:R-:W-:-:S02]  /*4d880*/  F2FP.F16.E5M2.UNPACK_B R24, R24.H1 ;  /* 0x00000018ff18723e */ /* 0x000fc400030004ff */
[----:B------:R-:W-:Y:S01]  /*4d890*/  F2FP.F16.E5M2.UNPACK_B R25, R25.H1 ;  /* 0x00000019ff19723e */ /* 0x000fe200030004ff */
[----:B--2---:R-:W-:Y:S04]  /*4d8a0*/  STL.64 [R1+0x61a8], R10 ;  /* 0x0061a80a01007387 */ /* 0x004fe80000100a00 */
[----:B---3--:R0:W-:Y:S04]  /*4d8b0*/  STL.64 [R1+0x61a0], R8 ;  /* 0x0061a00801007387 */ /* 0x0081e80000100a00 */
[----:B0-----:R-:W2:Y:S04]  /*4d8c0*/  LDL.LU R8, [R1+0xb0] ;  /* 0x0000b00001087983 */ /* 0x001ea80000300800 */
[----:B------:R-:W2:Y:S04]  /*4d8d0*/  LDL.LU R9, [R1+0xb4] ;  /* 0x0000b40001097983 */ /* 0x000ea80000300800 */
[----:B------:R-:W3:Y:S04]  /*4d8e0*/  LDL.LU R10, [R1+0xb8] ;  /* 0x0000b800010a7983 */ /* 0x000ee80000300800 */
[----:B------:R-:W3:Y:S01]  /*4d8f0*/  LDL.LU R11, [R1+0xbc] ;  /* 0x0000bc00010b7983 */ /* 0x000ee20000300800 */
[----:B------:R-:W-:Y:S01]  /*4d900*/  HMMA.16816.F32 R16, R12, R24, R16 ;  /* 0x000000180c10723c */ /* 0x000fe20000001810 */
[----:B------:R-:W-:-:S02]  /*4d910*/  IMAD.MOV.U32 R2, RZ, RZ, R4 ;  /* 0x000000ffff027224 */ /* 0x000fc400078e0004 */
[----:B------:R-:W-:Y:S01]  /*4d920*/  IMAD.MOV.U32 R4, RZ, RZ, R6 ;  /* 0x000000ffff047224 */ /* 0x000fe200078e0006 */
[----:B---3--:R-:W-:Y:S04]  /*4d930*/  STL.64 [R1+0x61b8], R10 ;  /* 0x0061b80a01007387 */ /* 0x008fe80000100a00 */
[----:B--2---:R0:W-:Y:S04]  /*4d940*/  STL.64 [R1+0x61b0], R8 ;  /* 0x0061b00801007387 */ /* 0x0041e80000100a00 */
[----:B0-----:R-:W2:Y:S04]  /*4d950*/  LDL.LU R8, [R1+0xa0] ;  /* 0x0000a00001087983 */ /* 0x001ea80000300800 */
[----:B------:R-:W2:Y:S04]  /*4d960*/  LDL.LU R9, [R1+0xa4] ;  /* 0x0000a40001097983 */ /* 0x000ea80000300800 */
[----:B------:R-:W2:Y:S04]  /*4d970*/  LDL.LU R10, [R1+0xa8] ;  /* 0x0000a800010a7983 */ /* 0x000ea80000300800 */
[----:B------:R-:W2:Y:S04]  /*4d980*/  LDL.LU R11, [R1+0xac] ;  /* 0x0000ac00010b7983 */ /* 0x000ea80000300800 */
[----:B------:R-:W3:Y:S04]  /*4d990*/  LDL.LU R6, [R1+0xb90] ;  /* 0x000b900001067983 */ /* 0x000ee80000300800 */
[----:B------:R-:W-:Y:S04]  /*4d9a0*/  STL.64 [R1+0x9d0], R16 ;  /* 0x0009d01001007387 */ /* 0x000fe80000100a00 */
[----:B------:R0:W-:Y:S04]  /*4d9b0*/  STL.64 [R1+0x9d8], R18 ;  /* 0x0009d81201007387 */ /* 0x0001e80000100a00 */
[----:B0-----:R-:W3:Y:S04]  /*4d9c0*/  LDL.LU.64 R18, [R1+0x61d8] ;  /* 0x0061d80001127983 */ /* 0x001ee80000300a00 */
[----:B------:R-:W3:Y:S04]  /*4d9d0*/  LDL.LU.64 R16, [R1+0x61d0] ;  /* 0x0061d00001107983 */ /* 0x000ee80000300a00 */
[----:B------:R-:W-:Y:S04]  /*4d9e0*/  STL.64 [R1+0x60e8], R26 ;  /* 0x0060e81a01007387 */ /* 0x000fe80000100a00 */
[----:B------:R0:W-:Y:S04]  /*4d9f0*/  STL.64 [R1+0x60e0], R24 ;  /* 0x0060e01801007387 */ /* 0x0001e80000100a00 */
[----:B0-----:R-:W3:Y:S04]  /*4da00*/  LDL.LU R24, [R1+0xe0] ;  /* 0x0000e00001187983 */ /* 0x001ee80000300800 */
[----:B------:R-:W3:Y:S04]  /*4da10*/  LDL.LU R25, [R1+0xe4] ;  /* 0x0000e40001197983 */ /* 0x000ee80000300800 */
[----:B------:R-:W3:Y:S04]  /*4da20*/  LDL.LU R26, [R1+0xe8] ;  /* 0x0000e800011a7983 */ /* 0x000ee80000300800 */
[----:B------:R-:W3:Y:S01]  /*4da30*/  LDL.LU R27, [R1+0xec] ;  /* 0x0000ec00011b7983 */ /* 0x000ee20000300800 */
[----:B------:R-:W-:-:S02]  /*4da40*/  F2FP.F16.E5M2.UNPACK_B R22, R22.H1 ;  /* 0x00000016ff16723e */ /* 0x000fc400030004ff */
[----:B----4-:R-:W-:Y:S02]  /*4da50*/  F2FP.F16.E5M2.UNPACK_B R23, R23.H1 ;  /* 0x00000017ff17723e */ /* 0x010fe400030004ff */
[----:B------:R-:W-:Y:S02]  /*4da60*/  F2FP.F16.E5M2.UNPACK_B R20, R20.H1 ;  /* 0x00000014ff14723e */ /* 0x000fe400030004ff */
[----:B------:R-:W-:Y:S01]  /*4da70*/  F2FP.F16.E5M2.UNPACK_B R21, R21.H1 ;  /* 0x00000015ff15723e */ /* 0x000fe200030004ff */
[----:B------:R-:W-:-:S06]  /*4da80*/  IMAD.MOV.U32 R0, RZ, RZ, R5 ;  /* 0x000000ffff007224 */ /* 0x000fcc00078e0005 */
[C---:B--2---:R-:W-:Y:S08]  /*4da90*/  HMMA.16816.F32 R8, R12.reuse, R20, R8 ;  /* 0x000000140c08723c */ /* 0x044ff00000001808 */
[----:B---3--:R-:W-:Y:S01]  /*4daa0*/  HMMA.16816.F32 R16, R12, R22, R16 ;  /* 0x000000160c10723c */ /* 0x008fe20000001810 */
[----:B------:R-:W-:Y:S04]  /*4dab0*/  STL.64 [R1+0x6198], R26 ;  /* 0x0061981a01007387 */ /* 0x000fe80000100a00 */
[----:B------:R0:W-:Y:S04]  /*4dac0*/  STL.64 [R1+0x6190], R24 ;  /* 0x0061901801007387 */ /* 0x0001e80000100a00 */
[----:B0-----:R-:W2:Y:S04]  /*4dad0*/  LDL.LU R24, [R1+0xc0] ;  /* 0x0000c00001187983 */ /* 0x001ea80000300800 */
[----:B------:R-:W2:Y:S04]  /*4dae0*/  LDL.LU R25, [R1+0xc4] ;  /* 0x0000c40001197983 */ /* 0x000ea80000300800 */
[----:B------:R-:W2:Y:S04]  /*4daf0*/  LDL.LU R26, [R1+0xc8] ;  /* 0x0000c800011a7983 */ /* 0x000ea80000300800 */
[----:B------:R-:W2:Y:S04]  /*4db00*/  LDL.LU R27, [R1+0xcc] ;  /* 0x0000cc00011b7983 */ /* 0x000ea80000300800 */
[----:B------:R-:W3:Y:S04]  /*4db10*/  LDL.LU R5, [R1+0xb94] ;  /* 0x000b940001057983 */ /* 0x000ee80000300800 */
[----:B------:R-:W-:Y:S04]  /*4db20*/  STL.64 [R1+0x9f0], R16 ;  /* 0x0009f01001007387 */ /* 0x000fe80000100a00 */
[----:B------:R0:W-:Y:S04]  /*4db30*/  STL.64 [R1+0x9f8], R18 ;  /* 0x0009f81201007387 */ /* 0x0001e80000100a00 */
[----:B0-----:R-:W4:Y:S04]  /*4db40*/  LDL.LU.64 R18, [R1+0x61c8] ;  /* 0x0061c80001127983 */ /* 0x001f280000300a00 */
[----:B------:R-:W2:Y:S04]  /*4db50*/  LDL.LU.64 R16, [R1+0x61c0] ;  /* 0x0061c00001107983 */ /* 0x000ea80000300a00 */
        /* <DEDUP_REMOVED lines=10> */
[----:B----4-:R-:W-:-:S02]  /*4dc00*/  F2FP.F16.E5M2.UNPACK_B R18, R18.H1 ;  /* 0x00000012ff12723e */ /* 0x010fc400030004ff */
[----:B------:R-:W-:Y:S02]  /*4dc10*/  F2FP.F16.E5M2.UNPACK_B R19, R19.H1 ;  /* 0x00000013ff13723e */ /* 0x000fe400030004ff */
[----:B--2---:R-:W-:Y:S02]  /*4dc20*/  F2FP.F16.E5M2.UNPACK_B R16, R16.H1 ;  /* 0x00000010ff10723e */ /* 0x004fe400030004ff */
[----:B------:R-:W-:-:S03]  /*4dc30*/  F2FP.F16.E5M2.UNPACK_B R17, R17.H1 ;  /* 0x00000011ff11723e */ /* 0x000fc600030004ff */
[C---:B---3--:R-:W-:Y:S08]  /*4dc40*/  HMMA.16816.F32 R8, R12.reuse, R18, R8 ;  /* 0x000000120c08723c */ /* 0x048ff00000001808 */
[----:B------:R-:W-:Y:S11]  /*4dc50*/  HMMA.16816.F32 R24, R12, R16, R24 ;  /* 0x000000100c18723c */ /* 0x000ff60000001818 */
[----:B------:R-:W-:Y:S04]  /*4dc60*/  STL.64 [R1+0xa30], R8 ;  /* 0x000a300801007387 */ /* 0x000fe80000100a00 */
[----:B------:R0:W-:Y:S04]  /*4dc70*/  STL.64 [R1+0xa38], R10 ;  /* 0x000a380a01007387 */ /* 0x0001e80000100a00 */
[----:B0-----:R-:W2:Y:S04]  /*4dc80*/  LDL.LU.64 R10, [R1+0x61a8] ;  /* 0x0061a800010a7983 */ /* 0x001ea80000300a00 */
[----:B------:R-:W3:Y:S04]  /*4dc90*/  LDL.LU.64 R8, [R1+0x61a0] ;  /* 0x0061a00001087983 */ /* 0x000ee80000300a00 */
[----:B------:R-:W-:Y:S04]  /*4dca0*/  STL.64 [R1+0xa40], R24 ;  /* 0x000a401801007387 */ /* 0x000fe80000100a00 */
[----:B------:R0:W-:Y:S04]  /*4dcb0*/  STL.64 [R1+0xa48], R26 ;  /* 0x000a481a01007387 */ /* 0x0001e80000100a00 */
[----:B0-----:R-:W4:Y:S04]  /*4dcc0*/  LDL.LU.64 R26, [R1+0x6198] ;  /* 0x00619800011a7983 */ /* 0x001f280000300a00 */
[----:B------:R-:W4:Y:S04]  /*4dcd0*/  LDL.LU.64 R24, [R1+0x6190] ;  /* 0x0061900001187983 */ /* 0x000f280000300a00 */
[----:B------:R-:W-:Y:S04]  /*4dce0*/  STL [R1+0x60b8], R17 ;  /* 0x0060b81101007387 */ /* 0x000fe80000100800 */
[----:B------:R-:W-:Y:S04]  /*4dcf0*/  STL.64 [R1+0x6138], R18 ;  /* 0x0061381201007387 */ /* 0x000fe80000100a00 */
[----:B------:R0:W-:Y:S01]  /*4dd00*/  STL [R1+0x6130], R16 ;  /* 0x0061301001007387 */ /* 0x0001e20000100800 */
[----:B--2---:R-:W-:-:S02]  /*4dd10*/  F2FP.F16.E5M2.UNPACK_B R10, R10.H1 ;  /* 0x0000000aff0a723e */ /* 0x004fc400030004ff */
[----:B------:R-:W-:-:S07]  /*4dd20*/  F2FP.F16.E5M2.UNPACK_B R11, R11.H1 ;  /* 0x0000000bff0b723e */ /* 0x000fce00030004ff */
[----:B0-----:R-:W-:Y:S01]  /*4dd30*/  HMMA.16816.F32 R16, R12, R10, R20 ;  /* 0x0000000a0c10723c */ /* 0x001fe20000001814 */
[----:B---3--:R-:W-:Y:S02]  /*4dd40*/  F2FP.F16.E5M2.UNPACK_B R8, R8.H1 ;  /* 0x00000008ff08723e */ /* 0x008fe400030004ff */
[----:B------:R-:W-:-:S15]  /*4dd50*/  F2FP.F16.E5M2.UNPACK_B R9, R9.H1 ;  /* 0x00000009ff09723e */ /* 0x000fde00030004ff */
[----:B------:R-:W-:Y:S01]  /*4dd60*/  NOP ;  /* 0x0000000000007918 */ /* 0x000fe20000000000 */
[----:B------:R-:W-:Y:S04]  /*4dd70*/  STL.64 [R1+0xa50], R16 ;  /* 0x000a501001007387 */ /* 0x000fe80000100a00 */
[----:B------:R4:W-:Y:S02]  /*4dd80*/  STL.64 [R1+0xa58], R18 ;  /* 0x000a581201007387 */ /* 0x0009e40000100a00 */
[----:B----4-:R-:W-:Y:S02]  /*4dd90*/  HMMA.16816.F32 R16, R12, R8, R24 ;  /* 0x000000080c10723c */ /* 0x010fe40000001818 */
[----:B------:R-:W-:Y:S04]  /*4dda0*/  STL.64 [R1+0x60a0], R10 ;  /* 0x0060a00a01007387 */ /* 0x000fe80000100a00 */
[----:B------:R0:W-:-:S13]  /*4ddb0*/  STL.64 [R1+0x6098], R8 ;  /* 0x0060980801007387 */ /* 0x0001da0000100a00 */
[----:B------:R-:W-:Y:S04]  /*4ddc0*/  STL.64 [R1+0xa80], R16 ;  /* 0x000a801001007387 */ /* 0x000fe80000100a00 */
[----:B------:R-:W-:Y:S04]  /*4ddd0*/  STL.64 [R1+0xa88], R18 ;  /* 0x000a881201007387 */ /* 0x000fe80000100a00 */
[----:B0-----:R-:W2:Y:S04]  /*4dde0*/  LDL.LU R8, [R1+0x250] ;  /* 0x0002500001087983 */ /* 0x001ea80000300800 */
[----:B------:R-:W2:Y:S04]  /*4ddf0*/  LDL.LU R9, [R1+0x254] ;  /* 0x0002540001097983 */ /* 0x000ea80000300800 */
[----:B------:R-:W3:Y:S04]  /*4de00*/  LDL.LU R10, [R1+0x258] ;  /* 0x00025800010a7983 */ /* 0x000ee80000300800 */
[----:B------:R-:W3:Y:S01]  /*4de10*/  LDL.LU R11, [R1+0x25c] ;  /* 0x00025c00010b7983 */ /* 0x000ee20000300800 */
[----:B------:R-:W-:-:S02]  /*4de20*/  IMAD.MOV.U32 R3, RZ, RZ, R7 ;  /* 0x000000ffff037224 */ /* 0x000fc400078e0007 */
[----:B------:R-:W-:Y:S02]  /*4de30*/  IMAD.MOV.U32 R22, RZ, RZ, R4 ;  /* 0x000000ffff167224 */ /* 0x000fe400078e0004 */
[----:B------:R-:W-:Y:S01]  /*4de40*/  IMAD.MOV.U32 R23, RZ, RZ, R3 ;  /* 0x000000ffff177224 */ /* 0x000fe200078e0003 */
[----:B---3--:R-:W-:Y:S04]  /*4de50*/  STL.64 [R1+0x6108], R10 ;  /* 0x0061080a01007387 */ /* 0x008fe80000100a00 */
[----:B--2---:R0:W-:Y:S04]  /*4de60*/  STL.64 [R1+0x6100], R8 ;  /* 0x0061000801007387 */ /* 0x0041e80000100a00 */
[----:B------:R-:W-:Y:S04]  /*4de70*/  STL.64 [R1+0x6110], R22 ;  /* 0x0061101601007387 */ /* 0x000fe80000100a00 */
[----:B0-----:R-:W2:Y:S04]  /*4de80*/  LDL.LU R8, [R1+0x280] ;  /* 0x0002800001087983 */ /* 0x001ea80000300800 */
[----:B------:R-:W2:Y:S04]  /*4de90*/  LDL.LU R9, [R1+0x284] ;  /* 0x0002840001097983 */ /* 0x000ea80000300800 */
[----:B------:R-:W3:Y:S04]  /*4dea0*/  LDL.LU R10, [R1+0x288] ;  /* 0x00028800010a7983 */ /* 0x000ee80000300800 */
[----:B------:R-:W3:Y:S01]  /*4deb0*/  LDL.LU R11, [R1+0x28c] ;  /* 0x00028c00010b7983 */ /* 0x000ee20000300800 */
[----:B------:R-:W-:-:S02]  /*4dec0*/  IMAD.MOV.U32 R20, RZ, RZ, R2 ;  /* 0x000000ffff147224 */ /* 0x000fc400078e0002 */
[----:B------:R-:W-:Y:S01]  /*4ded0*/  IMAD.MOV.U32 R21, RZ, RZ, R0 ;  /* 0x000000ffff157224 */ /* 0x000fe200078e0000 */
[----:B------:R-:W-:Y:S01]  /*4dee0*/  F2FP.F16.E5M2.UNPACK_B R7, R5.H1 ;  /* 0x00000005ff07723e */ /* 0x000fe200030004ff */
[----:B---3--:R-:W-:Y:S04]  /*4def0*/  STL.64 [R1+0x6120], R10 ;  /* 0x0061200a01007387 */ /* 0x008fe80000100a00 */
[----:B--2---:R-:W-:Y:S04]  /*4df00*/  STL.64 [R1+0x6118], R8 ;  /* 0x0061180801007387 */ /* 0x004fe80000100a00 */
[----:B------:R-:W-:Y:S04]  /*4df10*/  STL [R1+0x6140], R20 ;  /* 0x0061401401007387 */ /* 0x000fe80000100800 */
[----:B------:R0:W-:Y:S04]  /*4df20*/  STL [R1+0x6144], R21 ;  /* 0x0061441501007387 */ /* 0x0001e80000100800 */
[----:B------:R-:W2:Y:S04]  /*4df30*/  LDL.LU R16, [R1+0x2b0] ;  /* 0x0002b00001107983 */ /* 0x000ea80000300800 */
[----:B------:R-:W2:Y:S04]  /*4df40*/  LDL.LU R17, [R1+0x2b4] ;  /* 0x0002b40001117983 */ /* 0x000ea80000300800 */
[----:B------:R-:W3:Y:S04]  /*4df50*/  LDL.LU R18, [R1+0x2b8] ;  /* 0x0002b80001127983 */ /* 0x000ee80000300800 */
[----:B------:R-:W3:Y:S04]  /*4df60*/  LDL.LU R19, [R1+0x2bc] ;  /* 0x0002bc0001137983 */ /* 0x000ee80000300800 */
[----:B------:R-:W4:Y:S04]  /*4df70*/  LDL.LU R4, [R1+0xba0] ;  /* 0x000ba00001047983 */ /* 0x000f280000300800 */
[----:B------:R-:W2:Y:S04]  /*4df80*/  LDL.LU R5, [R1+0xba4] ;  /* 0x000ba40001057983 */ /* 0x000ea80000300800 */
[----:B------:R-:W2:Y:S04]  /*4df90*/  LDL.LU R2, [R1+0xbb0] ;  /* 0x000bb00001027983 */ /* 0x000ea80000300800 */
[----:B------:R-:W2:Y:S04]  /*4dfa0*/  LDL.LU R3, [R1+0xbb4] ;  /* 0x000bb40001037983 */ /* 0x000ea80000300800 */
[----:B0-----:R-:W2:Y:S04]  /*4dfb0*/  LDL.LU R21, [R1+0xee4] ;  /* 0x000ee40001157983 */ /* 0x001ea80000300800 */
[----:B--2---:R0:W-:Y:S04]  /*4dfc0*/  STL [R1+0x616c], R21 ;  /* 0x00616c1501007387 */ /* 0x0041e80000100800 */
[----:B0-----:R-:W2:Y:S04]  /*4dfd0*/  LDL.LU R21, [R1+0xee0] ;  /* 0x000ee00001157983 */ /* 0x001ea80000300800 */
[----:B------:R-:W2:Y:S04]  /*4dfe0*/  LDL.LU R20, [R1+0xeec] ;  /* 0x000eec0001147983 */ /* 0x000ea80000300800 */
[----:B--2---:R0:W-:Y:S04]  /*4dff0*/  STL [R1+0x6168], R20 ;  /* 0x0061681401007387 */ /* 0x0041e80000100800 */
[----:B0-----:R-:W2:Y:S04]  /*4e000*/  LDL.LU R20, [R1+0xee8] ;  /* 0x000ee80001147983 */ /* 0x001ea80000300800 */
[----:B------:R-:W2:Y:S04]  /*4e010*/  LDL.LU R0, [R1+0xef4] ;  /* 0x000ef40001007983 */ /* 0x000ea80000300800 */
[----:B--2---:R0:W-:Y:S04]  /*4e020*/  STL [R1+0x6164], R0 ;  /* 0x0061640001007387 */ /* 0x0041e80000100800 */
[----:B0-----:R-:W2:Y:S04]  /*4e030*/  LDL.LU R0, [R1+0xef0] ;  /* 0x000ef00001007983 */ /* 0x001ea80000300800 */
[----:B---3--:R-:W-:Y:S04]  /*4e040*/  STL.64 [R1+0x6158], R18 ;  /* 0x0061581201007387 */ /* 0x008fe80000100a00 */
[----:B------:R0:W-:Y:S04]  /*4e050*/  STL.64 [R1+0x6150], R16 ;  /* 0x0061501001007387 */ /* 0x0001e80000100a00 */
[----:B0-----:R-:W3:Y:S04]  /*4e060*/  LDL.LU R16, [R1+0x100] ;  /* 0x0001000001107983 */ /* 0x001ee80000300800 */
[----:B---3--:R0:W-:Y:S04]  /*4e070*/  STL [R1+0x6160], R16 ;  /* 0x0061601001007387 */ /* 0x0081e80000100800 */
[----:B0-----:R-:W3:Y:S04]  /*4e080*/  LDL.LU R16, [R1+0xef8] ;  /* 0x000ef80001107983 */ /* 0x001ee80000300800 */
[----:B------:R-:W3:Y:S04]  /*4e090*/  LDL.LU R17, [R1+0x104] ;  /* 0x0001040001117983 */ /* 0x000ee80000300800 */
[----:B------:R-:W2:Y:S04]  /*4e0a0*/  LDL.LU R18, [R1+0x108] ;  /* 0x0001080001127983 */ /* 0x000ea80000300800 */
[----:B------:R-:W2:Y:S04]  /*4e0b0*/  LDL.LU R19, [R1+0x10c] ;  /* 0x00010c0001137983 */ /* 0x000ea80000300800 */
[----:B--2---:R-:W-:Y:S04]  /*4e0c0*/  STL.64 [R1+0x6178], R18 ;  /* 0x0061781201007387 */ /* 0x004fe80000100a00 */
[----:B---3--:R0:W-:Y:S04]  /*4e0d0*/  STL.64 [R1+0x6170], R16 ;  /* 0x0061701001007387 */ /* 0x0081e80000100a00 */
[----:B0-----:R-:W2:Y:S04]  /*4e0e0*/  LDL.LU R16, [R1+0x2c0] ;  /* 0x0002c00001107983 */ /* 0x001ea80000300800 */
[----:B------:R-:W2:Y:S04]  /*4e0f0*/  LDL.LU R17, [R1+0x2c4] ;  /* 0x0002c40001117983 */ /* 0x000ea80000300800 */
[----:B------:R-:W3:Y:S04]  /*4e100*/  LDL.LU R18, [R1+0x2c8] ;  /* 0x0002c80001127983 */ /* 0x000ee80000300800 */
[----:B------:R-:W3:Y:S01]  /*4e110*/  LDL.LU R19, [R1+0x2cc] ;  /* 0x0002cc0001137983 */ /* 0x000ee20000300800 */
[----:B------:R-:W-:-:S03]  /*4e120*/  F2FP.F16.E5M2.UNPACK_B R6, R6.H1 ;  /* 0x00000006ff06723e */ /* 0x000fc600030004ff */
[----:B---3--:R-:W-:Y:S04]  /*4e130*/  STL.64 [R1+0x6188], R18 ;  /* 0x0061881201007387 */ /* 0x008fe80000100a00 */
[----:B--2---:R0:W-:Y:S04]  /*4e140*/  STL.64 [R1+0x6180], R16 ;  /* 0x0061801001007387 */ /* 0x0041e80000100a00 */
[----:B0-----:R-:W2:Y:S04]  /*4e150*/  LDL.LU R16, [R1+0x110] ;  /* 0x0001100001107983 */ /* 0x001ea80000300800 */
[----:B------:R-:W2:Y:S04]  /*4e160*/  LDL.LU R17, [R1+0x114] ;  /* 0x0001140001117983 */ /* 0x000ea80000300800 */
[----:B------:R-:W2:Y:S04]  /*4e170*/  LDL.LU R18, [R1+0x118] ;  /* 0x0001180001127983 */ /* 0x000ea80000300800 */
[----:B------:R-:W2:Y:S04]  /*4e180*/  LDL.LU R19, [R1+0x11c] ;  /* 0x00011c0001137983 */ /* 0x000ea80000300800 */
[----:B------:R-:W3:Y:S04]  /*4e190*/  LDL.64 R22, [R1+0x10] ;  /* 0x0000100001167983 */ /* 0x000ee80000100a00 */
[----:B------:R-:W4:Y:S01]  /*4e1a0*/  LDL.64 R28, [R1+0x18] ;  /* 0x00001800011c7983 */ /* 0x000f220000100a00 */
[----:B--2---:R-:W-:Y:S03]  /*4e1b0*/  HMMA.16816.F32 R16, R12, R6, R16 ;  /* 0x000000060c10723c */ /* 0x004fe60000001810 */
        /* <DEDUP_REMOVED lines=10> */
[----:B------:R-:W-:Y:S04]  /*4e260*/  STL.64 [R1+0xaa0], R16 ;  /* 0x000aa01001007387 */ /* 0x000fe80000100a00 */
[----:B------:R0:W-:Y:S04]  /*4e270*/  STL.64 [R1+0xaa8], R18 ;  /* 0x000aa81201007387 */ /* 0x0001e80000100a00 */
[----:B0-----:R-:W3:Y:S04]  /*4e280*/  LDL.LU.64 R18, [R1+0x6188] ;  /* 0x0061880001127983 */ /* 0x001ee80000300a00 */
[----:B------:R-:W3:Y:S01]  /*4e290*/  LDL.LU.64 R16, [R1+0x6180] ;  /* 0x0061800001107983 */ /* 0x000ee20000300a00 */
[----:B----4-:R-:W-:-:S02]  /*4e2a0*/  F2FP.F16.E5M2.UNPACK_B R4, R4.H1 ;  /* 0x00000004ff04723e */ /* 0x010fc400030004ff */
[----:B------:R-:W-:Y:S01]  /*4e2b0*/  F2FP.F16.E5M2.UNPACK_B R5, R5.H1 ;  /* 0x00000005ff05723e */ /* 0x000fe200030004ff */
[----:B--2---:R-:W-:-:S06]  /*4e2c0*/  IMAD R23, R23, 0x100, R21 ;  /* 0x0000010017177824 */ /* 0x004fcc00078e0215 */
        /* <DEDUP_REMOVED lines=9> */
[----:B------:R-:W4:Y:S04]  /*4e360*/  LDL.LU R5, [R1+0x2a4] ;  /* 0x0002a40001057983 */ /* 0x000f280000300800 */
[----:B------:R-:W4:Y:S04]  /*4e370*/  LDL.LU R6, [R1+0x2a8] ;  /* 0x0002a80001067983 */ /* 0x000f280000300800 */
[----:B------:R-:W4:Y:S04]  /*4e380*/  LDL.LU R7, [R1+0x2ac] ;  /* 0x0002ac0001077983 */ /* 0x000f280000300800 */
[----:B------:R-:W2:Y:S02]  /*4e390*/  LDL.LU R21, [R1+0x616c] ;  /* 0x00616c0001157983 */ /* 0x000ea40000300800 */
[----:B--2---:R-:W-:-:S02]  /*4e3a0*/  IMAD R21, R21, 0x100, R20 ;  /* 0x0000010015157824 */ /* 0x004fc400078e0214 */
[----:B------:R-:W2:Y:S02]  /*4e3b0*/  LDL.LU R20, [R1+0x6168] ;  /* 0x0061680001147983 */ /* 0x000ea40000300800 */
[----:B--2---:R-:W-:Y:S02]  /*4e3c0*/  IMAD R20, R20, 0x100, R0 ;  /* 0x0000010014147824 */ /* 0x004fe400078e0200 */
[----:B------:R-:W3:Y:S01]  /*4e3d0*/  LDL.LU R0, [R1+0x6164] ;  /* 0x0061640001007983 */ /* 0x000ee20000300800 */
[----:B------:R-:W-:Y:S02]  /*4e3e0*/  F2FP.F16.E5M2.UNPACK_B R2, R2.H1 ;  /* 0x00000002ff02723e */ /* 0x000fe400030004ff */
[----:B------:R-:W-:Y:S01]  /*4e3f0*/  F2FP.F16.E5M2.UNPACK_B R3, R3.H1 ;  /* 0x00000003ff03723e */ /* 0x000fe200030004ff */
[----:B---3--:R-:W-:Y:S02]  /*4e400*/  IMAD R0, R0, 0x100, R16 ;  /* 0x0000010000007824 */ /* 0x008fe400078e0210 */
[----:B------:R-:W2:Y:S04]  /*4e410*/  LDL.LU R16, [R1+0x6160] ;  /* 0x0061600001107983 */ /* 0x000ea80000300800 */
[----:B--2---:R-:W-:Y:S01]  /*4e420*/  HMMA.16816.F32 R12, R12, R2, R16 ;  /* 0x000000020c0c723c */ /* 0x004fe20000001810 */
[----:B------:R-:W2:Y:S04]  /*4e430*/  LDL.LU.64 R18, [R1+0x6158] ;  /* 0x0061580001127983 */ /* 0x000ea80000300a00 */
[----:B------:R-:W2:-:S14]  /*4e440*/  LDL.LU.64 R16, [R1+0x6150] ;  /* 0x0061500001107983 */ /* 0x000e9c0000300a00 */
[----:B------:R0:W-:Y:S04]  /*4e450*/  STL.64 [R1+0xa70], R12 ;  /* 0x000a700c01007387 */ /* 0x0001e80000100a00 */
[----:B------:R1:W-:Y:S01]  /*4e460*/  STL.64 [R1+0xa78], R14 ;  /* 0x000a780e01007387 */ /* 0x0003e20000100a00 */
[----:B0-----:R-:W-:Y:S02]  /*4e470*/  F2FP.F16.E5M2.UNPACK_B R12, R23 ;  /* 0x00000017ff0c723e */ /* 0x001fe400020004ff */
[----:B------:R-:W-:Y:S01]  /*4e480*/  F2FP.F16.E5M2.UNPACK_B R13, R21 ;  /* 0x00000015ff0d723e */ /* 0x000fe200020004ff */
[----:B------:R-:W4:Y:S01]  /*4e490*/  LDL.LU R23, [R1+0x6148] ;  /* 0x0061480001177983 */ /* 0x000f220000300800 */
[----:B-1----:R-:W-:Y:S02]  /*4e4a0*/  F2FP.F16.E5M2.UNPACK_B R14, R20 ;  /* 0x00000014ff0e723e */ /* 0x002fe400020004ff */
[----:B------:R-:W-:Y:S01]  /*4e4b0*/  F2FP.F16.E5M2.UNPACK_B R15, R0 ;  /* 0x00000000ff0f723e */ /* 0x000fe200020004ff */
[----:B------:R-:W3:Y:S04]  /*4e4c0*/  LDL.LU R21, [R1+0x6144] ;  /* 0x0061440001157983 */ /* 0x000ee80000300800 */
[----:B------:R-:W3:Y:S02]  /*4e4d0*/  LDL.LU R20, [R1+0x6140] ;  /* 0x0061400001147983 */ /* 0x000ee40000300800 */
[----:B--2---:R-:W-:-:S15]  /*4e4e0*/  HMMA.16816.F32 R16, R12, R28, R16 ;  /* 0x0000001c0c10723c */ /* 0x004fde0000001810 */
[----:B------:R-:W-:-:S04]  /*4e4f0*/  NOP ;  /* 0x0000000000007918 */ /* 0x000fc80000000000 */
[----:B------:R-:W-:Y:S04]  /*4e500*/  STL.64 [R1+0xa90], R16 ;  /* 0x000a901001007387 */ /* 0x000fe80000100a00 */
[----:B------:R0:W-:Y:S04]  /*4e510*/  STL.64 [R1+0xa98], R18 ;  /* 0x000a981201007387 */ /* 0x0001e80000100a00 */
[----:B0-----:R-:W2:Y:S04]  /*4e520*/  LDL.LU.64 R18, [R1+0x6138] ;  /* 0x0061380001127983 */ /* 0x001ea80000300a00 */
[----:B------:R-:W3:Y:S01]  /*4e530*/  LDL.LU R16, [R1+0x6130] ;  /* 0x0061300001107983 */ /* 0x000ee20000300800 */
[----:B----4-:R-:W-:Y:S01]  /*4e540*/  HMMA.16816.F32 R4, R12, R22, R4 ;  /* 0x000000160c04723c */ /* 0x010fe20000001804 */
[----:B------:R-:W-:-:S02]  /*4e550*/  IMAD.MOV.U32 R17, RZ, RZ, R28 ;  /* 0x000000ffff117224 */ /* 0x000fc400078e001c */
[----:B------:R-:W4:Y:S01]  /*4e560*/  LDL.LU.64 R28, [R1+0x6128] ;  /* 0x00612800011c7983 */ /* 0x000f220000300a00 */
[----:B------:R-:W-:-:S03]  /*4e570*/  IMAD.MOV.U32 R0, RZ, RZ, R23 ;  /* 0x000000ffff007224 */ /* 0x000fc600078e0017 */
[----:B--2---:R-:W-:Y:S04]  /*4e580*/  STL.64 [R1+0x60c8], R18 ;  /* 0x0060c81201007387 */ /* 0x004fe80000100a00 */
[----:B---3--:R0:W-:Y:S04]  /*4e590*/  STL.64 [R1+0x60c0], R16 ;  /* 0x0060c01001007387 */ /* 0x0081e80000100a00 */
[----:B0-----:R-:W2:Y:S04]  /*4e5a0*/  LDL.LU R16, [R1+0x260] ;  /* 0x0002600001107983 */ /* 0x001ea80000300800 */
[----:B------:R-:W2:Y:S04]  /*4e5b0*/  LDL.LU R17, [R1+0x264] ;  /* 0x0002640001117983 */ /* 0x000ea80000300800 */
[----:B------:R-:W2:Y:S04]  /*4e5c0*/  LDL.LU R18, [R1+0x268] ;  /* 0x0002680001127983 */ /* 0x000ea80000300800 */
[----:B------:R-:W2:Y:S04]  /*4e5d0*/  LDL.LU R19, [R1+0x26c] ;  /* 0x00026c0001137983 */ /* 0x000ea80000300800 */
[----:B------:R0:W-:Y:S02]  /*4e5e0*/  STL.64 [R1+0xa60], R4 ;  /* 0x000a600401007387 */ /* 0x0001e40000100a00 */
[----:B0-----:R-:W-:-:S02]  /*4e5f0*/  IMAD.MOV.U32 R4, RZ, RZ, R22 ;  /* 0x000000ffff047224 */ /* 0x001fc400078e0016 */
[C---:B------:R-:W-:Y:S01]  /*4e600*/  HMMA.16816.F32 R20, R12.reuse, R20, R8 ;  /* 0x000000140c14723c */ /* 0x040fe20000001808 */
[----:B------:R-:W-:Y:S04]  /*4e610*/  STL.64 [R1+0xa68], R6 ;  /* 0x000a680601007387 */ /* 0x000fe80000100a00 */
[----:B------:R-:W3:Y:S04]  /*4e620*/  LDL.LU.64 R10, [R1+0x6120] ;  /* 0x00612000010a7983 */ /* 0x000ee80000300a00 */
[----:B------:R-:W3:Y:S10]  /*4e630*/  LDL.LU.64 R8, [R1+0x6118] ;  /* 0x0061180001087983 */ /* 0x000ef40000300a00 */
[----:B------:R-:W-:Y:S04]  /*4e640*/  STL.64 [R1+0xa20], R20 ;  /* 0x000a201401007387 */ /* 0x000fe80000100a00 */
[----:B------:R0:W-:Y:S04]  /*4e650*/  STL.64 [R1+0xa28], R22 ;  /* 0x000a281601007387 */ /* 0x0001e80000100a00 */
[----:B0-----:R-:W3:Y:S01]  /*4e660*/  LDL.LU.64 R22, [R1+0x6110] ;  /* 0x0061100001167983 */ /* 0x001ee20000300a00 */
[C---:B----4-:R-:W-:Y:S08]  /*4e670*/  HMMA.16816.F32 R24, R12.reuse, R28, R24 ;  /* 0x0000001c0c18723c */ /* 0x050ff00000001818 */
[----:B---3--:R-:W-:Y:S01]  /*4e680*/  HMMA.16816.F32 R20, R12, R22, R8 ;  /* 0x000000160c14723c */ /* 0x008fe20000001808 */
[----:B------:R-:W3:Y:S04]  /*4e690*/  LDL.LU.64 R10, [R1+0x6108] ;  /* 0x00610800010a7983 */ /* 0x000ee80000300a00 */
[----:B------:R-:W3:-:S14]  /*4e6a0*/  LDL.LU.64 R8, [R1+0x6100] ;  /* 0x0061000001087983 */ /* 0x000edc0000300a00 */
[----:B------:R-:W-:Y:S04]  /*4e6b0*/  STL.64 [R1+0xa00], R20 ;  /* 0x000a001401007387 */ /* 0x000fe80000100a00 */
[----:B------:R0:W-:Y:S04]  /*4e6c0*/  STL.64 [R1+0xa08], R22 ;  /* 0x000a081601007387 */ /* 0x0001e80000100a00 */
[----:B0-----:R-:W4:Y:S04]  /*4e6d0*/  LDL.LU.64 R22, [R1+0x60f8] ;  /* 0x0060f80001167983 */ /* 0x001f280000300a00 */
[----:B------:R-:W2:Y:S04]  /*4e6e0*/  LDL.LU.64 R20, [R1+0x60f0] ;  /* 0x0060f00001147983 */ /* 0x000ea80000300a00 */
[----:B------:R-:W-:Y:S04]  /*4e6f0*/  STL.64 [R1+0x9e0], R24 ;  /* 0x0009e01801007387 */ /* 0x000fe80000100a00 */
[----:B------:R0:W-:Y:S04]  /*4e700*/  STL.64 [R1+0x9e8], R26 ;  /* 0x0009e81a01007387 */ /* 0x0001e80000100a00 */
[----:B0-----:R-:W2:Y:S04]  /*4e710*/  LDL.LU.64 R26, [R1+0x60e8] ;  /* 0x0060e800011a7983 */ /* 0x001ea80000300a00 */
[----:B------:R-:W3:Y:S04]  /*4e720*/  LDL.LU.64 R24, [R1+0x60e0] ;  /* 0x0060e00001187983 */ /* 0x000ee80000300a00 */
[----:B------:R0:W-:Y:S02]  /*4e730*/  STL.64 [R1+0x6020], R28 ;  /* 0x0060201c01007387 */ /* 0x0001e40000100a00 */
[----:B0-----:R-:W-:Y:S01]  /*4e740*/  IMAD.MOV.U32 R28, RZ, RZ, R4 ;  /* 0x000000ffff1c7224 */ /* 0x001fe200078e0004 */
[C---:B--2---:R-:W-:Y:S08]  /*4e750*/  HMMA.16816.F32 R16, R12.reuse, R26, R16 ;  /* 0x0000001a0c10723c */ /* 0x044ff00000001810 */
[----:B---3--:R-:W-:Y:S11]  /*4e760*/  HMMA.16816.F32 R8, R12, R24, R8 ;  /* 0x000000180c08723c */ /* 0x008ff60000001808 */
[----:B------:R-:W-:Y:S04]  /*4e770*/  STL.64 [R1+0x9c0], R16 ;  /* 0x0009c01001007387 */ /* 0x000fe80000100a00 */
[----:B------:R-:W-:Y:S04]  /*4e780*/  STL.64 [R1+0x9c8], R18 ;  /* 0x0009c81201007387 */ /* 0x000fe80000100a00 */
[----:B------:R-:W-:Y:S04]  /*4e790*/  STL.64 [R1+0x990], R8 ;  /* 0x0009900801007387 */ /* 0x000fe80000100a00 */
[----:B------:R-:W-:Y:S04]  /*4e7a0*/  STL.64 [R1+0x998], R10 ;  /* 0x0009980a01007387 */ /* 0x000fe80000100a00 */
[----:B------:R-:W-:Y:S04]  /*4e7b0*/  STL.64 [R1+0x6018], R26 ;  /* 0x0060181a01007387 */ /* 0x000fe80000100a00 */
[----:B------:R0:W-:Y:S04]  /*4e7c0*/  STL.64 [R1+0x6010], R24 ;  /* 0x0060101801007387 */ /* 0x0001e80000100a00 */
[----:B0-----:R-:W2:Y:S04]  /*4e7d0*/  LDL.LU R24, [R1+0x1b0] ;  /* 0x0001b00001187983 */ /* 0x001ea80000300800 */
[----:B------:R-:W2:Y:S04]  /*4e7e0*/  LDL.LU R25, [R1+0x1b4] ;  /* 0x0001b40001197983 */ /* 0x000ea80000300800 */
[----:B------:R-:W3:Y:S04]  /*4e7f0*/  LDL.LU R26, [R1+0x1b8] ;  /* 0x0001b800011a7983 */ /* 0x000ee80000300800 */
[----:B------:R-:W3:Y:S04]  /*4e800*/  LDL.LU R27, [R1+0x1bc] ;  /* 0x0001bc00011b7983 */ /* 0x000ee80000300800 */
        /* <DEDUP_REMOVED lines=12> */
[----:B------:R-:W-:-:S03]  /*4e8d0*/  IMAD.MOV.U32 R29, RZ, RZ, R0 ;  /* 0x000000ffff1d7224 */ /* 0x000fc600078e0000 */
[----:B--2---:R-:W-:Y:S04]  /*4e8e0*/  STL.64 [R1+0x60d8], R18 ;  /* 0x0060d81201007387 */ /* 0x004fe80000100a00 */
[----:B------:R0:W-:Y:S04]  /*4e8f0*/  STL.64 [R1+0x60d0], R16 ;  /* 0x0060d01001007387 */ /* 0x0001e80000100a00 */
[----:B0-----:R-:W4:Y:S04]  /*4e900*/  LDL.LU R16, [R1+0x240] ;  /* 0x0002400001107983 */ /* 0x001f280000300800 */
[----:B------:R-:W4:Y:S04]  /*4e910*/  LDL.LU R17, [R1+0x244] ;  /* 0x0002440001117983 */ /* 0x000f280000300800 */
[----:B------:R-:W4:Y:S04]  /*4e920*/  LDL.LU R18, [R1+0x248] ;  /* 0x0002480001127983 */ /* 0x000f280000300800 */
[----:B------:R-:W4:Y:S04]  /*4e930*/  LDL.LU R19, [R1+0x24c] ;  /* 0x00024c0001137983 */ /* 0x000f280000300800 */
[----:B------:R-:W-:Y:S04]  /*4e940*/  STL.64 [R1+0x60b0], R10 ;  /* 0x0060b00a01007387 */ /* 0x000fe80000100a00 */
[----:B------:R0:W-:Y:S04]  /*4e950*/  STL.64 [R1+0x60a8], R8 ;  /* 0x0060a80801007387 */ /* 0x0001e80000100a00 */
[----:B0-----:R-:W2:Y:S04]  /*4e960*/  LDL.LU R8, [R1+0x220] ;  /* 0x0002200001087983 */ /* 0x001ea80000300800 */
[----:B------:R-:W2:Y:S04]  /*4e970*/  LDL.LU R9, [R1+0x224] ;  /* 0x0002240001097983 */ /* 0x000ea80000300800 */
[----:B------:R-:W2:Y:S04]  /*4e980*/  LDL.LU R10, [R1+0x228] ;  /* 0x00022800010a7983 */ /* 0x000ea80000300800 */
[----:B------:R-:W2:Y:S04]  /*4e990*/  LDL.LU R11, [R1+0x22c] ;  /* 0x00022c00010b7983 */ /* 0x000ea80000300800 */
[----:B------:R-:W-:Y:S04]  /*4e9a0*/  STL.64 [R1+0x6090], R6 ;  /* 0x0060900601007387 */ /* 0x000fe80000100a00 */
[----:B------:R0:W-:Y:S04]  /*4e9b0*/  STL.64 [R1+0x6088], R4 ;  /* 0x0060880401007387 */ /* 0x0001e80000100a00 */
[----:B0-----:R-:W2:Y:S04]  /*4e9c0*/  LDL.LU R4, [R1+0x200] ;  /* 0x0002000001047983 */ /* 0x001ea80000300800 */
[----:B------:R-:W2:Y:S04]  /*4e9d0*/  LDL.LU R5, [R1+0x204] ;  /* 0x0002040001057983 */ /* 0x000ea80000300800 */
[----:B------:R-:W2:Y:S04]  /*4e9e0*/  LDL.LU R6, [R1+0x208] ;  /* 0x0002080001067983 */ /* 0x000ea80000300800 */
[----:B------:R-:W2:Y:S04]  /*4e9f0*/  LDL.LU R7, [R1+0x20c] ;  /* 0x00020c0001077983 */ /* 0x000ea80000300800 */
[----:B------:R-:W2:Y:S04]  /*4ea00*/  LDL.LU R0, [R1+0xf14] ;  /* 0x000f140001007983 */ /* 0x000ea80000300800 */
[----:B---3--:R-:W-:Y:S04]  /*4ea10*/  STL.64 [R1+0x6050], R26 ;  /* 0x0060501a01007387 */ /* 0x008fe80000100a00 */
[----:B------:R0:W-:Y:S04]  /*4ea20*/  STL.64 [R1+0x6048], R24 ;  /* 0x0060481801007387 */ /* 0x0001e80000100a00 */
        /* <DEDUP_REMOVED lines=10> */
[C---:B----4-:R-:W-:Y:S03]  /*4ead0*/  HMMA.16816.F32 R16, R12.reuse, R22, R16 ;  /* 0x000000160c10723c */ /* 0x050fe60000001810 */
[----:B---3--:R-:W-:Y:S04]  /*4eae0*/  STL.64 [R1+0x6070], R26 ;  /* 0x0060701a01007387 */ /* 0x008fe80000100a00 */
[----:B--2---:R0:W-:Y:S04]  /*4eaf0*/  STL.64 [R1+0x6068], R24 ;  /* 0x0060681801007387 */ /* 0x0041e80000100a00 */
[----:B0-----:R-:W2:Y:S04]  /*4eb00*/  LDL.LU R24, [R1+0x1e0] ;  /* 0x0001e00001187983 */ /* 0x001ea80000300800 */
[----:B------:R-:W2:Y:S04]  /*4eb10*/  LDL.LU R25, [R1+0x1e4] ;  /* 0x0001e40001197983 */ /* 0x000ea80000300800 */
[----:B------:R-:W2:Y:S04]  /*4eb20*/  LDL.LU R26, [R1+0x1e8] ;  /* 0x0001e800011a7983 */ /* 0x000ea80000300800 */
[----:B------:R-:W2:Y:S04]  /*4eb30*/  LDL.LU R27, [R1+0x1ec] ;  /* 0x0001ec00011b7983 */ /* 0x000ea80000300800 */
        /* <DEDUP_REMOVED lines=8> */
[----:B0-----:R-:W3:Y:S04]  /*4ebc0*/  LDL.LU.64 R18, [R1+0x60c8] ;  /* 0x0060c80001127983 */ /* 0x001ee80000300a00 */
[----:B------:R-:W4:Y:S04]  /*4ebd0*/  LDL.LU.64 R16, [R1+0x60c0] ;  /* 0x0060c00001107983 */ /* 0x000f280000300a00 */
[----:B------:R4:W-:Y:S01]  /*4ebe0*/  STL.64 [R1+0x5ff8], R22 ;  /* 0x005ff81601007387 */ /* 0x0009e20000100a00 */
[----:B---3--:R-:W-:Y:S01]  /*4ebf0*/  HMMA.16816.F32 R8, R12, R18, R8 ;  /* 0x000000120c08723c */ /* 0x008fe20000001808 */
[----:B----4-:R-:W-:-:S02]  /*4ec00*/  IMAD.MOV.U32 R22, RZ, RZ, R17 ;  /* 0x000000ffff167224 */ /* 0x010fc400078e0011 */
[----:B------:R-:W3:Y:S04]  /*4ec10*/  LDL.LU R17, [R1+0x60b8] ;  /* 0x0060b80001117983 */ /* 0x000ee80000300800 */
[----:B------:R-:W4:Y:S04]  /*4ec20*/  LDL R23, [R1+0x1c] ;  /* 0x00001c0001177983 */ /* 0x000f280000100800 */
[----:B------:R0:W-:Y:S04]  /*4ec30*/  STL.64 [R1+0x5ff0], R20 ;  /* 0x005ff01401007387 */ /* 0x0001e80000100a00 */
[----:B0-----:R-:W2:Y:S04]  /*4ec40*/  LDL.LU R20, [R1+0xf0c] ;  /* 0x000f0c0001147983 */ /* 0x001ea80000300800 */
        /* <DEDUP_REMOVED lines=10> */
[----:B------:R-:W2:Y:S04]  /*4ecf0*/  LDL.LU.64 R8, [R1+0x6098] ;  /* 0x0060980001087983 */ /* 0x000ea80000300a00 */
[----:B------:R-:W-:Y:S04]  /*4ed00*/  STL.64 [R1+0x5fd8], R18 ;  /* 0x005fd81201007387 */ /* 0x000fe80000100a00 */
[----:B------:R0:W-:Y:S04]  /*4ed10*/  STL.64 [R1+0x5fd0], R16 ;  /* 0x005fd01001007387 */ /* 0x0001e80000100a00 */
[----:B0-----:R-:W4:Y:S04]  /*4ed20*/  LDL.LU R16, [R1+0x1c0] ;  /* 0x0001c00001107983 */ /* 0x001f280000300800 */
[----:B------:R-:W4:Y:S04]  /*4ed30*/  LDL.LU R17, [R1+0x1c4] ;  /* 0x0001c40001117983 */ /* 0x000f280000300800 */
[----:B------:R-:W4:Y:S04]  /*4ed40*/  LDL.LU R18, [R1+0x1c8] ;  /* 0x0001c80001127983 */ /* 0x000f280000300800 */
[----:B------:R-:W4:Y:S01]  /*4ed50*/  LDL.LU R19, [R1+0x1cc] ;  /* 0x0001cc0001137983 */ /* 0x000f220000300800 */
[----:B---3--:R-:W-:-:S15]  /*4ed60*/  HMMA.16816.F32 R4, R12, R10, R4 ;  /* 0x0000000a0c04723c */ /* 0x008fde0000001804 */
        /* <DEDUP_REMOVED lines=11> */
[----:B------:R0:W-:Y:S04]  /*4ee20*/  STL.64 [R1+0x5fb8], R10 ;  /* 0x005fb80a01007387 */ /* 0x0001e80000100a00 */
[----:B0-----:R-:W3:Y:S04]  /*4ee30*/  LDL.LU R10, [R1+0xf04] ;  /* 0x000f0400010a7983 */ /* 0x001ee80000300800 */
[----:B------:R-:W3:Y:S04]  /*4ee40*/  LDL.LU R11, [R1+0xf10] ;  /* 0x000f1000010b7983 */ /* 0x000ee80000300800 */
[----:B------:R0:W-:Y:S04]  /*4ee50*/  STL.64 [R1+0x5fb0], R8 ;  /* 0x005fb00801007387 */ /* 0x0001e80000100a00 */
[----:B0-----:R-:W3:Y:S04]  /*4ee60*/  LDL.LU R8, [R1+0xefc] ;  /* 0x000efc0001087983 */ /* 0x001ee80000300800 */
[----:B------:R-:W3:Y:S01]  /*4ee70*/  LDL.LU R9, [R1+0xf08] ;  /* 0x000f080001097983 */ /* 0x000ee20000300800 */
        /* <DEDUP_REMOVED lines=11> */
[----:B------:R-:W2:Y:S04]  /*4ef30*/  LDL.LU.64 R24, [R1+0x6058] ;  /* 0x0060580001187983 */ /* 0x000ea80000300a00 */
[----:B------:R0:W-:Y:S04]  /*4ef40*/  STL.64 [R1+0x5fa8], R6 ;  /* 0x005fa80601007387 */ /* 0x0001e80000100a00 */
[----:B0-----:R-:W3:Y:S04]  /*4ef50*/  LDL.LU R7, [R1+0xf00] ;  /* 0x000f000001077983 */ /* 0x001ee80000300800 */
[----:B------:R0:W-:Y:S01]  /*4ef60*/  STL.64 [R1+0x5fa0], R4 ;  /* 0x005fa00401007387 */ /* 0x0001e20000100a00 */
[----:B--2---:R-:W-:Y:S03]  /*4ef70*/  HMMA.16816.F32 R12, R12, R2, R24 ;  /* 0x000000020c0c723c */ /* 0x004fe60000001818 */
[----:B------:R-:W2:Y:S04]  /*4ef80*/  LDL.LU.64 R26, [R1+0x6050] ;  /* 0x00605000011a7983 */ /* 0x000ea80000300a00 */
[----:B------:R-:W2:Y:S01]  /*4ef90*/  LDL.LU.64 R24, [R1+0x6048] ;  /* 0x0060480001187983 */ /* 0x000ea20000300a00 */
[----:B0-----:R-:W-:-:S02]  /*4efa0*/  IMAD R5, R10, 0x100, R9 ;  /* 0x000001000a057824 */ /* 0x001fc400078e0209 */
[----:B------:R-:W-:Y:S01]  /*4efb0*/  IMAD R4, R20, 0x100, R11 ;  /* 0x0000010014047824 */ /* 0x000fe200078e020b */
[----:B------:R-:W-:Y:S01]  /*4efc0*/  STL [R1+0x5f9c], R2 ;  /* 0x005f9c0201007387 */ /* 0x000fe20000100800 */
[----:B------:R-:W-:-:S03]  /*4efd0*/  IMAD R0, R0, 0x100, R21 ;  /* 0x0000010000007824 */ /* 0x000fc600078e0215 */
[----:B------:R-:W-:Y:S01]  /*4efe0*/  STL [R1+0x5f98], R3 ;  /* 0x005f980301007387 */ /* 0x000fe20000100800 */
[----:B---3--:R-:W-:-:S03]  /*4eff0*/  IMAD R8, R8, 0x100, R7 ;  /* 0x0000010008087824 */ /* 0x008fc600078e0207 */
[----:B------:R0:W-:Y:S04]  /*4f000*/  STL.64 [R1+0x730], R12 ;  /* 0x0007300c01007387 */ /* 0x0001e80000100a00 */
[----:B------:R1:W-:Y:S01]  /*4f010*/  STL.64 [R1+0x738], R14 ;  /* 0x0007380e01007387 */ /* 0x0003e20000100a00 */
[----:B0-----:R-:W-:Y:S02]  /*4f020*/  F2FP.F16.E5M2.UNPACK_B R12, R8 ;  /* 0x00000008ff0c723e */ /* 0x001fe400020004ff */
[----:B------:R-:W-:Y:S02]  /*4f030*/  F2FP.F16.E5M2.UNPACK_B R13, R5 ;  /* 0x00000005ff0d723e */ /* 0x000fe400020004ff */
[----:B-1----:R-:W-:Y:S02]  /*4f040*/  F2FP.F16.E5M2.UNPACK_B R14, R4 ;  /* 0x00000004ff0e723e */ /* 0x002fe400020004ff */
[----:B------:R-:W-:-:S07]  /*4f050*/  F2FP.F16.E5M2.UNPACK_B R15, R0 ;  /* 0x00000000ff0f723e */ /* 0x000fce00020004ff */
[----:B----4-:R-:W-:Y:S01]  /*4f060*/  HMMA.16816.F32 R8, R12, R22, R16 ;  /* 0x000000160c08723c */ /* 0x010fe20000001810 */
[----:B------:R-:W3:-:S15]  /*4f070*/  LDL.LU R16, [R1+0x140] ;  /* 0x0001400001107983 */ /* 0x000ede0000300800 */
[----:B------:R-:W-:-:S03]  /*4f080*/  NOP ;  /* 0x0000000000007918 */ /* 0x000fc60000000000 */
[----:B------:R-:W-:Y:S04]  /*4f090*/  STL.64 [R1+0x720], R8 ;  /* 0x0007200801007387 */ /* 0x000fe80000100a00 */
[----:B------:R-:W-:Y:S01]  /*4f0a0*/  STL.64 [R1+0x728], R10 ;  /* 0x0007280a01007387 */ /* 0x000fe20000100a00 */
[----:B--2---:R-:W-:-:S15]  /*4f0b0*/  HMMA.16816.F32 R4, R12, R28, R24 ;  /* 0x0000001c0c04723c */ /* 0x004fde0000001818 */
[----:B------:R-:W-:-:S04]  /*4f0c0*/  NOP ;  /* 0x0000000000007918 */ /* 0x000fc80000000000 */
[----:B------:R-:W-:Y:S04]  /*4f0d0*/  STL.64 [R1+0x710], R4 ;  /* 0x0007100401007387 */ /* 0x000fe80000100a00 */
[----:B------:R0:W-:Y:S04]  /*4f0e0*/  STL.64 [R1+0x718], R6 ;  /* 0x0007180601007387 */ /* 0x0001e80000100a00 */
[----:B------:R-:W3:Y:S04]  /*4f0f0*/  LDL.LU R17, [R1+0x144] ;  /* 0x0001440001117983 */ /* 0x000ee80000300800 */
[----:B------:R-:W2:Y:S04]  /*4f100*/  LDL.LU R18, [R1+0x148] ;  /* 0x0001480001127983 */ /* 0x000ea80000300800 */
[----:B------:R-:W2:Y:S04]  /*4f110*/  LDL.LU R19, [R1+0x14c] ;  /* 0x00014c0001137983 */ /* 0x000ea80000300800 */
[----:B------:R-:W4:Y:S04]  /*4f120*/  LDL.LU R20, [R1+0x160] ;  /* 0x0001600001147983 */ /* 0x000f280000300800 */
[----:B------:R-:W4:Y:S04]  /*4f130*/  LDL.LU R21, [R1+0x164] ;  /* 0x0001640001157983 */ /* 0x000f280000300800 */
[----:B------:R-:W2:Y:S04]  /*4f140*/  LDL.LU R22, [R1+0x168] ;  /* 0x0001680001167983 */ /* 0x000ea80000300800 */
[----:B------:R-:W2:Y:S04]  /*4f150*/  LDL.LU R23, [R1+0x16c] ;  /* 0x00016c0001177983 */ /* 0x000ea80000300800 */
[----:B0-----:R-:W2:Y:S04]  /*4f160*/  LDL.64 R6, [R1+0x8] ;  /* 0x0000080001067983 */ /* 0x001ea80000100a00 */
[----:B------:R-:W2:Y:S04]  /*4f170*/  LDL.64 R28, [R1] ;  /* 0x00000000011c7983 */ /* 0x000ea80000100a00 */
[----:B------:R-:W2:Y:S04]  /*4f180*/  LDL.LU R24, [R1+0x180] ;  /* 0x0001800001187983 */ /* 0x000ea80000300800 */
[----:B------:R-:W2:Y:S04]  /*4f190*/  LDL.LU R25, [R1+0x184] ;  /* 0x0001840001197983 */ /* 0x000ea80000300800 */
[----:B------:R-:W2:Y:S04]  /*4f1a0*/  LDL.LU R26, [R1+0x188] ;  /* 0x00018800011a7983 */ /* 0x000ea80000300800 */
[----:B------:R-:W2:Y:S04]  /*4f1b0*/  LDL.LU R27, [R1+0x18c] ;  /* 0x00018c00011b7983 */ /* 0x000ea80000300800 */
[----:B--2---:R-:W-:Y:S04]  /*4f1c0*/  STL.64 [R1+0x6030], R26 ;  /* 0x0060301a01007387 */ /* 0x004fe80000100a00 */
[----:B------:R0:W-:Y:S04]  /*4f1d0*/  STL.64 [R1+0x6028], R24 ;  /* 0x0060281801007387 */ /* 0x0001e80000100a00 */
[----:B0-----:R-:W2:Y:S04]  /*4f1e0*/  LDL.LU R24, [R1+0x190] ;  /* 0x0001900001187983 */ /* 0x001ea80000300800 */
        /* <DEDUP_REMOVED lines=9> */
[----:B------:R-:W-:Y:S04]  /*4f280*/  STL.64 [R1+0x6008], R22 ;  /* 0x0060081601007387 */ /* 0x000fe80000100a00 */
[----:B----4-:R0:W-:Y:S04]  /*4f290*/  STL.64 [R1+0x6000], R20 ;  /* 0x0060001401007387 */ /* 0x0101e80000100a00 */
[----:B0-----:R-:W4:Y:S04]  /*4f2a0*/  LDL.LU R20, [R1+0x170] ;  /* 0x0001700001147983 */ /* 0x001f280000300800 */
[----:B------:R-:W4:Y:S04]  /*4f2b0*/  LDL.LU R21, [R1+0x174] ;  /* 0x0001740001157983 */ /* 0x000f280000300800 */
[----:B------:R-:W4:Y:S04]  /*4f2c0*/  LDL.LU R22, [R1+0x178] ;  /* 0x0001780001167983 */ /* 0x000f280000300800 */
[----:B------:R-:W4:Y:S04]  /*4f2d0*/  LDL.LU R23, [R1+0x17c] ;  /* 0x00017c0001177983 */ /* 0x000f280000300800 */
[----:B------:R-:W-:Y:S04]  /*4f2e0*/  STL.64 [R1+0x5fe8], R18 ;  /* 0x005fe81201007387 */ /* 0x000fe80000100a00 */
[----:B---3--:R0:W-:Y:S04]  /*4f2f0*/  STL.64 [R1+0x5fe0], R16 ;  /* 0x005fe01001007387 */ /* 0x0081e80000100a00 */
[----:B0-----:R-:W3:Y:S04]  /*4f300*/  LDL.LU R16, [R1+0x150] ;  /* 0x0001500001107983 */ /* 0x001ee80000300800 */
[----:B------:R-:W3:Y:S04]  /*4f310*/  LDL.LU R17, [R1+0x154] ;  /* 0x0001540001117983 */ /* 0x000ee80000300800 */
[----:B------:R-:W3:Y:S04]  /*4f320*/  LDL.LU R18, [R1+0x158] ;  /* 0x0001580001127983 */ /* 0x000ee80000300800 */
[----:B------:R-:W3:Y:S04]  /*4f330*/  LDL.LU R19, [R1+0x15c] ;  /* 0x00015c0001137983 */ /* 0x000ee80000300800 */
[----:B------:R-:W3:Y:S04]  /*4f340*/  LDL.LU R8, [R1+0x120] ;  /* 0x0001200001087983 */ /* 0x000ee80000300800 */
[----:B------:R-:W3:Y:S04]  /*4f350*/  LDL.LU R9, [R1+0x124] ;  /* 0x0001240001097983 */ /* 0x000ee80000300800 */
[----:B------:R-:W3:Y:S04]  /*4f360*/  LDL.LU R10, [R1+0x128] ;  /* 0x00012800010a7983 */ /* 0x000ee80000300800 */
[----:B------:R-:W3:Y:S01]  /*4f370*/  LDL.LU R11, [R1+0x12c] ;  /* 0x00012c00010b7983 */ /* 0x000ee20000300800 */
[----:B--2---:R-:W-:Y:S03]  /*4f380*/  HMMA.16816.F32 R24, R12, R6, R24 ;  /* 0x000000060c18723c */ /* 0x004fe60000001818 */
[----:B---3--:R-:W-:Y:S04]  /*4f390*/  STL.64 [R1+0x5fc8], R10 ;  /* 0x005fc80a01007387 */ /* 0x008fe80000100a00 */
[----:B------:R0:W-:Y:S04]  /*4f3a0*/  STL.64 [R1+0x5fc0], R8 ;  /* 0x005fc00801007387 */ /* 0x0001e80000100a00 */
[----:B0-----:R-:W2:Y:S04]  /*4f3b0*/  LDL.LU R8, [R1+0x130] ;  /* 0x0001300001087983 */ /* 0x001ea80000300800 */
[----:B------:R-:W2:Y:S04]  /*4f3c0*/  LDL.LU R9, [R1+0x134] ;  /* 0x0001340001097983 */ /* 0x000ea80000300800 */
[----:B------:R-:W2:Y:S04]  /*4f3d0*/  LDL.LU R10, [R1+0x138] ;  /* 0x00013800010a7983 */ /* 0x000ea80000300800 */
[----:B------:R-:W2:Y:S04]  /*4f3e0*/  LDL.LU R11, [R1+0x13c] ;  /* 0x00013c00010b7983 */ /* 0x000ea80000300800 */
[----:B------:R-:W-:Y:S04]  /*4f3f0*/  STL.64 [R1+0x700], R24 ;  /* 0x0007001801007387 */ /* 0x000fe80000100a00 */
[----:B------:R0:W-:Y:S04]  /*4f400*/  STL.64 [R1+0x708], R26 ;  /* 0x0007081a01007387 */ /* 0x0001e80000100a00 */
[----:B0-----:R-:W3:Y:S04]  /*4f410*/  LDL.LU.64 R26, [R1+0x6040] ;  /* 0x00604000011a7983 */ /* 0x001ee80000300a00 */
[----:B------:R-:W3:Y:S01]  /*4f420*/  LDL.LU.64 R24, [R1+0x6038] ;  /* 0x0060380001187983 */ /* 0x000ee20000300a00 */
[----:B------:R-:W-:-:S03]  /*4f430*/  IMAD.MOV.U32 R3, RZ, RZ, R6 ;  /* 0x000000ffff037224 */ /* 0x000fc600078e0006 */
[----:B------:R-:W2:Y:S01]  /*4f440*/  LDL.LU R4, [R1+0x2d0] ;  /* 0x0002d00001047983 */ /* 0x000ea20000300800 */
[----:B------:R-:W-:-:S03]  /*4f450*/  IMAD.MOV.U32 R0, RZ, RZ, R7 ;  /* 0x000000ffff007224 */ /* 0x000fc600078e0007 */
[----:B------:R-:W2:Y:S04]  /*4f460*/  LDL.LU R5, [R1+0x2d4] ;  /* 0x0002d40001057983 */ /* 0x000ea80000300800 */
[----:B------:R-:W2:Y:S04]  /*4f470*/  LDL.LU R6, [R1+0x2d8] ;  /* 0x0002d80001067983 */ /* 0x000ea80000300800 */
[----:B------:R-:W2:Y:S01]  /*4f480*/  LDL.LU R7, [R1+0x2dc] ;  /* 0x0002dc0001077983 */ /* 0x000ea20000300800 */
[----:B------:R-:W-:Y:S01]  /*4f490*/  IMAD.MOV.U32 R2, RZ, RZ, R29 ;  /* 0x000000ffff027224 */ /* 0x000fe200078e001d */
[----:B---3--:R-:W-:-:S15]  /*4f4a0*/  HMMA.16816.F32 R24, R12, R28, R24 ;  /* 0x0000001c0c18723c */ /* 0x008fde0000001818 */
[----:B------:R-:W-:-:S04]  /*4f4b0*/  NOP ;  /* 0x0000000000007918 */ /* 0x000fc80000000000 */
[----:B------:R-:W-:Y:S04]  /*4f4c0*/  STL.64 [R1+0x6f0], R24 ;  /* 0x0006f01801007387 */ /* 0x000fe80000100a00 */
[----:B------:R0:W-:Y:S04]  /*4f4d0*/  STL.64 [R1+0x6f8], R26 ;  /* 0x0006f81a01007387 */ /* 0x0001e80000100a00 */
[----:B0-----:R-:W3:Y:S04]  /*4f4e0*/  LDL.LU.64 R26, [R1+0x6030] ;  /* 0x00603000011a7983 */ /* 0x001ee80000300a00 */
[----:B------:R-:W3:Y:S04]  /*4f4f0*/  LDL.LU.64 R24, [R1+0x6028] ;  /* 0x0060280001187983 */ /* 0x000ee80000300a00 */
[----:B------:R-:W3:Y:S02]  /*4f500*/  LDL.LU.64 R28, [R1+0x6020] ;  /* 0x00602000011c7983 */ /* 0x000ee40000300a00 */
[----:B---3--:R-:W-:-:S15]  /*4f510*/  HMMA.16816.F32 R24, R12, R28, R24 ;  /* 0x0000001c0c18723c */ /* 0x008fde0000001818 */
[----:B------:R-:W-:-:S04]  /*4f520*/  NOP ;  /* 0x0000000000007918 */ /* 0x000fc80000000000 */
[----:B------:R-:W-:Y:S04]  /*4f530*/  STL.64 [R1+0x6d0], R24 ;  /* 0x0006d01801007387 */ /* 0x000fe80000100a00 */
[----:B------:R0:W-:Y:S04]  /*4f540*/  STL.64 [R1+0x6d8], R26 ;  /* 0x0006d81a01007387 */ /* 0x0001e80000100a00 */
[----:B0-----:R-:W4:Y:S04]  /*4f550*/  LDL.LU.64 R26, [R1+0x6018] ;  /* 0x00601800011a7983 */ /* 0x001f280000300a00 */
[----:B------:R-:W3:Y:S04]  /*4f560*/  LDL.LU.64 R24, [R1+0x6010] ;  /* 0x0060100001187983 */ /* 0x000ee80000300a00 */
[----:B------:R0:W-:Y:S04]  /*4f570*/  STL.64 [R1+0x5f68], R28 ;  /* 0x005f681c01007387 */ /* 0x0001e80000100a00 */
[----:B0-----:R-:W2:Y:S04]  /*4f580*/  LDL.LU R28, [R1+0xf20] ;  /* 0x000f2000011c7983 */ /* 0x001ea80000300800 */
[----:B------:R-:W2:Y:S01]  /*4f590*/  LDL.LU R29, [R1+0xf1c] ;  /* 0x000f1c00011d7983 */ /* 0x000ea20000300800 */
[----:B----4-:R-:W-:-:S15]  /*4f5a0*/  HMMA.16816.F32 R20, R12, R26, R20 ;  /* 0x0000001a0c14723c */ /* 0x010fde0000001814 */
        /* <DEDUP_REMOVED lines=11> */
[----:B------:R-:W-:Y:S04]  /*4f660*/  STL.64 [R1+0x5f18], R26 ;  /* 0x005f181a01007387 */ /* 0x000fe80000100a00 */
[----:B------:R0:W-:Y:S04]  /*4f670*/  STL.64 [R1+0x5f10], R24 ;  /* 0x005f101801007387 */ /* 0x0001e80000100a00 */
[----:B0-----:R-:W2:Y:S04]  /*4f680*/  LDL.LU R24, [R1+0x310] ;  /* 0x0003100001187983 */ /* 0x001ea80000300800 */
[----:B------:R-:W2:Y:S04]  /*4f690*/  LDL.LU R25, [R1+0x314] ;  /* 0x0003140001197983 */ /* 0x000ea80000300800 */
[----:B------:R-:W2:Y:S04]  /*4f6a0*/  LDL.LU R26, [R1+0x318] ;  /* 0x00031800011a7983 */ /* 0x000ea80000300800 */
[----:B------:R-:W2:Y:S01]  /*4f6b0*/  LDL.LU R27, [R1+0x31c] ;  /* 0x00031c00011b7983 */ /* 0x000ea20000300800 */
[----:B---3--:R-:W-:-:S15]  /*4f6c0*/  HMMA.16816.F32 R16, R12, R22, R16 ;  /* 0x000000160c10723c */ /* 0x008fde0000001810 */
        /* <DEDUP_REMOVED lines=16> */
[----:B------:R-:W4:Y:S01]  /*4f7d0*/  LDL.LU R23, [R1+0x2fc] ;  /* 0x0002fc0001177983 */ /* 0x000f220000300800 */
        /* <DEDUP_REMOVED lines=14> */
[----:B0-----:R-:W3:Y:S04]  /*4f8c0*/  LDL.LU R16, [R1+0x2e0] ;  /* 0x0002e00001107983 */ /* 0x001ee80000300800 */
[----:B------:R-:W3:Y:S04]  /*4f8d0*/  LDL.LU R17, [R1+0x2e4] ;  /* 0x0002e40001117983 */ /* 0x000ee80000300800 */
[----:B------:R-:W3:Y:S04]  /*4f8e0*/  LDL.LU R18, [R1+0x2e8] ;  /* 0x0002e80001127983 */ /* 0x000ee80000300800 */
[----:B------:R-:W3:Y:S01]  /*4f8f0*/  LDL.LU R19, [R1+0x2ec] ;  /* 0x0002ec0001137983 */ /* 0x000ee20000300800 */
[----:B--2---:R-:W-:-:S15]  /*4f900*/  HMMA.16816.F32 R4, R12, R10, R4 ;  /* 0x0000000a0c04723c */ /* 0x004fde0000001804 */
[----:B------:R-:W-:-:S04]  /*4f910*/  NOP ;  /* 0x0000000000007918 */ /* 0x000fc80000000000 */
[----:B------:R-:W-:Y:S04]  /*4f920*/  STL.64 [R1+0x2b0], R4 ;  /* 0x0002b00401007387 */ /* 0x000fe80000100a00 */
[----:B------:R0:W-:Y:S04]  /*4f930*/  STL.64 [R1+0x2b8], R6 ;  /* 0x0002b80601007387 */ /* 0x0001e80000100a00 */
[----:B0-----:R-:W4:Y:S04]  /*4f940*/  LDL.LU.64 R6, [R1+0x5fa8] ;  /* 0x005fa80001067983 */ /* 0x001f280000300a00 */
[----:B------:R-:W2:Y:S01]  /*4f950*/  LDL.LU.64 R4, [R1+0x5fa0] ;  /* 0x005fa00001047983 */ /* 0x000ea20000300a00 */
[----:B---3--:R-:W-:Y:S03]  /*4f960*/  HMMA.16816.F32 R16, R12, R8, R16 ;  /* 0x000000080c10723c */ /* 0x008fe60000001810 */
[----:B------:R-:W-:Y:S04]  /*4f970*/  STL.64 [R1+0x5f08], R10 ;  /* 0x005f080a01007387 */ /* 0x000fe80000100a00 */
[----:B------:R-:W-:-:S12]  /*4f980*/  STL.64 [R1+0x5f00], R8 ;  /* 0x005f000801007387 */ /* 0x000fd80000100a00 */
[----:B------:R-:W-:Y:S04]  /*4f990*/  STL.64 [R1+0x2a0], R16 ;  /* 0x0002a01001007387 */ /* 0x000fe80000100a00 */
[----:B------:R4:W-:Y:S02]  /*4f9a0*/  STL.64 [R1+0x2a8], R18 ;  /* 0x0002a81201007387 */ /* 0x0009e40000100a00 */
[C---:B----4-:R-:W-:Y:S08]  /*4f9b0*/  HMMA.16816.F32 R16, R12.reuse, R6, R20 ;  /* 0x000000060c10723c */ /* 0x050ff00000001814 */
[----:B--2---:R-:W-:Y:S01]  /*4f9c0*/  HMMA.16816.F32 R8, R12, R4, R24 ;  /* 0x000000040c08723c */ /* 0x004fe20000001818 */
[----:B------:R-:W-:Y:S10]  /*4f9d0*/  STL [R1+0x5eb8], R5 ;  /* 0x005eb80501007387 */ /* 0x000ff40000100800 */
[----:B------:R-:W-:Y:S04]  /*4f9e0*/  STL.64 [R1+0x290], R16 ;  /* 0x0002901001007387 */ /* 0x000fe80000100a00 */
[----:B------:R-:W-:Y:S04]  /*4f9f0*/  STL.64 [R1+0x298], R18 ;  /* 0x0002981201007387 */ /* 0x000fe80000100a00 */
[----:B------:R-:W-:Y:S04]  /*4fa00*/  STL.64 [R1+0x5f60], R6 ;  /* 0x005f600601007387 */ /* 0x000fe80000100a00 */
[----:B------:R0:W-:Y:S04]  /*4fa10*/  STL.64 [R1+0x280], R8 ;  /* 0x0002800801007387 */ /* 0x0001e80000100a00 */
[----:B------:R-:W-:Y:S04]  /*4fa20*/  STL.64 [R1+0x288], R10 ;  /* 0x0002880a01007387 */ /* 0x000fe80000100a00 */
[----:B------:R1:W-:Y:S04]  /*4fa30*/  STL [R1+0x5f58], R4 ;  /* 0x005f580401007387 */ /* 0x0003e80000100800 */
[----:B0-----:R-:W2:Y:S01]  /*4fa40*/  LDL.LU R8, [R1+0x370] ;  /* 0x0003700001087983 */ /* 0x001ea20000300800 */
[----:B-1----:R-:W-:-:S05]  /*4fa50*/  IMAD R4, R29, 0x100, R28 ;  /* 0x000001001d047824 */ /* 0x002fca00078e021c */
[----:B------:R-:W-:Y:S04]  /*4fa60*/  STL [R1+0x20], R4 ;  /* 0x0000200401007387 */ /* 0x000fe80000100800 */
        /* <DEDUP_REMOVED lines=8> */
[----:B------:R-:W3:Y:S01]  /*4faf0*/  LDL.LU R27, [R1+0x36c] ;  /* 0x00036c00011b7983 */ /* 0x000ee20000300800 */
[----:B0-----:R-:W-:-:S02]  /*4fb00*/  IMAD.MOV.U32 R8, RZ, RZ, R3 ;  /* 0x000000ffff087224 */ /* 0x001fc400078e0003 */
[----:B------:R-:W-:Y:S01]  /*4fb10*/  IMAD.MOV.U32 R11, RZ, RZ, R2 ;  /* 0x000000ffff0b7224 */ /* 0x000fe200078e0002 */
[----:B---3--:R-:W-:Y:S04]  /*4fb20*/  STL.64 [R1+0x5f38], R26 ;  /* 0x005f381a01007387 */ /* 0x008fe80000100a00 */
[----:B--2---:R-:W-:Y:S04]  /*4fb30*/  STL.64 [R1+0x5f30], R24 ;  /* 0x005f301801007387 */ /* 0x004fe80000100a00 */
[----:B------:R-:W2:Y:S04]  /*4fb40*/  LDL R10, [R1] ;  /* 0x00000000010a7983 */ /* 0x000ea80000100800 */
[----:B------:R-:W3:Y:S04]  /*4fb50*/  LDL.LU R2, [R1+0x5f9c] ;  /* 0x005f9c0001027983 */ /* 0x000ee80000300800 */
[----:B------:R-:W3:Y:S04]  /*4fb60*/  LDL.LU R3, [R1+0x5f98] ;  /* 0x005f980001037983 */ /* 0x000ee80000300800 */
[----:B------:R0:W-:Y:S04]  /*4fb70*/  STL [R1+0x5f80], R8 ;  /* 0x005f800801007387 */ /* 0x0001e80000100800 */
[----:B------:R-:W4:Y:S04]  /*4fb80*/  LDL.LU R4, [R1+0x330] ;  /* 0x0003300001047983 */ /* 0x000f280000300800 */
[----:B------:R-:W4:Y:S04]  /*4fb90*/  LDL.LU R5, [R1+0x334] ;  /* 0x0003340001057983 */ /* 0x000f280000300800 */
[----:B------:R-:W2:Y:S04]  /*4fba0*/  LDL.LU R6, [R1+0x338] ;  /* 0x0003380001067983 */ /* 0x000ea80000300800 */
[----:B------:R-:W2:Y:S04]  /*4fbb0*/  LDL.LU R7, [R1+0x33c] ;  /* 0x00033c0001077983 */ /* 0x000ea80000300800 */
[----:B0-----:R-:W3:Y:S01]  /*4fbc0*/  LDL.LU R8, [R1+0xf28] ;  /* 0x000f280001087983 */ /* 0x001ee20000300800 */
[----:B------:R-:W-:-:S03]  /*4fbd0*/  IMAD.MOV.U32 R9, RZ, RZ, R0 ;  /* 0x000000ffff097224 */ /* 0x000fc600078e0000 */
[----:B------:R-:W3:Y:S04]  /*4fbe0*/  LDL.LU R16, [R1+0xf24] ;  /* 0x000f240001107983 */ /* 0x000ee80000300800 */
[----:B------:R-:W3:Y:S04]  /*4fbf0*/  LDL.LU R17, [R1+0xf30] ;  /* 0x000f300001117983 */ /* 0x000ee80000300800 */
[----:B------:R-:W3:Y:S04]  /*4fc00*/  LDL.LU R18, [R1+0xf2c] ;  /* 0x000f2c0001127983 */ /* 0x000ee80000300800 */
[----:B------:R-:W3:Y:S04]  /*4fc10*/  LDL.LU R19, [R1+0xf38] ;  /* 0x000f380001137983 */ /* 0x000ee80000300800 */
[----:B------:R-:W3:Y:S04]  /*4fc20*/  LDL.LU R0, [R1+0xf34] ;  /* 0x000f340001007983 */ /* 0x000ee80000300800 */
[----:B--2---:R-:W-:Y:S04]  /*4fc30*/  STL.64 [R1+0x5f78], R6 ;  /* 0x005f780601007387 */ /* 0x004fe80000100a00 */
[----:B----4-:R0:W-:Y:S04]  /*4fc40*/  STL.64 [R1+0x5f70], R4 ;  /* 0x005f700401007387 */ /* 0x0101e80000100a00 */
        /* <DEDUP_REMOVED lines=10> */
[----:B------:R-:W4:Y:S04]  /*4fcf0*/  LDL.64 R28, [R1+0x18] ;  /* 0x00001800011c7983 */ /* 0x000f280000100a00 */
[----:B------:R0:W-:Y:S04]  /*4fd00*/  STL.64 [R1+0x5f40], R10 ;  /* 0x005f400a01007387 */ /* 0x0001e80000100a00 */
[----:B0-----:R-:W4:Y:S04]  /*4fd10*/  LDL.64 R10, [R1+0x10] ;  /* 0x00001000010a7983 */ /* 0x001f280000100a00 */
[----:B------:R-:W4:Y:S04]  /*4fd20*/  LDL.LU R24, [R1+0x350] ;  /* 0x0003500001187983 */ /* 0x000f280000300800 */
[----:B------:R-:W4:Y:S04]  /*4fd30*/  LDL.LU R25, [R1+0x354] ;  /* 0x0003540001197983 */ /* 0x000f280000300800 */
[----:B------:R-:W4:Y:S04]  /*4fd40*/  LDL.LU R26, [R1+0x358] ;  /* 0x00035800011a7983 */ /* 0x000f280000300800 */
[----:B------:R-:W4:Y:S01]  /*4fd50*/  LDL.LU R27, [R1+0x35c] ;  /* 0x00035c00011b7983 */ /* 0x000f220000300800 */
[----:B---3--:R-:W-:-:S02]  /*4fd60*/  IMAD R16, R16, 0x100, R8 ;  /* 0x0000010010107824 */ /* 0x008fc400078e0208 */
[----:B------:R-:W-:Y:S02]  /*4fd70*/  IMAD R8, R18, 0x100, R17 ;  /* 0x0000010012087824 */ /* 0x000fe400078e0211 */
[----:B------:R-:W-:Y:S01]  /*4fd80*/  IMAD R0, R0, 0x100, R19 ;  /* 0x0000010000007824 */ /* 0x000fe200078e0213 */
[----:B--2---:R-:W-:Y:S01]  /*4fd90*/  HMMA.16816.F32 R12, R12, R2, R4 ;  /* 0x000000020c0c723c */ /* 0x004fe20000001804 */
[----:B----4-:R-:W-:Y:S04]  /*4fda0*/  STL.64 [R1+0x5f50], R26 ;  /* 0x005f501a01007387 */ /* 0x010fe80000100a00 */
[----:B------:R0:W-:Y:S04]  /*4fdb0*/  STL.64 [R1+0x5f48], R24 ;  /* 0x005f481801007387 */ /* 0x0001e80000100a00 */
[----:B0-----:R-:W2:Y:S04]  /*4fdc0*/  LDL.LU R24, [R1+0x340] ;  /* 0x0003400001187983 */ /* 0x001ea80000300800 */
[----:B------:R-:W2:Y:S04]  /*4fdd0*/  LDL.LU R25, [R1+0x344] ;  /* 0x0003440001197983 */ /* 0x000ea80000300800 */
[----:B------:R-:W2:Y:S04]  /*4fde0*/  LDL.LU R26, [R1+0x348] ;  /* 0x00034800011a7983 */ /* 0x000ea80000300800 */
[----:B------:R-:W2:Y:S04]  /*4fdf0*/  LDL.LU R27, [R1+0x34c] ;  /* 0x00034c00011b7983 */ /* 0x000ea80000300800 */
[----:B------:R-:W3:Y:S04]  /*4fe00*/  LDL.LU R20, [R1+0x380] ;  /* 0x0003800001147983 */ /* 0x000ee80000300800 */
[----:B------:R-:W3:Y:S04]  /*4fe10*/  LDL.LU R21, [R1+0x384] ;  /* 0x0003840001157983 */ /* 0x000ee80000300800 */
[----:B------:R-:W3:Y:S04]  /*4fe20*/  LDL.LU R22, [R1+0x388] ;  /* 0x0003880001167983 */ /* 0x000ee80000300800 */
[----:B------:R-:W3:Y:S04]  /*4fe30*/  LDL.LU R23, [R1+0x38c] ;  /* 0x00038c0001177983 */ /* 0x000ee80000300800 */
[----:B------:R0:W-:Y:S04]  /*4fe40*/  STL [R1+0x24], R16 ;  /* 0x0000241001007387 */ /* 0x0001e80000100800 */
[----:B0-----:R-:W4:Y:S04]  /*4fe50*/  LDL.LU R16, [R1+0x390] ;  /* 0x0003900001107983 */ /* 0x001f280000300800 */
[----:B------:R-:W4:Y:S04]  /*4fe60*/  LDL.LU R17, [R1+0x394] ;  /* 0x0003940001117983 */ /* 0x000f280000300800 */
[----:B------:R-:W4:Y:S04]  /*4fe70*/  LDL.LU R18, [R1+0x398] ;  /* 0x0003980001127983 */ /* 0x000f280000300800 */
[----:B------:R-:W4:Y:S04]  /*4fe80*/  LDL.LU R19, [R1+0x39c] ;  /* 0x00039c0001137983 */ /* 0x000f280000300800 */
[----:B------:R-:W2:Y:S04]  /*4fe90*/  LDL.LU.64 R6, [R1+0x5f90] ;  /* 0x005f900001067983 */ /* 0x000ea80000300a00 */
[----:B------:R-:W2:Y:S04]  /*4fea0*/  LDL.LU.64 R4, [R1+0x5f88] ;  /* 0x005f880001047983 */ /* 0x000ea80000300a00 */
[----:B------:R-:W-:Y:S04]  /*4feb0*/  STL.64 [R1+0x40], R12 ;  /* 0x0000400c01007387 */ /* 0x000fe80000100a00 */
[----:B------:R0:W-:Y:S04]  /*4fec0*/  STL.64 [R1+0x48], R14 ;  /* 0x0000480e01007387 */ /* 0x0001e80000100a00 */
[----:B0-----:R-:W2:Y:S04]  /*4fed0*/  LDL.LU R14, [R1+0x20] ;  /* 0x00002000010e7983 */ /* 0x001ea80000300800 */
[----:B------:R-:W3:Y:S04]  /*4fee0*/  LDL.LU R15, [R1+0x24] ;  /* 0x00002400010f7983 */ /* 0x000ee80000300800 */
[----:B------:R-:W-:Y:S04]  /*4fef0*/  STL [R1+0x5e8c], R2 ;  /* 0x005e8c0201007387 */ /* 0x000fe80000100800 */
[----:B------:R-:W-:Y:S01]  /*4ff00*/  STL [R1+0x5e88], R3 ;  /* 0x005e880301007387 */ /* 0x000fe20000100800 */
[----:B--2---:R-:W-:-:S02]  /*4ff10*/  F2FP.F16.E5M2.UNPACK_B R12, R14 ;  /* 0x0000000eff0c723e */ /* 0x004fc400020004ff */
[----:B------:R-:W-:Y:S02]  /*4ff20*/  F2FP.F16.E5M2.UNPACK_B R14, R8 ;  /* 0x00000008ff0e723e */ /* 0x000fe400020004ff */
[----:B---3--:R-:W-:Y:S01]  /*4ff30*/  F2FP.F16.E5M2.UNPACK_B R13, R15 ;  /* 0x0000000fff0d723e */ /* 0x008fe200020004ff */
[----:B------:R-:W2:Y:S01]  /*4ff40*/  LDL.LU R8, [R1+0x5f80] ;  /* 0x005f800001087983 */ /* 0x000ea20000300800 */
[----:B------:R-:W-:-:S07]  /*4ff50*/  F2FP.F16.E5M2.UNPACK_B R15, R0 ;  /* 0x00000000ff0f723e */ /* 0x000fce00020004ff */
[----:B------:R-:W-:-:S15]  /*4ff60*/  HMMA.16816.F32 R4, R12, R28, R4 ;  /* 0x0000001c0c04723c */ /* 0x000fde0000001804 */
[----:B------:R-:W-:-:S04]  /*4ff70*/  NOP ;  /* 0x0000000000007918 */ /* 0x000fc80000000000 */
[----:B------:R-:W-:Y:S04]  /*4ff80*/  STL.64 [R1+0x270], R4 ;  /* 0x0002700401007387 */ /* 0x000fe80000100a00 */
[----:B------:R0:W-:Y:S04]  /*4ff90*/  STL.64 [R1+0x278], R6 ;  /* 0x0002780601007387 */ /* 0x0001e80000100a00 */
[----:B0-----:R-:W3:Y:S04]  /*4ffa0*/  LDL.LU.64 R6, [R1+0x5f78] ;  /* 0x005f780001067983 */ /* 0x001ee80000300a00 */
[----:B------:R-:W3:Y:S01]  /*4ffb0*/  LDL.LU.64 R4, [R1+0x5f70] ;  /* 0x005f700001047983 */ /* 0x000ee20000300a00 */
[----:B------:R-:W-:-:S02]  /*4ffc0*/  IMAD.MOV.U32 R2, RZ, RZ, R28 ;  /* 0x000000ffff027224 */ /* 0x000fc400078e001c */
[----:B------:R-:W-:Y:S02]  /*4ffd0*/  IMAD.MOV.U32 R0, RZ, RZ, R29 ;  /* 0x000000ffff007224 */ /* 0x000fe400078e001d */
[----:B------:R-:W2:Y:S01]  /*4ffe0*/  LDL.LU.64 R28, [R1+0x5f68] ;  /* 0x005f6800011c7983 */ /* 0x000ea20000300a00 */
[----:B---3--:R-:W-:-:S15]  /*4fff0*/  HMMA.16816.F32 R4, R12, R10, R4 ;  /* 0x0000000a0c04723c */ /* 0x008fde0000001804 */
[----:B------:R-:W-:-:S04]  /*50000*/  NOP ;  /* 0x0000000000007918 */ /* 0x000fc80000000000 */
[----:B------:R-:W-:Y:S04]  /*50010*/  STL.64 [R1+0x260], R4 ;  /* 0x0002600401007387 */ /* 0x000fe80000100a00 */
[----:B------:R0:W-:Y:S04]  /*50020*/  STL.64 [R1+0x268], R6 ;  /* 0x0002680601007387 */ /* 0x0001e80000100a00 */
[----:B0-----:R-:W3:Y:S04]  /*50030*/  LDL.LU.64 R6, [R1+0x5f60] ;  /* 0x005f600001067983 */ /* 0x001ee80000300a00 */
[----:B------:R-:W4:Y:S01]  /*50040*/  LDL.LU R4, [R1+0x5f58] ;  /* 0x005f580001047983 */ /* 0x000f220000300800 */
[----:B------:R-:W-:-:S02]  /*50050*/  IMAD.MOV.U32 R5, RZ, RZ, R10 ;  /* 0x000000ffff057224 */ /* 0x000fc400078e000a */
[C---:B--2---:R-:W-:Y:S01]  /*50060*/  HMMA.16816.F32 R8, R12.reuse, R8, R24 ;  /* 0x000000080c08723c */ /* 0x044fe20000001818 */
[----:B---3--:R-:W-:Y:S04]  /*50070*/  STL.64 [R1+0x5ec8], R6 ;  /* 0x005ec80601007387 */ /* 0x008fe80000100a00 */
[----:B----4-:R0:W-:Y:S04]  /*50080*/  STL.64 [R1+0x5ec0], R4 ;  /* 0x005ec00401007387 */ /* 0x0101e80000100a00 */
[----:B0-----:R-:W2:Y:S04]  /*50090*/  LDL.LU R4, [R1+0x3c0] ;  /* 0x0003c00001047983 */ /* 0x001ea80000300800 */
[----:B------:R-:W2:Y:S04]  /*500a0*/  LDL.LU R5, [R1+0x3c4] ;  /* 0x0003c40001057983 */ /* 0x000ea80000300800 */
[----:B------:R-:W2:Y:S04]  /*500b0*/  LDL.LU R6, [R1+0x3c8] ;  /* 0x0003c80001067983 */ /* 0x000ea80000300800 */
[----:B------:R-:W2:Y:S04]  /*500c0*/  LDL.LU R7, [R1+0x3cc] ;  /* 0x0003cc0001077983 */ /* 0x000ea80000300800 */
[----:B------:R-:W3:Y:S04]  /*500d0*/  LDL.LU.64 R26, [R1+0x5f50] ;  /* 0x005f5000011a7983 */ /* 0x000ee80000300a00 */
[----:B------:R-:W3:Y:S04]  /*500e0*/  LDL.LU.64 R24, [R1+0x5f48] ;  /* 0x005f480001187983 */ /* 0x000ee80000300a00 */
[----:B------:R-:W-:Y:S04]  /*500f0*/  STL.64 [R1+0x250], R8 ;  /* 0x0002500801007387 */ /* 0x000fe80000100a00 */
[----:B------:R0:W-:Y:S04]  /*50100*/  STL.64 [R1+0x258], R10 ;  /* 0x0002580a01007387 */ /* 0x0001e80000100a00 */
[----:B0-----:R-:W3:Y:S02]  /*50110*/  LDL.LU.64 R10, [R1+0x5f40] ;  /* 0x005f4000010a7983 */ /* 0x001ee40000300a00 */
[----:B---3--:R-:W-:Y:S02]  /*50120*/  HMMA.16816.F32 R8, R12, R10, R24 ;  /* 0x0000000a0c08723c */ /* 0x008fe40000001818 */
[----:B------:R-:W3:Y:S04]  /*50130*/  LDL.LU.64 R26, [R1+0x5f38] ;  /* 0x005f3800011a7983 */ /* 0x000ee80000300a00 */
[----:B------:R-:W3:-:S13]  /*50140*/  LDL.LU.64 R24, [R1+0x5f30] ;  /* 0x005f300001187983 */ /* 0x000eda0000300a00 */
[----:B------:R-:W-:Y:S04]  /*50150*/  STL.64 [R1+0x240], R8 ;  /* 0x0002400801007387 */ /* 0x000fe80000100a00 */
[----:B------:R0:W-:Y:S04]  /*50160*/  STL.64 [R1+0x248], R10 ;  /* 0x0002480a01007387 */ /* 0x0001e80000100a00 */
[----:B0-----:R-:W4:Y:S04]  /*50170*/  LDL.LU.64 R10, [R1+0x5f28] ;  /* 0x005f2800010a7983 */ /* 0x001f280000300a00 */
[----:B------:R-:W4:Y:S01]  /*50180*/  LDL.LU.64 R8, [R1+0x5f20] ;  /* 0x005f200001087983 */ /* 0x000f220000300a00 */
[----:B---3--:R-:W-:-:S15]  /*50190*/  HMMA.16816.F32 R24, R12, R28, R24 ;  /* 0x0000001c0c18723c */ /* 0x008fde0000001818 */
[----:B------:R-:W-:-:S04]  /*501a0*/  NOP ;  /* 0x0000000000007918 */ /* 0x000fc80000000000 */
[----:B------:R-:W-:Y:S04]  /*501b0*/  STL.64 [R1+0x230], R24 ;  /* 0x0002301801007387 */ /* 0x000fe80000100a00 */
[----:B------:R0:W-:Y:S04]  /*501c0*/  STL.64 [R1+0x238], R26 ;  /* 0x0002381a01007387 */ /* 0x0001e80000100a00 */
[----:B0-----:R-:W4:Y:S04]  /*501d0*/  LDL.LU.64 R26, [R1+0x5f18] ;  /* 0x005f1800011a7983 */ /* 0x001f280000300a00 */
[----:B------:R-:W3:Y:S04]  /*501e0*/  LDL.LU.64 R24, [R1+0x5f10] ;  /* 0x005f100001187983 */ /* 0x000ee80000300a00 */
[----:B------:R-:W-:Y:S01]  /*501f0*/  STL [R1+0x5e90], R29 ;  /* 0x005e901d01007387 */ /* 0x000fe20000100800 */
[C---:B----4-:R-:W-:Y:S08]  /*50200*/  HMMA.16816.F32 R8, R12.reuse, R26, R8 ;  /* 0x0000001a0c08723c */ /* 0x050ff00000001808 */
[C---:B---3--:R-:W-:Y:S11]  /*50210*/  HMMA.16816.F32 R20, R12.reuse, R24, R20 ;  /* 0x000000180c14723c */ /* 0x048ff60000001814 */
[----:B------:R-:W-:Y:S04]  /*50220*/  STL.64 [R1+0x220], R8 ;  /* 0x0002200801007387 */ /* 0x000fe80000100a00 */
[----:B------:R0:W-:Y:S04]  /*50230*/  STL.64 [R1+0x228], R10 ;  /* 0x0002280a01007387 */ /* 0x0001e80000100a00 */
[----:B0-----:R-:W3:Y:S04]  /*50240*/  LDL.LU.64 R10, [R1+0x5f08] ;  /* 0x005f0800010a7983 */ /* 0x001ee80000300a00 */
[----:B------:R-:W4:Y:S04]  /*50250*/  LDL.LU.64 R8, [R1+0x5f00] ;  /* 0x005f000001087983 */ /* 0x000f280000300a00 */
        /* <DEDUP_REMOVED lines=12> */
[----:B------:R-:W-:Y:S01]  /*50320*/  STL.64 [R1+0x200], R16 ;  /* 0x0002001001007387 */ /* 0x000fe20000100a00 */
[C---:B---3--:R-:W-:Y:S03]  /*50330*/  HMMA.16816.F32 R24, R12.reuse, R20, R24 ;  /* 0x000000140c18723c */ /* 0x048fe60000001818 */
[----:B------:R0:W-:Y:S04]  /*50340*/  STL.64 [R1+0x208], R18 ;  /* 0x0002081201007387 */ /* 0x0001e80000100a00 */
[----:B0-----:R-:W2:Y:S04]  /*50350*/  LDL.LU.64 R18, [R1+0x5ee8] ;  /* 0x005ee80001127983 */ /* 0x001ea80000300a00 */
[----:B------:R-:W3:Y:S08]  /*50360*/  LDL.LU.64 R16, [R1+0x5ee0] ;  /* 0x005ee00001107983 */ /* 0x000ef00000300a00 */
[----:B------:R0:W-:Y:S04]  /*50370*/  STL.64 [R1+0x1f0], R24 ;  /* 0x0001f01801007387 */ /* 0x0001e80000100a00 */
[----:B------:R1:W-:Y:S04]  /*50380*/  STL.64 [R1+0x1f8], R26 ;  /* 0x0001f81a01007387 */ /* 0x0003e80000100a00 */
[----:B0-----:R-:W2:Y:S04]  /*50390*/  LDL.64 R24, [R1+0x8] ;  /* 0x0000080001187983 */ /* 0x001ea80000100a00 */
[----:B-1----:R-:W2:Y:S04]  /*503a0*/  LDL.64 R26, [R1] ;  /* 0x00000000011a7983 */ /* 0x002ea80000100a00 */
[----:B--2---:R-:W-:Y:S04]  /*503b0*/  STL.64 [R1+0x5e60], R26 ;  /* 0x005e601a01007387 */ /* 0x004fe80000100a00 */
        /* <DEDUP_REMOVED lines=10> */
[----:B------:R-:W2:Y:S01]  /*50460*/  LDL.LU R23, [R1+0x45c] ;  /* 0x00045c0001177983 */ /* 0x000ea20000300800 */
[C---:B---3--:R-:W-:Y:S03]  /*50470*/  HMMA.16816.F32 R4, R12.reuse, R16, R4 ;  /* 0x000000100c04723c */ /* 0x048fe60000001804 */
[----:B--2---:R-:W-:Y:S04]  /*50480*/  STL.64 [R1+0x5e70], R22 ;  /* 0x005e701601007387 */ /* 0x004fe80000100a00 */
[----:B------:R0:W-:Y:S02]  /*50490*/  STL.64 [R1+0x5e68], R20 ;  /* 0x005e681401007387 */ /* 0x0001e40000100a00 */
[----:B0-----:R-:W-:-:S15]  /*504a0*/  HMMA.16816.F32 R20, R12, R18, R24 ;  /* 0x000000120c14723c */ /* 0x001fde0000001818 */
[----:B------:R-:W-:-:S04]  /*504b0*/  NOP ;  /* 0x0000000000007918 */ /* 0x000fc80000000000 */
[----:B------:R-:W-:Y:S04]  /*504c0*/  STL.64 [R1+0x1e0], R20 ;  /* 0x0001e01401007387 */ /* 0x000fe80000100a00 */
[----:B------:R-:W-:Y:S04]  /*504d0*/  STL.64 [R1+0x1e8], R22 ;  /* 0x0001e81601007387 */ /* 0x000fe80000100a00 */
[----:B------:R0:W-:Y:S04]  /*504e0*/  STL.64 [R1+0x1d0], R4 ;  /* 0x0001d00401007387 */ /* 0x0001e80000100a00 */
[----:B------:R1:W-:Y:S04]  /*504f0*/  STL.64 [R1+0x1d8], R6 ;  /* 0x0001d80601007387 */ /* 0x0003e80000100a00 */
[----:B0-----:R-:W2:Y:S04]  /*50500*/  LDL.LU R4, [R1+0x3e0] ;  /* 0x0003e00001047983 */ /* 0x001ea80000300800 */
[----:B------:R-:W2:Y:S04]  /*50510*/  LDL.LU R5, [R1+0x3e4] ;  /* 0x0003e40001057983 */ /* 0x000ea80000300800 */
[----:B-1----:R-:W3:Y:S04]  /*50520*/  LDL.LU R6, [R1+0x3e8] ;  /* 0x0003e80001067983 */ /* 0x002ee80000300800 */
[----:B------:R-:W3:Y:S01]  /*50530*/  LDL.LU R7, [R1+0x3ec] ;  /* 0x0003ec0001077983 */ /* 0x000ee20000300800 */
[----:B------:R-:W-:-:S03]  /*50540*/  IMAD.MOV.U32 R26, RZ, RZ, R2 ;  /* 0x000000ffff1a7224 */ /* 0x000fc600078e0002 */
[----:B---3--:R-:W-:Y:S04]  /*50550*/  STL.64 [R1+0x5ed8], R6 ;  /* 0x005ed80601007387 */ /* 0x008fe80000100a00 */
[----:B--2---:R0:W-:Y:S04]  /*50560*/  STL.64 [R1+0x5ed0], R4 ;  /* 0x005ed00401007387 */ /* 0x0041e80000100a00 */
[----:B0-----:R-:W2:Y:S04]  /*50570*/  LDL.LU R4, [R1+0x3d0] ;  /* 0x0003d00001047983 */ /* 0x001ea80000300800 */
[----:B------:R-:W2:Y:S04]  /*50580*/  LDL.LU R5, [R1+0x3d4] ;  /* 0x0003d40001057983 */ /* 0x000ea80000300800 */
[----:B------:R-:W2:Y:S04]  /*50590*/  LDL.LU R6, [R1+0x3d8] ;  /* 0x0003d80001067983 */ /* 0x000ea80000300800 */
[----:B------:R-:W2:Y:S04]  /*505a0*/  LDL.LU R7, [R1+0x3dc] ;  /* 0x0003dc0001077983 */ /* 0x000ea80000300800 */
[----:B------:R-:W3:Y:S04]  /*505b0*/  LDL.LU R29, [R1+0xf40] ;  /* 0x000f4000011d7983 */ /* 0x000ee80000300800 */
[----:B------:R-:W2:Y:S04]  /*505c0*/  LDL.LU R24, [R1+0xf3c] ;  /* 0x000f3c0001187983 */ /* 0x000ea80000300800 */
[----:B------:R-:W2:Y:S04]  /*505d0*/  LDL.LU R2, [R1+0xf68] ;  /* 0x000f680001027983 */ /* 0x000ea80000300800 */
[----:B------:R-:W2:Y:S04]  /*505e0*/  LDL.LU R3, [R1+0xf70] ;  /* 0x000f700001037983 */ /* 0x000ea80000300800 */
[----:B------:R-:W2:Y:S01]  /*505f0*/  LDL.LU R25, [R1+0xf78] ;  /* 0x000f780001197983 */ /* 0x000ea20000300800 */
[----:B------:R-:W-:-:S05]  /*50600*/  IMAD.MOV.U32 R27, RZ, RZ, R0 ;  /* 0x000000ffff1b7224 */ /* 0x000fca00078e0000 */
[----:B------:R-:W-:Y:S04]  /*50610*/  STL.64 [R1+0x5ea0], R26 ;  /* 0x005ea01a01007387 */ /* 0x000fe80000100a00 */
[----:B--2---:R0:W-:Y:S04]  /*50620*/  STL.64 [R1+0x5e98], R24 ;  /* 0x005e981801007387 */ /* 0x0041e80000100a00 */
        /* <DEDUP_REMOVED lines=15> */
[C---:B------:R-:W-:Y:S03]  /*50720*/  HMMA.16816.F32 R4, R12.reuse, R10, R4 ;  /* 0x0000000a0c04723c */ /* 0x040fe60000001804 */
        /* <DEDUP_REMOVED lines=22> */
[----:B------:R2:W-:Y:S01]  /*50890*/  STL.64 [R1+0x5df0], R10 ;  /* 0x005df00a01007387 */ /* 0x0005e20000100a00 */
[----:B----4-:R-:W-:Y:S01]  /*508a0*/  HMMA.16816.F32 R24, R12, R6, R24 ;  /* 0x000000060c18723c */ /* 0x010fe20000001818 */
[----:B--2---:R-:W-:-:S02]  /*508b0*/  IMAD.MOV.U32 R10, RZ, RZ, R5 ;  /* 0x000000ffff0a7224 */ /* 0x004fc400078e0005 */
[----:B------:R-:W2:Y:S04]  /*508c0*/  LDL.LU R5, [R1+0x5eb8] ;  /* 0x005eb80001057983 */ /* 0x000ea80000300800 */
[----:B------:R-:W4:Y:S04]  /*508d0*/  LDL R11, [R1+0x14] ;  /* 0x00001400010b7983 */ /* 0x000f280000100800 */
[----:B------:R0:W-:Y:S04]  /*508e0*/  STL.64 [R1+0x5de8], R8 ;  /* 0x005de80801007387 */ /* 0x0001e80000100a00 */
[----:B0-----:R-:W2:Y:S04]  /*508f0*/  LDL.LU R9, [R1+0xf44] ;  /* 0x000f440001097983 */ /* 0x001ea80000300800 */
[----:B------:R-:W2:Y:S04]  /*50900*/  LDL.LU R8, [R1+0xf6c] ;  /* 0x000f6c0001087983 */ /* 0x000ea80000300800 */
        /* <DEDUP_REMOVED lines=11> */
[----:B------:R0:W-:Y:S01]  /*509c0*/  STL.64 [R1+0x5dc8], R4 ;  /* 0x005dc80401007387 */ /* 0x0001e20000100a00 */
[----:B------:R-:W-:-:S02]  /*509d0*/  IMAD R9, R9, 0x100, R2 ;  /* 0x0000010009097824 */ /* 0x000fc400078e0202 */
[----:B------:R-:W-:Y:S01]  /*509e0*/  IMAD R8, R8, 0x100, R3 ;  /* 0x0000010008087824 */ /* 0x000fe200078e0203 */
[----:B0-----:R-:W4:Y:S04]  /*509f0*/  LDL.LU R4, [R1+0x430] ;  /* 0x0004300001047983 */ /* 0x001f280000300800 */
[----:B------:R-:W4:Y:S04]  /*50a00*/  LDL.LU R5, [R1+0x434] ;  /* 0x0004340001057983 */ /* 0x000f280000300800 */
[----:B------:R-:W4:Y:S04]  /*50a10*/  LDL.LU R6, [R1+0x438] ;  /* 0x0004380001067983 */ /* 0x000f280000300800 */
[----:B------:R-:W4:Y:S01]  /*50a20*/  LDL.LU R7, [R1+0x43c] ;  /* 0x00043c0001077983 */ /* 0x000f220000300800 */
[----:B---3--:R-:W-:-:S03]  /*50a30*/  IMAD R24, R24, 0x100, R29 ;  /* 0x0000010018187824 */ /* 0x008fc600078e021d */
[----:B------:R-:W3:Y:S04]  /*50a40*/  LDL.LU R29, [R1+0x5e90] ;  /* 0x005e9000011d7983 */ /* 0x000ee80000300800 */
[----:B------:R-:W2:Y:S04]  /*50a50*/  LDL.LU R2, [R1+0x5e8c] ;  /* 0x005e8c0001027983 */ /* 0x000ea80000300800 */
[----:B------:R-:W2:Y:S01]  /*50a60*/  LDL.LU R3, [R1+0x5e88] ;  /* 0x005e880001037983 */ /* 0x000ea20000300800 */
[----:B------:R-:W-:Y:S01]  /*50a70*/  IMAD R0, R0, 0x100, R25 ;  /* 0x0000010000007824 */ /* 0x000fe200078e0219 */
[----:B--2---:R-:W-:Y:S02]  /*50a80*/  HMMA.16816.F32 R12, R12, R2, R20 ;  /* 0x000000020c0c723c */ /* 0x004fe40000001814 */
[----:B------:R-:W2:Y:S04]  /*50a90*/  LDL.LU.64 R22, [R1+0x5e80] ;  /* 0x005e800001167983 */ /* 0x000ea80000300a00 */
[----:B------:R-:W2:Y:S04]  /*50aa0*/  LDL.LU.64 R20, [R1+0x5e78] ;  /* 0x005e780001147983 */ /* 0x000ea80000300a00 */
[----:B------:R-:W-:Y:S04]  /*50ab0*/  STL [R1+0x5dc4], R2 ;  /* 0x005dc40201007387 */ /* 0x000fe80000100800 */
[----:B------:R-:W-:Y:S05]  /*50ac0*/  STL [R1+0x5dc0], R3 ;  /* 0x005dc00301007387 */ /* 0x000fea0000100800 */
[----:B------:R0:W-:Y:S04]  /*50ad0*/  STL.64 [R1+0x30], R12 ;  /* 0x0000300c01007387 */ /* 0x0001e80000100a00 */
[----:B------:R1:W-:Y:S01]  /*50ae0*/  STL.64 [R1+0x38], R14 ;  /* 0x0000380e01007387 */ /* 0x0003e20000100a00 */
[----:B0-----:R-:W-:-:S02]  /*50af0*/  F2FP.F16.E5M2.UNPACK_B R12, R24 ;  /* 0x00000018ff0c723e */ /* 0x001fc400020004ff */
[----:B------:R-:W-:Y:S02]  /*50b00*/  F2FP.F16.E5M2.UNPACK_B R13, R9 ;  /* 0x00000009ff0d723e */ /* 0x000fe400020004ff */
[----:B-1----:R-:W-:Y:S02]  /*50b10*/  F2FP.F16.E5M2.UNPACK_B R14, R8 ;  /* 0x00000008ff0e723e */ /* 0x002fe400020004ff */
[----:B------:R-:W-:-:S07]  /*50b20*/  F2FP.F16.E5M2.UNPACK_B R15, R0 ;  /* 0x00000000ff0f723e */ /* 0x000fce00020004ff */
[----:B--2---:R-:W-:Y:S01]  /*50b30*/  HMMA.16816.F32 R24, R12, R26, R20 ;  /* 0x0000001a0c18723c */ /* 0x004fe20000001814 */
[----:B------:R-:W2:Y:S04]  /*50b40*/  LDL.LU.64 R22, [R1+0x5e70] ;  /* 0x005e700001167983 */ /* 0x000ea80000300a00 */
[----:B------:R-:W2:-:S14]  /*50b50*/  LDL.LU.64 R20, [R1+0x5e68] ;  /* 0x005e680001147983 */ /* 0x000e9c0000300a00 */
[----:B------:R-:W-:Y:S04]  /*50b60*/  STL.64 [R1+0x180], R24 ;  /* 0x0001801801007387 */ /* 0x000fe80000100a00 */
[----:B------:R0:W-:Y:S04]  /*50b70*/  STL.64 [R1+0x188], R26 ;  /* 0x0001881a01007387 */ /* 0x0001e80000100a00 */
[----:B0-----:R-:W2:Y:S04]  /*50b80*/  LDL.LU.64 R26, [R1+0x5e60] ;  /* 0x005e6000011a7983 */ /* 0x001ea80000300a00 */
[----:B------:R-:W2:Y:S01]  /*50b90*/  LDL.LU.64 R24, [R1+0x5e58] ;  /* 0x005e580001187983 */ /* 0x000ea20000300a00 */
[----:B----4-:R-:W-:-:S15]  /*50ba0*/  HMMA.16816.F32 R8, R12, R10, R4 ;  /* 0x0000000a0c08723c */ /* 0x010fde0000001804 */
[----:B------:R-:W-:-:S04]  /*50bb0*/  NOP ;  /* 0x0000000000007918 */ /* 0x000fc80000000000 */
[----:B------:R0:W-:Y:S04]  /*50bc0*/  STL.64 [R1+0x170], R8 ;  /* 0x0001700801007387 */ /* 0x0001e80000100a00 */
[----:B------:R-:W-:Y:S01]  /*50bd0*/  STL.64 [R1+0x178], R10 ;  /* 0x0001780a01007387 */ /* 0x000fe20000100a00 */
[----:B--2---:R-:W-:-:S15]  /*50be0*/  HMMA.16816.F32 R4, R12, R24, R16 ;  /* 0x000000180c04723c */ /* 0x004fde0000001810 */
[----:B------:R-:W-:-:S04]  /*50bf0*/  NOP ;  /* 0x0000000000007918 */ /* 0x000fc80000000000 */
[----:B------:R-:W-:Y:S04]  /*50c00*/  STL.64 [R1+0x160], R4 ;  /* 0x0001600401007387 */ /* 0x000fe80000100a00 */
[----:B------:R1:W-:Y:S04]  /*50c10*/  STL.64 [R1+0x168], R6 ;  /* 0x0001680601007387 */ /* 0x0003e80000100a00 */
[----:B0-----:R-:W2:Y:S01]  /*50c20*/  LDL.LU R8, [R1+0x4c0] ;  /* 0x0004c00001087983 */ /* 0x001ea20000300800 */
[----:B-1----:R-:W-:-:S15]  /*50c30*/  HMMA.16816.F32 R4, R12, R26, R20 ;  /* 0x0000001a0c04723c */ /* 0x002fde0000001814 */
[----:B------:R-:W-:-:S04]  /*50c40*/  NOP ;  /* 0x0000000000007918 */ /* 0x000fc80000000000 */
[----:B------:R-:W-:Y:S04]  /*50c50*/  STL.64 [R1+0x150], R4 ;  /* 0x0001500401007387 */ /* 0x000fe80000100a00 */
[----:B------:R-:W-:Y:S04]  /*50c60*/  STL.64 [R1+0x158], R6 ;  /* 0x0001580601007387 */ /* 0x000fe80000100a00 */
[----:B------:R-:W2:Y:S04]  /*50c70*/  LDL.LU R9, [R1+0x4c4] ;  /* 0x0004c40001097983 */ /* 0x000ea80000300800 */
[----:B------:R-:W4:Y:S04]  /*50c80*/  LDL.LU R10, [R1+0x4c8] ;  /* 0x0004c800010a7983 */ /* 0x000f280000300800 */
[----:B------:R-:W4:Y:S04]  /*50c90*/  LDL.LU R11, [R1+0x4cc] ;  /* 0x0004cc00010b7983 */ /* 0x000f280000300800 */
[----:B------:R-:W2:Y:S04]  /*50ca0*/  LDL.LU R20, [R1+0x480] ;  /* 0x0004800001147983 */ /* 0x000ea80000300800 */
[----:B------:R-:W2:Y:S04]  /*50cb0*/  LDL.LU R21, [R1+0x484] ;  /* 0x0004840001157983 */ /* 0x000ea80000300800 */
[----:B------:R-:W2:Y:S04]  /*50cc0*/  LDL.LU R22, [R1+0x488] ;  /* 0x0004880001167983 */ /* 0x000ea80000300800 */
[----:B------:R-:W2:Y:S01]  /*50cd0*/  LDL.LU R23, [R1+0x48c] ;  /* 0x00048c0001177983 */ /* 0x000ea20000300800 */
[----:B------:R-:W-:-:S02]  /*50ce0*/  IMAD.MOV.U32 R3, RZ, RZ, R24 ;  /* 0x000000ffff037224 */ /* 0x000fc400078e0018 */
[----:B------:R-:W-:Y:S01]  /*50cf0*/  IMAD.MOV.U32 R0, RZ, RZ, R25 ;  /* 0x000000ffff007224 */ /* 0x000fe200078e0019 */
[----:B------:R-:W3:Y:S01]  /*50d00*/  LDL.LU R24, [R1+0x460] ;  /* 0x0004600001187983 */ /* 0x000ee20000300800 */
[----:B------:R-:W-:-:S03]  /*50d10*/  IMAD.MOV.U32 R2, RZ, RZ, R27 ;  /* 0x000000ffff027224 */ /* 0x000fc600078e001b */
[----:B------:R-:W3:Y:S04]  /*50d20*/  LDL.LU R25, [R1+0x464] ;  /* 0x0004640001197983 */ /* 0x000ee80000300800 */
[----:B------:R-:W3:Y:S04]  /*50d30*/  LDL.LU R26, [R1+0x468] ;  /* 0x00046800011a7983 */ /* 0x000ee80000300800 */
[----:B------:R-:W3:Y:S04]  /*50d40*/  LDL.LU R27, [R1+0x46c] ;  /* 0x00046c00011b7983 */ /* 0x000ee80000300800 */
        /* <DEDUP_REMOVED lines=16> */
[----:B----4-:R-:W-:Y:S04]  /*50e50*/  STL.64 [R1+0x5e00], R10 ;  /* 0x005e000a01007387 */ /* 0x010fe80000100a00 */
[----:B------:R0:W-:Y:S04]  /*50e60*/  STL.64 [R1+0x5df8], R8 ;  /* 0x005df80801007387 */ /* 0x0001e80000100a00 */
[----:B0-----:R-:W4:Y:S04]  /*50e70*/  LDL.LU R8, [R1+0x4b0] ;  /* 0x0004b00001087983 */ /* 0x001f280000300800 */
[----:B------:R-:W4:Y:S04]  /*50e80*/  LDL.LU R9, [R1+0x4b4] ;  /* 0x0004b40001097983 */ /* 0x000f280000300800 */
[----:B------:R-:W4:Y:S04]  /*50e90*/  LDL.LU R10, [R1+0x4b8] ;  /* 0x0004b800010a7983 */ /* 0x000f280000300800 */
[----:B------:R-:W4:Y:S04]  /*50ea0*/  LDL.LU R11, [R1+0x4bc] ;  /* 0x0004bc00010b7983 */ /* 0x000f280000300800 */
[----:B------:R-:W2:Y:S04]  /*50eb0*/  LDL.LU R4, [R1+0x4e0] ;  /* 0x0004e00001047983 */ /* 0x000ea80000300800 */
[----:B------:R-:W2:Y:S04]  /*50ec0*/  LDL.LU R5, [R1+0x4e4] ;  /* 0x0004e40001057983 */ /* 0x000ea80000300800 */
[----:B------:R-:W2:Y:S04]  /*50ed0*/  LDL.LU R6, [R1+0x4e8] ;  /* 0x0004e80001067983 */ /* 0x000ea80000300800 */
[----:B------:R-:W2:Y:S01]  /*50ee0*/  LDL.LU R7, [R1+0x4ec] ;  /* 0x0004ec0001077983 */ /* 0x000ea20000300800 */
[C---:B---3--:R-:W-:Y:S03]  /*50ef0*/  HMMA.16816.F32 R24, R12.reuse, R28, R24 ;  /* 0x0000001c0c18723c */ /* 0x048fe60000001818 */
        /* <DEDUP_REMOVED lines=9> */
[----:B------:R-:W2:Y:S04]  /*50f90*/  LDL.LU.64 R24, [R1+0x5e48] ;  /* 0x005e480001187983 */ /* 0x000ea80000300a00 */
[----:B------:R0:W-:Y:S04]  /*50fa0*/  STL [R1+0x5dbc], R28 ;  /* 0x005dbc1c01007387 */ /* 0x0001e80000100800 */
[----:B0-----:R-:W2:Y:S04]  /*50fb0*/  LDL.LU R28, [R1+0xf84] ;  /* 0x000f8400011c7983 */ /* 0x001ea80000300800 */
[----:B------:R0:W-:Y:S04]  /*50fc0*/  STL [R1+0x5db8], R29 ;  /* 0x005db81d01007387 */ /* 0x0001e80000100800 */
[----:B0-----:R-:W2:Y:S01]  /*50fd0*/  LDL.LU R29, [R1+0xf8c] ;  /* 0x000f8c00011d7983 */ /* 0x001ea20000300800 */
        /* <DEDUP_REMOVED lines=28> */
[----:B0-----:R-:W4:Y:S04]  /*511a0*/  LDL.LU.64 R18, [R1+0x5e10] ;  /* 0x005e100001127983 */ /* 0x001f280000300a00 */
[----:B------:R-:W2:Y:S04]  /*511b0*/  LDL.LU.64 R16, [R1+0x5e08] ;  /* 0x005e080001107983 */ /* 0x000ea80000300a00 */
[----:B------:R-:W-:Y:S04]  /*511c0*/  STL.64 [R1+0x5d28], R22 ;  /* 0x005d281601007387 */ /* 0x000fe80000100a00 */
[----:B------:R0:W-:Y:S04]  /*511d0*/  STL.64 [R1+0x5d20], R20 ;  /* 0x005d201401007387 */ /* 0x0001e80000100a00 */
[----:B0-----:R-:W3:Y:S04]  /*511e0*/  LDL.LU R20, [R1+0x510] ;  /* 0x0005100001147983 */ /* 0x001ee80000300800 */
[----:B------:R-:W3:Y:S04]  /*511f0*/  LDL.LU R21, [R1+0x514] ;  /* 0x0005140001157983 */ /* 0x000ee80000300800 */
[----:B------:R-:W3:Y:S04]  /*51200*/  LDL.LU R22, [R1+0x518] ;  /* 0x0005180001167983 */ /* 0x000ee80000300800 */
[----:B------:R-:W3:Y:S01]  /*51210*/  LDL.LU R23, [R1+0x51c] ;  /* 0x00051c0001177983 */ /* 0x000ee20000300800 */
        /* <DEDUP_REMOVED lines=31> */
[----:B------:R2:W-:Y:S01]  /*51410*/  STL.64 [R1+0x5d10], R8 ;  /* 0x005d100801007387 */ /* 0x0005e20000100a00 */
[----:B------:R-:W-:-:S02]  /*51420*/  IMAD R28, R28, 0x100, R26 ;  /* 0x000001001c1c7824 */ /* 0x000fc400078e021a */
[----:B------:R-:W-:Y:S01]  /*51430*/  IMAD R29, R29, 0x100, R27 ;  /* 0x000001001d1d7824 */ /* 0x000fe200078e021b */
[C---:B---3--:R-:W-:Y:S08]  /*51440*/  HMMA.16816.F32 R16, R12.reuse, R6, R16 ;  /* 0x000000060c10723c */ /* 0x048ff00000001810 */
[----:B--2---:R-:W-:Y:S01]  /*51450*/  HMMA.16816.F32 R8, R12, R4, R20 ;  /* 0x000000040c08723c */ /* 0x004fe20000001814 */
[----:B------:R-:W-:Y:S10]  /*51460*/  STL.64 [R1+0x5ce8], R6 ;  /* 0x005ce80601007387 */ /* 0x000ff40000100a00 */
[----:B------:R-:W-:Y:S04]  /*51470*/  STL.64 [R1+0xb0], R16 ;  /* 0x0000b01001007387 */ /* 0x000fe80000100a00 */
[----:B------:R-:W-:Y:S04]  /*51480*/  STL.64 [R1+0xb8], R18 ;  /* 0x0000b81201007387 */ /* 0x000fe80000100a00 */
[----:B------:R0:W-:Y:S04]  /*51490*/  STL.64 [R1+0x5ce0], R4 ;  /* 0x005ce00401007387 */ /* 0x0001e80000100a00 */
[----:B------:R-:W-:Y:S04]  /*514a0*/  STL.64 [R1+0xa0], R8 ;  /* 0x0000a00801007387 */ /* 0x000fe80000100a00 */
[----:B------:R-:W-:Y:S01]  /*514b0*/  STL.64 [R1+0xa8], R10 ;  /* 0x0000a80a01007387 */ /* 0x000fe20000100a00 */
[----:B0-----:R-:W-:-:S05]  /*514c0*/  IMAD R4, R25, 0x100, R24 ;  /* 0x0000010019047824 */ /* 0x001fca00078e0218 */
[----:B------:R-:W-:Y:S04]  /*514d0*/  STL [R1+0x50], R4 ;  /* 0x0000500401007387 */ /* 0x000fe80000100800 */
[----:B------:R-:W2:Y:S04]  /*514e0*/  LDL.LU R20, [R1+0x580] ;  /* 0x0005800001147983 */ /* 0x000ea80000300800 */
[----:B------:R-:W2:Y:S04]  /*514f0*/  LDL.LU R21, [R1+0x584] ;  /* 0x0005840001157983 */ /* 0x000ea80000300800 */
[----:B------:R-:W3:Y:S04]  /*51500*/  LDL.LU R22, [R1+0x588] ;  /* 0x0005880001167983 */ /* 0x000ee80000300800 */
[----:B------:R-:W3:Y:S04]  /*51510*/  LDL.LU R23, [R1+0x58c] ;  /* 0x00058c0001177983 */ /* 0x000ee80000300800 */
[----:B------:R-:W4:Y:S04]  /*51520*/  LDL.LU R24, [R1+0x560] ;  /* 0x0005600001187983 */ /* 0x000f280000300800 */
[----:B------:R-:W4:Y:S04]  /*51530*/  LDL.LU R25, [R1+0x564] ;  /* 0x0005640001197983 */ /* 0x000f280000300800 */
[----:B------:R-:W2:Y:S04]  /*51540*/  LDL.LU R26, [R1+0x568] ;  /* 0x00056800011a7983 */ /* 0x000ea80000300800 */
[----:B------:R-:W2:Y:S04]  /*51550*/  LDL.LU R27, [R1+0x56c] ;  /* 0x00056c00011b7983 */ /* 0x000ea80000300800 */
[----:B--2---:R0:W-:Y:S04]  /*51560*/  STL.64 [R1+0x5d58], R26 ;  /* 0x005d581a01007387 */ /* 0x0041e80000100a00 */
[----:B0-----:R-:W2:Y:S01]  /*51570*/  LDL R26, [R1] ;  /* 0x00000000011a7983 */ /* 0x001ea20000100800 */
[----:B------:R-:W-:-:S03]  /*51580*/  IMAD.MOV.U32 R27, RZ, RZ, R2 ;  /* 0x000000ffff1b7224 */ /* 0x000fc600078e0002 */
[----:B------:R-:W3:Y:S04]  /*51590*/  LDL.LU R2, [R1+0x5dc4] ;  /* 0x005dc40001027983 */ /* 0x000ee80000300800 */
[----:B----4-:R0:W-:Y:S02]  /*515a0*/  STL.64 [R1+0x5d50], R24 ;  /* 0x005d501801007387 */ /* 0x0101e40000100a00 */
[----:B0-----:R-:W-:Y:S02]  /*515b0*/  IMAD.MOV.U32 R24, RZ, RZ, R3 ;  /* 0x000000ffff187224 */ /* 0x001fe400078e0003 */
[----:B--2---:R-:W-:Y:S04]  /*515c0*/  STL.64 [R1+0x5d70], R26 ;  /* 0x005d701a01007387 */ /* 0x004fe80000100a00 */
[----:B---3--:R-:W-:Y:S04]  /*515d0*/  STL.64 [R1+0x5d38], R22 ;  /* 0x005d381601007387 */ /* 0x008fe80000100a00 */
[----:B------:R0:W-:Y:S04]  /*515e0*/  STL.64 [R1+0x5d30], R20 ;  /* 0x005d301401007387 */ /* 0x0001e80000100a00 */
[----:B0-----:R-:W2:Y:S04]  /*515f0*/  LDL.LU R20, [R1+0x570] ;  /* 0x0005700001147983 */ /* 0x001ea80000300800 */
[----:B------:R-:W2:Y:S04]  /*51600*/  LDL.LU R21, [R1+0x574] ;  /* 0x0005740001157983 */ /* 0x000ea80000300800 */
[----:B------:R-:W3:Y:S04]  /*51610*/  LDL.LU R22, [R1+0x578] ;  /* 0x0005780001167983 */ /* 0x000ee80000300800 */
[----:B------:R-:W3:Y:S04]  /*51620*/  LDL.LU R23, [R1+0x57c] ;  /* 0x00057c0001177983 */ /* 0x000ee80000300800 */
[----:B------:R-:W4:Y:S04]  /*51630*/  LDL.LU R3, [R1+0x5dc0] ;  /* 0x005dc00001037983 */ /* 0x000f280000300800 */
[----:B------:R-:W2:Y:S01]  /*51640*/  LDL.64 R26, [R1+0x10] ;  /* 0x00001000011a7983 */ /* 0x000ea20000100a00 */
[----:B------:R-:W-:-:S03]  /*51650*/  IMAD.MOV.U32 R25, RZ, RZ, R0 ;  /* 0x000000ffff197224 */ /* 0x000fc600078e0000 */
[----:B--2---:R-:W-:Y:S04]  /*51660*/  STL.64 [R1+0x5da0], R26 ;  /* 0x005da01a01007387 */ /* 0x004fe80000100a00 */
[----:B------:R-:W-:Y:S04]  /*51670*/  STL.64 [R1+0x5d98], R24 ;  /* 0x005d981801007387 */ /* 0x000fe80000100a00 */
[----:B---3--:R-:W-:Y:S04]  /*51680*/  STL.64 [R1+0x5d68], R22 ;  /* 0x005d681601007387 */ /* 0x008fe80000100a00 */
[----:B------:R0:W-:Y:S04]  /*51690*/  STL.64 [R1+0x5d60], R20 ;  /* 0x005d601401007387 */ /* 0x0001e80000100a00 */
[----:B0-----:R-:W2:Y:S04]  /*516a0*/  LDL.LU R20, [R1+0x550] ;  /* 0x0005500001147983 */ /* 0x001ea80000300800 */
[----:B------:R-:W2:Y:S04]  /*516b0*/  LDL.LU R21, [R1+0x554] ;  /* 0x0005540001157983 */ /* 0x000ea80000300800 */
[----:B------:R-:W3:Y:S04]  /*516c0*/  LDL.LU R22, [R1+0x558] ;  /* 0x0005580001167983 */ /* 0x000ee80000300800 */
[----:B------:R-:W3:Y:S04]  /*516d0*/  LDL.LU R23, [R1+0x55c] ;  /* 0x00055c0001177983 */ /* 0x000ee80000300800 */
[----:B------:R-:W2:Y:S04]  /*516e0*/  LDL.LU R24, [R1+0xf98] ;  /* 0x000f980001187983 */ /* 0x000ea80000300800 */
[----:B------:R-:W4:Y:S04]  /*516f0*/  LDL.LU R0, [R1+0xf94] ;  /* 0x000f940001007983 */ /* 0x000f280000300800 */
[----:B------:R-:W4:Y:S04]  /*51700*/  LDL.LU R4, [R1+0x500] ;  /* 0x0005000001047983 */ /* 0x000f280000300800 */
[----:B------:R-:W4:Y:S04]  /*51710*/  LDL.LU R5, [R1+0x504] ;  /* 0x0005040001057983 */ /* 0x000f280000300800 */
[----:B------:R-:W4:Y:S04]  /*51720*/  LDL.LU R6, [R1+0x508] ;  /* 0x0005080001067983 */ /* 0x000f280000300800 */
[----:B------:R-:W4:Y:S04]  /*51730*/  LDL.LU R7, [R1+0x50c] ;  /* 0x00050c0001077983 */ /* 0x000f280000300800 */
[----:B------:R-:W4:Y:S04]  /*51740*/  LDL R26, [R1+0x18] ;  /* 0x00001800011a7983 */ /* 0x000f280000100800 */
[----:B------:R-:W4:Y:S04]  /*51750*/  LDL R27, [R1+0x1c] ;  /* 0x00001c00011b7983 */ /* 0x000f280000100800 */
[----:B------:R-:W4:Y:S04]  /*51760*/  LDL.LU R25, [R1+0x50] ;  /* 0x0000500001197983 */ /* 0x000f280000300800 */
        /* <DEDUP_REMOVED lines=11> */
[----:B------:R-:W3:Y:S01]  /*51820*/  LDL.LU R23, [R1+0x53c] ;  /* 0x00053c0001177983 */ /* 0x000ee20000300800 */
[----:B----4-:R-:W-:Y:S01]  /*51830*/  HMMA.16816.F32 R12, R12, R2, R4 ;  /* 0x000000020c0c723c */ /* 0x010fe20000001804 */
[----:B------:R-:W-:-:S02]  /*51840*/  IMAD R0, R0, 0x100, R24 ;  /* 0x0000010000007824 */ /* 0x000fc400078e0218 */
[----:B---3--:R-:W-:Y:S04]  /*51850*/  STL.64 [R1+0x5db0], R22 ;  /* 0x005db01601007387 */ /* 0x008fe80000100a00 */
[----:B--2---:R0:W-:Y:S04]  /*51860*/  STL.64 [R1+0x5da8], R20 ;  /* 0x005da81401007387 */ /* 0x0041e80000100a00 */
        /* <DEDUP_REMOVED lines=8> */
[----:B------:R-:W4:Y:S04]  /*518f0*/  LDL.LU R16, [R1+0x5a0] ;  /* 0x0005a00001107983 */ /* 0x000f280000300800 */
[----:B------:R-:W4:Y:S04]  /*51900*/  LDL.LU R17, [R1+0x5a4] ;  /* 0x0005a40001117983 */ /* 0x000f280000300800 */
[----:B------:R-:W4:Y:S04]  /*51910*/  LDL.LU R18, [R1+0x5a8] ;  /* 0x0005a80001127983 */ /* 0x000f280000300800 */
[----:B------:R-:W4:Y:S04]  /*51920*/  LDL.LU R19, [R1+0x5ac] ;  /* 0x0005ac0001137983 */ /* 0x000f280000300800 */
[----:B------:R-:W3:Y:S04]  /*51930*/  LDL.LU R4, [R1+0x5c0] ;  /* 0x0005c00001047983 */ /* 0x000ee80000300800 */
[----:B------:R0:W-:Y:S04]  /*51940*/  STL.64 [R1+0x20], R12 ;  /* 0x0000200c01007387 */ /* 0x0001e80000100a00 */
[----:B------:R1:W-:Y:S04]  /*51950*/  STL.64 [R1+0x28], R14 ;  /* 0x0000280e01007387 */ /* 0x0003e80000100a00 */
[----:B------:R-:W3:Y:S01]  /*51960*/  LDL.LU R5, [R1+0x5c4] ;  /* 0x0005c40001057983 */ /* 0x000ee20000300800 */
[----:B0-----:R-:W-:-:S03]  /*51970*/  F2FP.F16.E5M2.UNPACK_B R12, R25 ;  /* 0x00000019ff0c723e */ /* 0x001fc600020004ff */
[----:B------:R-:W3:Y:S01]  /*51980*/  LDL.LU R6, [R1+0x5c8] ;  /* 0x0005c80001067983 */ /* 0x000ee20000300800 */
[----:B------:R-:W-:Y:S02]  /*51990*/  F2FP.F16.E5M2.UNPACK_B R13, R28 ;  /* 0x0000001cff0d723e */ /* 0x000fe400020004ff */
[----:B-1----:R-:W-:Y:S01]  /*519a0*/  F2FP.F16.E5M2.UNPACK_B R14, R29 ;  /* 0x0000001dff0e723e */ /* 0x002fe200020004ff */
[----:B------:R-:W3:Y:S01]  /*519b0*/  LDL.LU R7, [R1+0x5cc] ;  /* 0x0005cc0001077983 */ /* 0x000ee20000300800 */
[----:B------:R-:W-:-:S03]  /*519c0*/  F2FP.F16.E5M2.UNPACK_B R15, R0 ;  /* 0x00000000ff0f723e */ /* 0x000fc600020004ff */
[----:B------:R-:W-:Y:S04]  /*519d0*/  STL [R1+0x5cb4], R2 ;  /* 0x005cb40201007387 */ /* 0x000fe80000100800 */
[----:B------:R-:W-:Y:S04]  /*519e0*/  STL [R1+0x5cb0], R3 ;  /* 0x005cb00301007387 */ /* 0x000fe80000100800 */
[----:B------:R-:W3:Y:S04]  /*519f0*/  LDL.LU R28, [R1+0x5dbc] ;  /* 0x005dbc00011c7983 */ /* 0x000ee80000300800 */
[----:B------:R-:W3:Y:S01]  /*51a00*/  LDL.LU R29, [R1+0x5db8] ;  /* 0x005db800011d7983 */ /* 0x000ee20000300800 */
[----:B--2---:R-:W-:Y:S03]  /*51a10*/  HMMA.16816.F32 R24, R12, R26, R20 ;  /* 0x0000001a0c18723c */ /* 0x004fe60000001814 */
[----:B------:R-:W2:Y:S04]  /*51a20*/  LDL.LU.64 R22, [R1+0x5db0] ;  /* 0x005db00001167983 */ /* 0x000ea80000300a00 */
[----:B------:R-:W2:-:S12]  /*51a30*/  LDL.LU.64 R20, [R1+0x5da8] ;  /* 0x005da80001147983 */ /* 0x000e980000300a00 */
        /* <DEDUP_REMOVED lines=9> */
[----:B------:R-:W3:Y:S01]  /*51ad0*/  LDL.LU.64 R20, [R1+0x5d88] ;  /* 0x005d880001147983 */ /* 0x000ee20000300a00 */
[----:B------:R-:W-:-:S02]  /*51ae0*/  IMAD.MOV.U32 R2, RZ, RZ, R26 ;  /* 0x000000ffff027224 */ /* 0x000fc400078e001a */
[----:B------:R-:W-:Y:S02]  /*51af0*/  IMAD.MOV.U32 R0, RZ, RZ, R27 ;  /* 0x000000ffff007224 */ /* 0x000fe400078e001b */
[----:B---3--:R-:W-:Y:S01]  /*51b00*/  HMMA.16816.F32 R24, R12, R24, R20 ;  /* 0x000000180c18723c */ /* 0x008fe20000001814 */
[----:B------:R-:W2:Y:S04]  /*51b10*/  LDL.LU.64 R22, [R1+0x5d80] ;  /* 0x005d800001167983 */ /* 0x000ea80000300a00 */
[----:B------:R-:W2:-:S14]  /*51b20*/  LDL.LU.64 R20, [R1+0x5d78] ;  /* 0x005d780001147983 */ /* 0x000e9c0000300a00 */
        /* <DEDUP_REMOVED lines=16> */
[----:B------:R-:W-:Y:S04]  /*51c30*/  STL [R1+0x5c94], R28 ;  /* 0x005c941c01007387 */ /* 0x000fe80000100800 */
        /* <DEDUP_REMOVED lines=19> */
[C---:B--2---:R-:W-:Y:S08]  /*51d70*/  HMMA.16816.F32 R8, R12.reuse, R22, R8 ;  /* 0x000000160c08723c */ /* 0x044ff00000001808 */
[C---:B----4-:R-:W-:Y:S11]  /*51d80*/  HMMA.16816.F32 R16, R12.reuse, R20, R16 ;  /* 0x000000140c10723c */ /* 0x050ff60000001810 */
[----:B------:R-:W-:Y:S04]  /*51d90*/  STL.64 [R1+0x310], R8 ;  /* 0x0003100801007387 */ /* 0x000fe80000100a00 */
[----:B------:R0:W-:Y:S04]  /*51da0*/  STL.64 [R1+0x318], R10 ;  /* 0x0003180a01007387 */ /* 0x0001e80000100a00 */
[----:B0-----:R-:W2:Y:S04]  /*51db0*/  LDL.LU.64 R10, [R1+0x5d18] ;  /* 0x005d1800010a7983 */ /* 0x001ea80000300a00 */
[----:B------:R-:W4:Y:S04]  /*51dc0*/  LDL.LU.64 R8, [R1+0x5d10] ;  /* 0x005d100001087983 */ /* 0x000f280000300a00 */
[----:B------:R-:W-:Y:S04]  /*51dd0*/  STL.64 [R1+0x330], R16 ;  /* 0x0003301001007387 */ /* 0x000fe80000100a00 */
[----:B------:R0:W-:Y:S04]  /*51de0*/  STL.64 [R1+0x338], R18 ;  /* 0x0003381201007387 */ /* 0x0001e80000100a00 */
[----:B0-----:R-:W3:Y:S04]  /*51df0*/  LDL.LU.64 R18, [R1+0x5d08] ;  /* 0x005d080001127983 */ /* 0x001ee80000300a00 */
[----:B------:R-:W2:Y:S04]  /*51e00*/  LDL.LU.64 R16, [R1+0x5d00] ;  /* 0x005d000001107983 */ /* 0x000ea80000300a00 */
[----:B------:R-:W-:Y:S04]  /*51e10*/  STL.64 [R1+0x5c48], R22 ;  /* 0x005c481601007387 */ /* 0x000fe80000100a00 */
[----:B------:R0:W-:Y:S04]  /*51e20*/  STL.64 [R1+0x5c40], R20 ;  /* 0x005c401401007387 */ /* 0x0001e80000100a00 */
[----:B0-----:R-:W3:Y:S04]  /*51e30*/  LDL.LU R20, [R1+0x670] ;  /* 0x0006700001147983 */ /* 0x001ee80000300800 */
[----:B------:R-:W3:Y:S04]  /*51e40*/  LDL.LU R21, [R1+0x674] ;  /* 0x0006740001157983 */ /* 0x000ee80000300800 */
[----:B------:R-:W3:Y:S04]  /*51e50*/  LDL.LU R22, [R1+0x678] ;  /* 0x0006780001167983 */ /* 0x000ee80000300800 */
[----:B------:R-:W3:Y:S01]  /*51e60*/  LDL.LU R23, [R1+0x67c] ;  /* 0x00067c0001177983 */ /* 0x000ee20000300800 */
[C---:B--2---:R-:W-:Y:S03]  /*51e70*/  HMMA.16816.F32 R4, R12.reuse, R16, R4 ;  /* 0x000000100c04723c */ /* 0x044fe60000001804 */
[----:B---3--:R-:W-:Y:S04]  /*51e80*/  STL.64 [R1+0x5c68], R22 ;  /* 0x005c681601007387 */ /* 0x008fe80000100a00 */
[----:B------:R0:W-:Y:S02]  /*51e90*/  STL.64 [R1+0x5c60], R20 ;  /* 0x005c601401007387 */ /* 0x0001e40000100a00 */
[----:B0-----:R-:W-:Y:S02]  /*51ea0*/  HMMA.16816.F32 R20, R12, R18, R24 ;  /* 0x000000120c14723c */ /* 0x001fe40000001818 */
[----:B------:R-:W2:-:S15]  /*51eb0*/  LDL.LU R24, [R1+0x640] ;  /* 0x0006400001187983 */ /* 0x000e9e0000300800 */
[----:B------:R-:W-:Y:S02]  /*51ec0*/  NOP ;  /* 0x0000000000007918 */ /* 0x000fe40000000000 */
[----:B------:R-:W-:Y:S04]  /*51ed0*/  STL.64 [R1+0x360], R20 ;  /* 0x0003601401007387 */ /* 0x000fe80000100a00 */
[----:B------:R0:W-:Y:S04]  /*51ee0*/  STL.64 [R1+0x368], R22 ;  /* 0x0003681601007387 */ /* 0x0001e80000100a00 */
[----:B------:R-:W-:Y:S04]  /*51ef0*/  STL.64 [R1+0x370], R4 ;  /* 0x0003700401007387 */ /* 0x000fe80000100a00 */
[----:B------:R-:W-:Y:S04]  /*51f00*/  STL.64 [R1+0x378], R6 ;  /* 0x0003780601007387 */ /* 0x000fe80000100a00 */
[----:B------:R-:W2:Y:S04]  /*51f10*/  LDL.LU R25, [R1+0x644] ;  /* 0x0006440001197983 */ /* 0x000ea80000300800 */
[----:B------:R-:W3:Y:S04]  /*51f20*/  LDL.LU R26, [R1+0x648] ;  /* 0x00064800011a7983 */ /* 0x000ee80000300800 */
[----:B------:R-:W3:Y:S01]  /*51f30*/  LDL.LU R27, [R1+0x64c] ;  /* 0x00064c00011b7983 */ /* 0x000ee20000300800 */
[----:B0-----:R-:W-:-:S02]  /*51f40*/  IMAD.MOV.U32 R22, RZ, RZ, R2 ;  /* 0x000000ffff167224 */ /* 0x001fc400078e0002 */
[----:B------:R-:W-:Y:S01]  /*51f50*/  IMAD.MOV.U32 R23, RZ, RZ, R0 ;  /* 0x000000ffff177224 */ /* 0x000fe200078e0000 */
[----:B---3--:R-:W-:Y:S04]  /*51f60*/  STL.64 [R1+0x5c78], R26 ;  /* 0x005c781a01007387 */ /* 0x008fe80000100a00 */
[----:B--2---:R0:W-:Y:S04]  /*51f70*/  STL.64 [R1+0x5c70], R24 ;  /* 0x005c701801007387 */ /* 0x0041e80000100a00 */
[----:B------:R-:W-:Y:S04]  /*51f80*/  STL [R1+0x5c98], R22 ;  /* 0x005c981601007387 */ /* 0x000fe80000100800 */
[----:B------:R-:W-:Y:S04]  /*51f90*/  STL [R1+0x5cb8], R23 ;  /* 0x005cb81701007387 */ /* 0x000fe80000100800 */
        /* <DEDUP_REMOVED lines=22> */
[----:B--2---:R0:W-:Y:S04]  /*52100*/  STL [R1+0x5cbc], R23 ;  /* 0x005cbc1701007387 */ /* 0x0041e80000100800 */
[----:B0-----:R-:W2:Y:S04]  /*52110*/  LDL.LU R23, [R1+0xfa0] ;  /* 0x000fa00001177983 */ /* 0x001ea80000300800 */
[----:B------:R-:W2:Y:S04]  /*52120*/  LDL.LU R28, [R1+0xfa4] ;  /* 0x000fa400011c7983 */ /* 0x000ea80000300800 */
        /* <DEDUP_REMOVED lines=9> */
[----:B------:R-:W2:Y:S01]  /*521c0*/  LDL.LU R27, [R1+0x60c] ;  /* 0x00060c00011b7983 */ /* 0x000ea20000300800 */
[C---:B------:R-:W-:Y:S03]  /*521d0*/  HMMA.16816.F32 R4, R12.reuse, R10, R4 ;  /* 0x0000000a0c04723c */ /* 0x040fe60000001804 */
[----:B--2---:R-:W-:Y:S04]  /*521e0*/  STL.64 [R1+0x5cc8], R26 ;  /* 0x005cc81a01007387 */ /* 0x004fe80000100a00 */
[----:B---3--:R0:W-:Y:S04]  /*521f0*/  STL.64 [R1+0x5cc0], R24 ;  /* 0x005cc01801007387 */ /* 0x0081e80000100a00 */
        /* <DEDUP_REMOVED lines=8> */
[----:B------:R-:W2:Y:S04]  /*52280*/  LDL.LU R26, [R1+0x5f8] ;  /* 0x0005f800011a7983 */ /* 0x000ea80000300800 */
[----:B------:R-:W2:Y:S04]  /*52290*/  LDL.LU R27, [R1+0x5fc] ;  /* 0x0005fc00011b7983 */ /* 0x000ea80000300800 */
[----:B------:R-:W3:Y:S04]  /*522a0*/  LDL.64 R20, [R1+0x18] ;  /* 0x0000180001147983 */ /* 0x000ee80000100a00 */
        /* <DEDUP_REMOVED lines=15> */
[----:B------:R-:W4:Y:S04]  /*523a0*/  LDL.LU.64 R4, [R1+0x5ce0] ;  /* 0x005ce00001047983 */ /* 0x000f280000300a00 */
[----:B------:R0:W-:Y:S04]  /*523b0*/  STL.64 [R1+0x5c08], R10 ;  /* 0x005c080a01007387 */ /* 0x0001e80000100a00 */
[----:B0-----:R-:W3:Y:S04]  /*523c0*/  LDL R10, [R1] ;  /* 0x00000000010a7983 */ /* 0x001ee80000100800 */
[----:B------:R-:W3:Y:S04]  /*523d0*/  LDL R11, [R1+0x4] ;  /* 0x00000400010b7983 */ /* 0x000ee80000100800 */
[----:B------:R0:W-:Y:S04]  /*523e0*/  STL.64 [R1+0x5c00], R8 ;  /* 0x005c000801007387 */ /* 0x0001e80000100a00 */
[----:B0-----:R-:W3:Y:S01]  /*523f0*/  LDL.64 R8, [R1+0x8] ;  /* 0x0000080001087983 */ /* 0x001ee20000100a00 */
[----:B--2---:R-:W-:-:S15]  /*52400*/  HMMA.16816.F32 R24, R12, R6, R24 ;  /* 0x000000060c18723c */ /* 0x004fde0000001818 */
[----:B------:R-:W-:-:S04]  /*52410*/  NOP ;  /* 0x0000000000007918 */ /* 0x000fc80000000000 */
[----:B------:R-:W-:Y:S04]  /*52420*/  STL.64 [R1+0x3b0], R24 ;  /* 0x0003b01801007387 */ /* 0x000fe80000100a00 */
[----:B------:R0:W-:Y:S04]  /*52430*/  STL.64 [R1+0x3b8], R26 ;  /* 0x0003b81a01007387 */ /* 0x0001e80000100a00 */
[----:B0-----:R-:W4:Y:S04]  /*52440*/  LDL.LU.64 R26, [R1+0x5cd8] ;  /* 0x005cd800011a7983 */ /* 0x001f280000300a00 */
[----:B------:R-:W4:Y:S01]  /*52450*/  LDL.LU.64 R24, [R1+0x5cd0] ;  /* 0x005cd00001187983 */ /* 0x000f220000300a00 */
[----:B------:R-:W-:Y:S01]  /*52460*/  IMAD R22, R22, 0x100, R23 ;  /* 0x0000010016167824 */ /* 0x000fe200078e0217 */
[----:B----4-:R-:W-:-:S15]  /*52470*/  HMMA.16816.F32 R24, R12, R4, R24 ;  /* 0x000000040c18723c */ /* 0x010fde0000001818 */
[----:B------:R-:W-:-:S04]  /*52480*/  NOP ;  /* 0x0000000000007918 */ /* 0x000fc80000000000 */
[----:B------:R-:W-:Y:S04]  /*52490*/  STL.64 [R1+0x3e0], R24 ;  /* 0x0003e01801007387 */ /* 0x000fe80000100a00 */
[----:B------:R0:W-:Y:S04]  /*524a0*/  STL.64 [R1+0x3e8], R26 ;  /* 0x0003e81a01007387 */ /* 0x0001e80000100a00 */
[----:B0-----:R-:W2:Y:S04]  /*524b0*/  LDL.LU.64 R26, [R1+0x5cc8] ;  /* 0x005cc800011a7983 */ /* 0x001ea80000300a00 */
[----:B------:R-:W2:Y:S04]  /*524c0*/  LDL.LU.64 R24, [R1+0x5cc0] ;  /* 0x005cc00001187983 */ /* 0x000ea80000300a00 */
[----:B------:R-:W-:Y:S04]  /*524d0*/  STL.64 [R1+0x5be8], R6 ;  /* 0x005be80601007387 */ /* 0x000fe80000100a00 */
[----:B------:R0:W-:Y:S04]  /*524e0*/  STL.64 [R1+0x5be0], R4 ;  /* 0x005be00401007387 */ /* 0x0001e80000100a00 */
[----:B0-----:R-:W4:Y:S04]  /*524f0*/  LDL.LU R4, [R1+0x650] ;  /* 0x0006500001047983 */ /* 0x001f280000300800 */
[----:B------:R-:W4:Y:S04]  /*52500*/  LDL.LU R5, [R1+0x654] ;  /* 0x0006540001057983 */ /* 0x000f280000300800 */
[----:B------:R-:W4:Y:S04]  /*52510*/  LDL.LU R6, [R1+0x658] ;  /* 0x0006580001067983 */ /* 0x000f280000300800 */
[----:B------:R-:W4:Y:S04]  /*52520*/  LDL.LU R7, [R1+0x65c] ;  /* 0x00065c0001077983 */ /* 0x000f280000300800 */
[----:B------:R-:W2:Y:S01]  /*52530*/  LDL.LU R23, [R1+0x5cbc] ;  /* 0x005cbc0001177983 */ /* 0x000ea20000300800 */
[----:B------:R-:W-:-:S02]  /*52540*/  IMAD R29, R29, 0x100, R2 ;  /* 0x000001001d1d7824 */ /* 0x000fc400078e0202 */
[----:B------:R-:W-:Y:S02]  /*52550*/  IMAD R0, R0, 0x100, R3 ;  /* 0x0000010000007824 */ /* 0x000fe400078e0203 */
[----:B--2---:R-:W-:Y:S02]  /*52560*/  IMAD R28, R28, 0x100, R23 ;  /* 0x000001001c1c7824 */ /* 0x004fe400078e0217 */
[----:B------:R-:W2:Y:S04]  /*52570*/  LDL.LU R23, [R1+0x5cb8] ;  /* 0x005cb80001177983 */ /* 0x000ea80000300800 */
[----:B------:R-:W2:Y:S04]  /*52580*/  LDL.LU R2, [R1+0x5cb4] ;  /* 0x005cb40001027983 */ /* 0x000ea80000300800 */
[----:B------:R-:W2:Y:S02]  /*52590*/  LDL.LU R3, [R1+0x5cb0] ;  /* 0x005cb00001037983 */ /* 0x000ea40000300800 */
[----:B--2---:R-:W-:Y:S02]  /*525a0*/  HMMA.16816.F32 R12, R12, R2, R24 ;  /* 0x000000020c0c723c */ /* 0x004fe40000001818 */
[----:B------:R-:W3:Y:S04]  /*525b0*/  LDL.LU.64 R26, [R1+0x5ca8] ;  /* 0x005ca800011a7983 */ /* 0x000ee80000300a00 */
[----:B------:R-:W3:-:S13]  /*525c0*/  LDL.LU.64 R24, [R1+0x5ca0] ;  /* 0x005ca00001187983 */ /* 0x000eda0000300a00 */
[----:B------:R0:W-:Y:S04]  /*525d0*/  STL.64 [R1+0x3d0], R12 ;  /* 0x0003d00c01007387 */ /* 0x0001e80000100a00 */
[----:B------:R1:W-:Y:S01]  /*525e0*/  STL.64 [R1+0x3d8], R14 ;  /* 0x0003d80e01007387 */ /* 0x0003e20000100a00 */
[----:B0-----:R-:W-:Y:S02]  /*525f0*/  F2FP.F16.E5M2.UNPACK_B R12, R22 ;  /* 0x00000016ff0c723e */ /* 0x001fe400020004ff */
[----:B------:R-:W-:Y:S01]  /*52600*/  F2FP.F16.E5M2.UNPACK_B R13, R28 ;  /* 0x0000001cff0d723e */ /* 0x000fe200020004ff */
[----:B------:R-:W2:Y:S01]  /*52610*/  LDL.LU R22, [R1+0x5c98] ;  /* 0x005c980001167983 */ /* 0x000ea20000300800 */
[----:B-1----:R-:W-:Y:S02]  /*52620*/  F2FP.F16.E5M2.UNPACK_B R14, R29 ;  /* 0x0000001dff0e723e */ /* 0x002fe400020004ff */
[----:B------:R-:W-:Y:S01]  /*52630*/  F2FP.F16.E5M2.UNPACK_B R15, R0 ;  /* 0x00000000ff0f723e */ /* 0x000fe200020004ff */
[----:B------:R-:W2:Y:S04]  /*52640*/  LDL.LU R28, [R1+0x5c94] ;  /* 0x005c9400011c7983 */ /* 0x000ea80000300800 */
[----:B------:R-:W2:Y:S02]  /*52650*/  LDL.LU R29, [R1+0x5c90] ;  /* 0x005c9000011d7983 */ /* 0x000ea40000300800 */
[----:B---3--:R-:W-:-:S15]  /*52660*/  HMMA.16816.F32 R24, R12, R20, R24 ;  /* 0x000000140c18723c */ /* 0x008fde0000001818 */
[----:B------:R-:W-:-:S04]  /*52670*/  NOP ;  /* 0x0000000000007918 */ /* 0x000fc80000000000 */
[----:B------:R-:W-:Y:S04]  /*52680*/  STL.64 [R1+0x410], R24 ;  /* 0x0004101801007387 */ /* 0x000fe80000100a00 */
[----:B------:R0:W-:Y:S04]  /*52690*/  STL.64 [R1+0x418], R26 ;  /* 0x0004181a01007387 */ /* 0x0001e80000100a00 */
[----:B0-----:R-:W2:Y:S04]  /*526a0*/  LDL.LU.64 R26, [R1+0x5c88] ;  /* 0x005c8800011a7983 */ /* 0x001ea80000300a00 */
[----:B------:R-:W2:Y:S01]  /*526b0*/  LDL.LU.64 R24, [R1+0x5c80] ;  /* 0x005c800001187983 */ /* 0x000ea20000300a00 */
[----:B------:R-:W-:-:S05]  /*526c0*/  IMAD.MOV.U32 R0, RZ, RZ, R21 ;  /* 0x000000ffff007224 */ /* 0x000fca00078e0015 */
[----:B------:R-:W-:Y:S01]  /*526d0*/  STL [R1+0x5bcc], R0 ;  /* 0x005bcc0001007387 */ /* 0x000fe20000100800 */
[----:B--2---:R-:W-:Y:S03]  /*526e0*/  HMMA.16816.F32 R20, R12, R22, R24 ;  /* 0x000000160c14723c */ /* 0x004fe60000001818 */
[----:B------:R-:W2:Y:S04]  /*526f0*/  LDL.LU.64 R26, [R1+0x5c78] ;  /* 0x005c7800011a7983 */ /* 0x000ea80000300a00 */
[----:B------:R-:W2:-:S12]  /*52700*/  LDL.LU.64 R24, [R1+0x5c70] ;  /* 0x005c700001187983 */ /* 0x000e980000300a00 */
        /* <DEDUP_REMOVED lines=8> */
[----:B0-----:R-:W3:Y:S01]  /*52790*/  LDL.LU.64 R26, [R1+0x5c58] ;  /* 0x005c5800011a7983 */ /* 0x001ee20000300a00 */
[----:B----4-:R-:W-:Y:S01]  /*527a0*/  HMMA.16816.F32 R4, R12, R10, R4 ;  /* 0x0000000a0c04723c */ /* 0x010fe20000001804 */
[----:B------:R-:W-:-:S02]  /*527b0*/  IMAD.MOV.U32 R0, RZ, RZ, R9 ;  /* 0x000000ffff007224 */ /* 0x000fc400078e0009 */
[----:B------:R-:W2:Y:S05]  /*527c0*/  LDL.LU.64 R24, [R1+0x5c50] ;  /* 0x005c500001187983 */ /* 0x000eaa0000300a00 */
[C---:B------:R-:W-:Y:S11]  /*527d0*/  HMMA.16816.F32 R8, R12.reuse, R28, R16 ;  /* 0x0000001c0c08723c */ /* 0x040ff60000001810 */
[----:B------:R-:W-:Y:S04]  /*527e0*/  STL.64 [R1+0x460], R4 ;  /* 0x0004600401007387 */ /* 0x000fe80000100a00 */
[----:B------:R3:W-:Y:S02]  /*527f0*/  STL.64 [R1+0x468], R6 ;  /* 0x0004680601007387 */ /* 0x0007e40000100a00 */
[C---:B---3--:R-:W-:Y:S02]  /*52800*/  HMMA.16816.F32 R4, R12.reuse, R26, R20 ;  /* 0x0000001a0c04723c */ /* 0x048fe40000001814 */
[----:B------:R-:W2:Y:S04]  /*52810*/  LDL.LU R20, [R1+0x6e0] ;  /* 0x0006e00001147983 */ /* 0x000ea80000300800 */
[----:B------:R0:W-:Y:S04]  /*52820*/  STL.64 [R1+0x480], R8 ;  /* 0x0004800801007387 */ /* 0x0001e80000100a00 */
[----:B------:R1:W-:Y:S09]  /*52830*/  STL.64 [R1+0x488], R10 ;  /* 0x0004880a01007387 */ /* 0x0003f20000100a00 */
[----:B------:R-:W-:Y:S04]  /*52840*/  STL.64 [R1+0x490], R4 ;  /* 0x0004900401007387 */ /* 0x000fe80000100a00 */
[----:B------:R-:W-:Y:S04]  /*52850*/  STL.64 [R1+0x498], R6 ;  /* 0x0004980601007387 */ /* 0x000fe80000100a00 */
[----:B------:R-:W2:Y:S04]  /*52860*/  LDL.LU R21, [R1+0x6e4] ;  /* 0x0006e40001157983 */ /* 0x000ea80000300800 */
[----:B------:R-:W2:Y:S04]  /*52870*/  LDL.LU R22, [R1+0x6e8] ;  /* 0x0006e80001167983 */ /* 0x000ea80000300800 */
[----:B------:R-:W2:Y:S04]  /*52880*/  LDL.LU R23, [R1+0x6ec] ;  /* 0x0006ec0001177983 */ /* 0x000ea80000300800 */
[----:B0-----:R-:W3:Y:S04]  /*52890*/  LDL.LU R8, [R1+0x7b0] ;  /* 0x0007b00001087983 */ /* 0x001ee80000300800 */
[----:B------:R-:W3:Y:S04]  /*528a0*/  LDL.LU R9, [R1+0x7b4] ;  /* 0x0007b40001097983 */ /* 0x000ee80000300800 */
[----:B-1----:R-:W4:Y:S04]  /*528b0*/  LDL.LU R10, [R1+0x7b8] ;  /* 0x0007b800010a7983 */ /* 0x002f280000300800 */
[----:B------:R-:W4:Y:S04]  /*528c0*/  LDL.LU R11, [R1+0x7bc] ;  /* 0x0007bc00010b7983 */ /* 0x000f280000300800 */
        /* <DEDUP_REMOVED lines=11> */
[----:B---3--:R0:W-:Y:S04]  /*52980*/  STL.64 [R1+0x5c10], R8 ;  /* 0x005c100801007387 */ /* 0x0081e80000100a00 */
[----:B0-----:R-:W3:Y:S04]  /*52990*/  LDL.LU R8, [R1+0x7a0] ;  /* 0x0007a00001087983 */ /* 0x001ee80000300800 */
[----:B------:R-:W3:Y:S04]  /*529a0*/  LDL.LU R9, [R1+0x7a4] ;  /* 0x0007a40001097983 */ /* 0x000ee80000300800 */
[----:B------:R-:W3:Y:S04]  /*529b0*/  LDL.LU R10, [R1+0x7a8] ;  /* 0x0007a800010a7983 */ /* 0x000ee80000300800 */
[----:B------:R-:W3:Y:S04]  /*529c0*/  LDL.LU R11, [R1+0x7ac] ;  /* 0x0007ac00010b7983 */ /* 0x000ee80000300800 */
[----:B------:R-:W4:Y:S04]  /*529d0*/  LDL.LU R4, [R1+0x7e0] ;  /* 0x0007e00001047983 */ /* 0x000f280000300800 */
[----:B------:R-:W4:Y:S04]  /*529e0*/  LDL.LU R5, [R1+0x7e4] ;  /* 0x0007e40001057983 */ /* 0x000f280000300800 */
[----:B------:R-:W2:Y:S04]  /*529f0*/  LDL.LU R6, [R1+0x7e8] ;  /* 0x0007e80001067983 */ /* 0x000ea80000300800 */
[----:B------:R-:W2:Y:S01]  /*52a00*/  LDL.LU R7, [R1+0x7ec] ;  /* 0x0007ec0001077983 */ /* 0x000ea20000300800 */
[C---:B------:R-:W-:Y:S03]  /*52a10*/  HMMA.16816.F32 R20, R12.reuse, R24, R20 ;  /* 0x000000180c14723c */ /* 0x040fe60000001814 */
[----:B--2---:R-:W-:Y:S04]  /*52a20*/  STL.64 [R1+0x5bf8], R6 ;  /* 0x005bf80601007387 */ /* 0x004fe80000100a00 */
[----:B----4-:R0:W-:Y:S04]  /*52a30*/  STL.64 [R1+0x5bf0], R4 ;  /* 0x005bf00401007387 */ /* 0x0101e80000100a00 */
[----:B0-----:R-:W2:Y:S04]  /*52a40*/  LDL.LU R4, [R1+0x7d0] ;  /* 0x0007d00001047983 */ /* 0x001ea80000300800 */
[----:B------:R-:W2:Y:S04]  /*52a50*/  LDL.LU R5, [R1+0x7d4] ;  /* 0x0007d40001057983 */ /* 0x000ea80000300800 */
[----:B------:R-:W2:Y:S04]  /*52a60*/  LDL.LU R6, [R1+0x7d8] ;  /* 0x0007d80001067983 */ /* 0x000ea80000300800 */
[----:B------:R-:W2:Y:S04]  /*52a70*/  LDL.LU R7, [R1+0x7dc] ;  /* 0x0007dc0001077983 */ /* 0x000ea80000300800 */
[----:B------:R-:W-:Y:S04]  /*52a80*/  STL.64 [R1+0x4b0], R20 ;  /* 0x0004b01401007387 */ /* 0x000fe80000100a00 */
[----:B------:R0:W-:Y:S04]  /*52a90*/  STL.64 [R1+0x4b8], R22 ;  /* 0x0004b81601007387 */ /* 0x0001e80000100a00 */
[----:B0-----:R-:W4:Y:S04]  /*52aa0*/  LDL.LU.64 R22, [R1+0x5c48] ;  /* 0x005c480001167983 */ /* 0x001f280000300a00 */
[----:B------:R-:W2:Y:S04]  /*52ab0*/  LDL.LU.64 R20, [R1+0x5c40] ;  /* 0x005c400001147983 */ /* 0x000ea80000300a00 */
[----:B------:R-:W-:Y:S04]  /*52ac0*/  STL.64 [R1+0x5b58], R26 ;  /* 0x005b581a01007387 */ /* 0x000fe80000100a00 */
[----:B------:R0:W-:Y:S04]  /*52ad0*/  STL.64 [R1+0x5b50], R24 ;  /* 0x005b501801007387 */ /* 0x0001e80000100a00 */
[----:B0-----:R-:W2:Y:S04]  /*52ae0*/  LDL.LU R24, [R1+0x810] ;  /* 0x0008100001187983 */ /* 0x001ea80000300800 */
[----:B------:R-:W2:Y:S04]  /*52af0*/  LDL.LU R25, [R1+0x814] ;  /* 0x0008140001197983 */ /* 0x000ea80000300800 */
[----:B------:R-:W2:Y:S04]  /*52b00*/  LDL.LU R26, [R1+0x818] ;  /* 0x00081800011a7983 */ /* 0x000ea80000300800 */
[----:B------:R-:W2:Y:S01]  /*52b10*/  LDL.LU R27, [R1+0x81c] ;  /* 0x00081c00011b7983 */ /* 0x000ea20000300800 */
[C---:B----4-:R-:W-:Y:S03]  /*52b20*/  HMMA.16816.F32 R16, R12.reuse, R22, R16 ;  /* 0x000000160c10723c */ /* 0x050fe60000001810 */
        /* <DEDUP_REMOVED lines=15> */
[----:B------:R-:W4:Y:S04]  /*52c20*/  LDL.LU.64 R16, [R1+0x5c20] ;  /* 0x005c200001107983 */ /* 0x000f280000300a00 */
[----:B------:R0:W-:Y:S04]  /*52c30*/  STL.64 [R1+0x5b38], R22 ;  /* 0x005b381601007387 */ /* 0x0001e80000100a00 */
[----:B0-----:R-:W2:Y:S04]  /*52c40*/  LDL.LU R22, [R1+0xfec] ;  /* 0x000fec0001167983 */ /* 0x001ea80000300800 */
[----:B------:R-:W2:Y:S04]  /*52c50*/  LDL.LU R23, [R1+0xfe8] ;  /* 0x000fe80001177983 */ /* 0x000ea80000300800 */
[----:B------:R0:W-:Y:S04]  /*52c60*/  STL.64 [R1+0x5b30], R20 ;  /* 0x005b301401007387 */ /* 0x0001e80000100a00 */
[----:B0-----:R-:W2:Y:S04]  /*52c70*/  LDL.LU R20, [R1+0xfd0] ;  /* 0x000fd00001147983 */ /* 0x001ea80000300800 */
        /* <DEDUP_REMOVED lines=41> */
[----:B0-----:R-:W2:Y:S04]  /*52f10*/  LDL.LU.64 R26, [R1+0x5bd8] ;  /* 0x005bd800011a7983 */ /* 0x001ea80000300a00 */
[----:B------:R-:W2:Y:S01]  /*52f20*/  LDL.LU.64 R24, [R1+0x5bd0] ;  /* 0x005bd00001187983 */ /* 0x000ea20000300a00 */
[----:B---3--:R-:W-:Y:S03]  /*52f30*/  HMMA.16816.F32 R8, R12, R4, R8 ;  /* 0x000000040c08723c */ /* 0x008fe60000001808 */
[----:B------:R0:W-:Y:S04]  /*52f40*/  STL.64 [R1+0x5ad0], R6 ;  /* 0x005ad00601007387 */ /* 0x0001e80000100a00 */
[----:B------:R-:W-:Y:S01]  /*52f50*/  STL.64 [R1+0x5ac8], R4 ;  /* 0x005ac80401007387 */ /* 0x000fe20000100a00 */
[----:B0-----:R-:W-:-:S11]  /*52f60*/  IMAD R6, R19, 0x100, R18 ;  /* 0x0000010013067824 */ /* 0x001fd600078e0212 */
[----:B------:R0:W-:Y:S02]  /*52f70*/  STL.64 [R1+0x570], R8 ;  /* 0x0005700801007387 */ /* 0x0001e40000100a00 */
[----:B0-----:R-:W-:Y:S02]  /*52f80*/  IMAD R8, R17, 0x100, R16 ;  /* 0x0000010011087824 */ /* 0x001fe400078e0210 */
[----:B------:R-:W-:Y:S02]  /*52f90*/  IMAD R4, R23, 0x100, R22 ;  /* 0x0000010017047824 */ /* 0x000fe400078e0216 */
[----:B------:R-:W-:Y:S01]  /*52fa0*/  IMAD R5, R21, 0x100, R20 ;  /* 0x0000010015057824 */ /* 0x000fe200078e0214 */
[----:B------:R0:W-:Y:S01]  /*52fb0*/  STL.64 [R1+0x578], R10 ;  /* 0x0005780a01007387 */ /* 0x0001e20000100a00 */
[----:B--2---:R-:W-:Y:S01]  /*52fc0*/  HMMA.16816.F32 R16, R12, R2, R24 ;  /* 0x000000020c10723c */ /* 0x004fe20000001818 */
[----:B------:R-:W-:Y:S02]  /*52fd0*/  F2FP.F16.E5M2.UNPACK_B R15, R4 ;  /* 0x00000004ff0f723e */ /* 0x000fe400020004ff */
[----:B------:R-:W-:-:S02]  /*52fe0*/  F2FP.F16.E5M2.UNPACK_B R14, R5 ;  /* 0x00000005ff0e723e */ /* 0x000fc400020004ff */
[----:B------:R-:W-:Y:S02]  /*52ff0*/  F2FP.F16.E5M2.UNPACK_B R13, R6 ;  /* 0x00000006ff0d723e */ /* 0x000fe400020004ff */
[----:B------:R-:W-:-:S12]  /*53000*/  F2FP.F16.E5M2.UNPACK_B R12, R8 ;  /* 0x00000008ff0c723e */ /* 0x000fd800020004ff */
[----:B------:R-:W-:Y:S04]  /*53010*/  STL.64 [R1+0x560], R16 ;  /* 0x0005601001007387 */ /* 0x000fe80000100a00 */
[----:B------:R-:W-:Y:S04]  /*53020*/  STL.64 [R1+0x568], R18 ;  /* 0x0005681201007387 */ /* 0x000fe80000100a00 */
[----:B------:R-:W2:Y:S04]  /*53030*/  LDL.LU R4, [R1+0x850] ;  /* 0x0008500001047983 */ /* 0x000ea80000300800 */
[----:B------:R-:W2:Y:S04]  /*53040*/  LDL.LU R5, [R1+0x854] ;  /* 0x0008540001057983 */ /* 0x000ea80000300800 */
[----:B------:R-:W3:Y:S04]  /*53050*/  LDL.LU R6, [R1+0x858] ;  /* 0x0008580001067983 */ /* 0x000ee80000300800 */
[----:B------:R-:W3:Y:S04]  /*53060*/  LDL.LU R7, [R1+0x85c] ;  /* 0x00085c0001077983 */ /* 0x000ee80000300800 */
[----:B------:R-:W4:Y:S04]  /*53070*/  LDL.LU R8, [R1+0x870] ;  /* 0x0008700001087983 */ /* 0x000f280000300800 */
[----:B------:R-:W4:Y:S04]  /*53080*/  LDL.LU R9, [R1+0x874] ;  /* 0x0008740001097983 */ /* 0x000f280000300800 */
        /* <DEDUP_REMOVED lines=10> */
[----:B--2---:R0:W-:Y:S04]  /*53130*/  STL.64 [R1+0x5b68], R26 ;  /* 0x005b681a01007387 */ /* 0x0041e80000100a00 */
[----:B0-----:R-:W2:Y:S04]  /*53140*/  LDL.LU R26, [R1] ;  /* 0x00000000011a7983 */ /* 0x001ea80000300800 */
[----:B------:R-:W2:Y:S04]  /*53150*/  LDL.LU R27, [R1+0x4] ;  /* 0x00000400011b7983 */ /* 0x000ea80000300800 */
[----:B------:R0:W-:Y:S02]  /*53160*/  STL.64 [R1+0x5b60], R24 ;  /* 0x005b601801007387 */ /* 0x0001e40000100a00 */
[----:B0-----:R-:W-:-:S02]  /*53170*/  IMAD.MOV.U32 R25, RZ, RZ, R0 ;  /* 0x000000ffff197224 */ /* 0x001fc400078e0000 */
[----:B--2---:R-:W-:Y:S04]  /*53180*/  STL.64 [R1+0x5b80], R26 ;  /* 0x005b801a01007387 */ /* 0x004fe80000100a00 */
[----:B------:R-:W-:Y:S04]  /*53190*/  STL.64 [R1+0x5b48], R22 ;  /* 0x005b481601007387 */ /* 0x000fe80000100a00 */
[----:B------:R0:W-:Y:S04]  /*531a0*/  STL.64 [R1+0x5b40], R20 ;  /* 0x005b401401007387 */ /* 0x0001e80000100a00 */
[----:B0-----:R-:W2:Y:S04]  /*531b0*/  LDL.LU R20, [R1+0x8c0] ;  /* 0x0008c00001147983 */ /* 0x001ea80000300800 */
[----:B------:R-:W2:Y:S04]  /*531c0*/  LDL.LU R21, [R1+0x8c4] ;  /* 0x0008c40001157983 */ /* 0x000ea80000300800 */
[----:B------:R-:W2:Y:S04]  /*531d0*/  LDL.LU R22, [R1+0x8c8] ;  /* 0x0008c80001167983 */ /* 0x000ea80000300800 */
[----:B------:R-:W2:Y:S04]  /*531e0*/  LDL.LU R23, [R1+0x8cc] ;  /* 0x0008cc0001177983 */ /* 0x000ea80000300800 */
[----:B------:R-:W2:Y:S04]  /*531f0*/  LDL.LU R24, [R1+0x8] ;  /* 0x0000080001187983 */ /* 0x000ea80000300800 */
[----:B------:R-:W3:Y:S04]  /*53200*/  LDL.LU R0, [R1+0x5bcc] ;  /* 0x005bcc0001007983 */ /* 0x000ee80000300800 */
[----:B------:R-:W3:Y:S04]  /*53210*/  LDL.LU R26, [R1+0x10] ;  /* 0x00001000011a7983 */ /* 0x000ee80000300800 */
[----:B------:R-:W3:Y:S04]  /*53220*/  LDL.LU R27, [R1+0x14] ;  /* 0x00001400011b7983 */ /* 0x000ee80000300800 */
[----:B--2---:R-:W-:Y:S04]  /*53230*/  STL.64 [R1+0x5b98], R24 ;  /* 0x005b981801007387 */ /* 0x004fe80000100a00 */
[----:B---3--:R-:W-:Y:S04]  /*53240*/  STL.64 [R1+0x5bb0], R26 ;  /* 0x005bb01a01007387 */ /* 0x008fe80000100a00 */
[----:B------:R-:W-:Y:S04]  /*53250*/  STL.64 [R1+0x5b78], R22 ;  /* 0x005b781601007387 */ /* 0x000fe80000100a00 */
[----:B------:R0:W-:Y:S04]  /*53260*/  STL.64 [R1+0x5b70], R20 ;  /* 0x005b701401007387 */ /* 0x0001e80000100a00 */
[----:B0-----:R-:W2:Y:S04]  /*53270*/  LDL.LU R20, [R1+0x8e0] ;  /* 0x0008e00001147983 */ /* 0x001ea80000300800 */
[----:B------:R-:W2:Y:S04]  /*53280*/  LDL.LU R21, [R1+0x8e4] ;  /* 0x0008e40001157983 */ /* 0x000ea80000300800 */
[----:B------:R-:W3:Y:S04]  /*53290*/  LDL.LU R22, [R1+0x8e8] ;  /* 0x0008e80001167983 */ /* 0x000ee80000300800 */
[----:B------:R-:W3:Y:S01]  /*532a0*/  LDL.LU R23, [R1+0x8ec] ;  /* 0x0008ec0001177983 */ /* 0x000ee20000300800 */
[----:B------:R-:W-:-:S03]  /*532b0*/  IMAD.MOV.U32 R25, RZ, RZ, R0 ;  /* 0x000000ffff197224 */ /* 0x000fc600078e0000 */
[----:B------:R-:W2:Y:S04]  /*532c0*/  LDL.LU R24, [R1+0x18] ;  /* 0x0000180001187983 */ /* 0x000ea80000300800 */
        /* <DEDUP_REMOVED lines=22> */
[----:B------:R-:W3:Y:S01]  /*53430*/  LDL.LU R19, [R1+0x89c] ;  /* 0x00089c0001137983 */ /* 0x000ee20000300800 */
[C---:B--2---:R-:W-:Y:S03]  /*53440*/  HMMA.16816.F32 R24, R12.reuse, R24, R20 ;  /* 0x000000180c18723c */ /* 0x044fe60000001814 */
[----:B---3--:R-:W-:Y:S04]  /*53450*/  STL.64 [R1+0x5b20], R18 ;  /* 0x005b201201007387 */ /* 0x008fe80000100a00 */
[----:B------:R0:W-:Y:S04]  /*53460*/  STL.64 [R1+0x5b18], R16 ;  /* 0x005b181001007387 */ /* 0x0001e80000100a00 */
[----:B0-----:R-:W2:Y:S04]  /*53470*/  LDL.LU R16, [R1+0x8a0] ;  /* 0x0008a00001107983 */ /* 0x001ea80000300800 */
[----:B------:R-:W2:Y:S04]  /*53480*/  LDL.LU R17, [R1+0x8a4] ;  /* 0x0008a40001117983 */ /* 0x000ea80000300800 */
[----:B------:R-:W2:Y:S04]  /*53490*/  LDL.LU R18, [R1+0x8a8] ;  /* 0x0008a80001127983 */ /* 0x000ea80000300800 */
[----:B------:R-:W2:Y:S04]  /*534a0*/  LDL.LU R19, [R1+0x8ac] ;  /* 0x0008ac0001137983 */ /* 0x000ea80000300800 */
[----:B------:R-:W-:Y:S04]  /*534b0*/  STL.64 [R1+0x5b00], R10 ;  /* 0x005b000a01007387 */ /* 0x000fe80000100a00 */
[----:B----4-:R0:W-:Y:S04]  /*534c0*/  STL.64 [R1+0x5af8], R8 ;  /* 0x005af80801007387 */ /* 0x0101e80000100a00 */
[----:B0-----:R-:W3:Y:S04]  /*534d0*/  LDL.LU R8, [R1+0x880] ;  /* 0x0008800001087983 */ /* 0x001ee80000300800 */
[----:B------:R-:W3:Y:S04]  /*534e0*/  LDL.LU R9, [R1+0x884] ;  /* 0x0008840001097983 */ /* 0x000ee80000300800 */
[----:B------:R-:W3:Y:S04]  /*534f0*/  LDL.LU R10, [R1+0x888] ;  /* 0x00088800010a7983 */ /* 0x000ee80000300800 */
[----:B------:R-:W3:Y:S04]  /*53500*/  LDL.LU R11, [R1+0x88c] ;  /* 0x00088c00010b7983 */ /* 0x000ee80000300800 */
[----:B------:R-:W-:Y:S04]  /*53510*/  STL.64 [R1+0x5ae0], R6 ;  /* 0x005ae00601007387 */ /* 0x000fe80000100a00 */
[----:B------:R0:W-:Y:S04]  /*53520*/  STL.64 [R1+0x5ad8], R4 ;  /* 0x005ad80401007387 */ /* 0x0001e80000100a00 */
        /* <DEDUP_REMOVED lines=47> */
[----:B0-----:R-:W3:Y:S04]  /*53820*/  LDL.LU R24, [R1+0x800] ;  /* 0x0008000001187983 */ /* 0x001ee80000300800 */
[----:B------:R-:W3:Y:S04]  /*53830*/  LDL.LU R25, [R1+0x804] ;  /* 0x0008040001197983 */ /* 0x000ee80000300800 */
[----:B-1----:R-:W3:Y:S01]  /*53840*/  LDL.LU R26, [R1+0x808] ;  /* 0x00080800011a7983 */ /* 0x002ee20000300800 */
[----:B------:R-:W-:-:S03]  /*53850*/  IMAD.MOV.U32 R27, RZ, RZ, R0 ;  /* 0x000000ffff1b7224 */ /* 0x000fc600078e0000 */
[----:B------:R-:W4:Y:S01]  /*53860*/  LDL.LU R0, [R1+0x5b28] ;  /* 0x005b280001007983 */ /* 0x000f220000300800 */
        /* <DEDUP_REMOVED lines=18> */
[----:B------:R-:W2:Y:S04]  /*53990*/  LDL.LU.64 R16, [R1+0x5b08] ;  /* 0x005b080001107983 */ /* 0x000ea80000300a00 */
[----:B------:R-:W2:Y:S04]  /*539a0*/  LDL.LU R20, [R1+0xffc] ;  /* 0x000ffc0001147983 */ /* 0x000ea80000300800 */
[----:B------:R-:W2:Y:S01]  /*539b0*/  LDL.LU R21, [R1+0xff8] ;  /* 0x000ff80001157983 */ /* 0x000ea20000300800 */
[----:B---3--:R-:W-:-:S15]  /*539c0*/  HMMA.16816.F32 R8, R12, R18, R8 ;  /* 0x000000120c08723c */ /* 0x008fde0000001808 */
[----:B------:R-:W-:-:S04]  /*539d0*/  NOP ;  /* 0x0000000000007918 */ /* 0x000fc80000000000 */
        /* <DEDUP_REMOVED lines=12> */
[----:B----4-:R-:W-:-:S15]  /*53aa0*/  HMMA.16816.F32 R4, R12, R10, R4 ;  /* 0x0000000a0c04723c */ /* 0x010fde0000001804 */
[----:B------:R-:W-:-:S04]  /*53ab0*/  NOP ;  /* 0x0000000000007918 */ /* 0x000fc80000000000 */
[----:B------:R-:W-:Y:S04]  /*53ac0*/  STL.64 [R1+0x5c0], R4 ;  /* 0x0005c00401007387 */ /* 0x000fe80000100a00 */
[----:B------:R0:W-:Y:S04]  /*53ad0*/  STL.64 [R1+0x5c8], R6 ;  /* 0x0005c80601007387 */ /* 0x0001e80000100a00 */
[----:B0-----:R-:W2:Y:S04]  /*53ae0*/  LDL.LU.64 R6, [R1+0x5ae0] ;  /* 0x005ae00001067983 */ /* 0x001ea80000300a00 */
[----:B------:R-:W2:Y:S02]  /*53af0*/  LDL.LU.64 R4, [R1+0x5ad8] ;  /* 0x005ad80001047983 */ /* 0x000ea40000300a00 */
[----:B--2---:R-:W-:Y:S02]  /*53b00*/  HMMA.16816.F32 R8, R12, R8, R4 ;  /* 0x000000080c08723c */ /* 0x004fe40000001804 */
[----:B------:R-:W2:Y:S04]  /*53b10*/  LDL.LU.64 R6, [R1+0x5ad0] ;  /* 0x005ad00001067983 */ /* 0x000ea80000300a00 */
[----:B------:R-:W4:-:S13]  /*53b20*/  LDL.LU.64 R4, [R1+0x5ac8] ;  /* 0x005ac80001047983 */ /* 0x000f1a0000300a00 */
[----:B------:R0:W-:Y:S04]  /*53b30*/  STL.64 [R1+0x5b0], R8 ;  /* 0x0005b00801007387 */ /* 0x0001e80000100a00 */
[----:B------:R1:W-:Y:S04]  /*53b40*/  STL.64 [R1+0x5b8], R10 ;  /* 0x0005b80a01007387 */ /* 0x0003e80000100a00 */
[----:B0-----:R-:W4:Y:S04]  /*53b50*/  LDL.LU R8, [R1+0x830] ;  /* 0x0008300001087983 */ /* 0x001f280000300800 */
[----:B------:R-:W4:Y:S04]  /*53b60*/  LDL.LU R9, [R1+0x834] ;  /* 0x0008340001097983 */ /* 0x000f280000300800 */
[----:B-1----:R-:W4:Y:S01]  /*53b70*/  LDL.LU R10, [R1+0x838] ;  /* 0x00083800010a7983 */ /* 0x002f220000300800 */
[----:B------:R-:W-:Y:S01]  /*53b80*/  IMAD.MOV.U32 R11, RZ, RZ, R0 ;  /* 0x000000ffff0b7224 */ /* 0x000fe200078e0000 */
[----:B--2---:R-:W-:-:S15]  /*53b90*/  HMMA.16816.F32 R24, R12, R6, R24 ;  /* 0x000000060c18723c */ /* 0x004fde0000001818 */
[----:B------:R-:W-:-:S04]  /*53ba0*/  NOP ;  /* 0x0000000000007918 */ /* 0x000fc80000000000 */
[----:B------:R-:W-:Y:S01]  /*53bb0*/  STL.64 [R1+0x5a0], R24 ;  /* 0x0005a01801007387 */ /* 0x000fe20000100a00 */
[----:B------:R-:W-:-:S03]  /*53bc0*/  IMAD.MOV.U32 R0, RZ, RZ, R27 ;  /* 0x000000ffff007224 */ /* 0x000fc600078e001b */
[----:B------:R0:W-:Y:S04]  /*53bd0*/  STL [R1+0x5a8], R26 ;  /* 0x0005a81a01007387 */ /* 0x0001e80000100800 */
[----:B0-----:R-:W2:Y:S04]  /*53be0*/  LDL.LU.64 R26, [R1+0x5ac0] ;  /* 0x005ac000011a7983 */ /* 0x001ea80000300a00 */
[----:B------:R-:W2:Y:S01]  /*53bf0*/  LDL.LU.64 R24, [R1+0x5ab8] ;  /* 0x005ab80001187983 */ /* 0x000ea20000300a00 */
[----:B----4-:R-:W-:Y:S03]  /*53c00*/  HMMA.16816.F32 R8, R12, R4, R8 ;  /* 0x000000040c08723c */ /* 0x010fe60000001808 */
[----:B------:R-:W-:-:S15]  /*53c10*/  STL [R1+0x5410], R0 ;  /* 0x0054100001007387 */ /* 0x000fde0000100800 */
[----:B------:R-:W-:Y:S01]  /*53c20*/  NOP ;  /* 0x0000000000007918 */ /* 0x000fe20000000000 */
[----:B------:R-:W-:Y:S04]  /*53c30*/  STL.64 [R1+0x590], R8 ;  /* 0x0005900801007387 */ /* 0x000fe80000100a00 */
[----:B------:R2:W-:Y:S01]  /*53c40*/  STL.64 [R1+0x598], R10 ;  /* 0x0005980a01007387 */ /* 0x0005e20000100a00 */
[----:B---3--:R-:W-:-:S03]  /*53c50*/  IMAD R4, R19, 0x100, R18 ;  /* 0x0000010013047824 */ /* 0x008fc600078e0212 */
[----:B------:R-:W3:Y:S01]  /*53c60*/  LDL.LU R16, [R1+0x9f0] ;  /* 0x0009f00001107983 */ /* 0x000ee20000300800 */
[----:B--2---:R-:W-:-:S15]  /*53c70*/  HMMA.16816.F32 R8, R12, R2, R24 ;  /* 0x000000020c08723c */ /* 0x004fde0000001818 */
[----:B------:R-:W-:-:S04]  /*53c80*/  NOP ;  /* 0x0000000000007918 */ /* 0x000fc80000000000 */
[----:B------:R0:W-:Y:S04]  /*53c90*/  STL.64 [R1+0x580], R8 ;  /* 0x0005800801007387 */ /* 0x0001e80000100a00 */
[----:B------:R1:W-:Y:S04]  /*53ca0*/  STL.64 [R1+0x588], R10 ;  /* 0x0005880a01007387 */ /* 0x0003e80000100a00 */
[----:B------:R-:W3:Y:S04]  /*53cb0*/  LDL.LU R17, [R1+0x9f4] ;  /* 0x0009f40001117983 */ /* 0x000ee80000300800 */
[----:B------:R-:W2:Y:S04]  /*53cc0*/  LDL.LU R18, [R1+0x9f8] ;  /* 0x0009f80001127983 */ /* 0x000ea80000300800 */
[----:B------:R-:W2:Y:S04]  /*53cd0*/  LDL.LU R19, [R1+0x9fc] ;  /* 0x0009fc0001137983 */ /* 0x000ea80000300800 */
[----:B--2---:R-:W-:Y:S04]  /*53ce0*/  STL.64 [R1+0x5a58], R18 ;  /* 0x005a581201007387 */ /* 0x004fe80000100a00 */
[----:B---3--:R2:W-:Y:S04]  /*53cf0*/  STL.64 [R1+0x5a50], R16 ;  /* 0x005a501001007387 */ /* 0x0085e80000100a00 */
[----:B0-----:R-:W3:Y:S04]  /*53d00*/  LDL.LU R8, [R1+0x9d0] ;  /* 0x0009d00001087983 */ /* 0x001ee80000300800 */
[----:B------:R-:W3:Y:S04]  /*53d10*/  LDL.LU R9, [R1+0x9d4] ;  /* 0x0009d40001097983 */ /* 0x000ee80000300800 */
[----:B-1----:R-:W4:Y:S04]  /*53d20*/  LDL.LU R10, [R1+0x9d8] ;  /* 0x0009d800010a7983 */ /* 0x002f280000300800 */
[----:B------:R-:W4:Y:S04]  /*53d30*/  LDL.LU R11, [R1+0x9dc] ;  /* 0x0009dc00010b7983 */ /* 0x000f280000300800 */
[----:B----4-:R-:W-:Y:S04]  /*53d40*/  STL.64 [R1+0x5a68], R10 ;  /* 0x005a680a01007387 */ /* 0x010fe80000100a00 */
[----:B---3--:R0:W-:Y:S04]  /*53d50*/  STL.64 [R1+0x5a60], R8 ;  /* 0x005a600801007387 */ /* 0x0081e80000100a00 */
[----:B--2---:R-:W2:Y:S04]  /*53d60*/  LDL.LU R16, [R1+0x9a0] ;  /* 0x0009a00001107983 */ /* 0x004ea80000300800 */
[----:B------:R-:W2:Y:S04]  /*53d70*/  LDL.LU R17, [R1+0x9a4] ;  /* 0x0009a40001117983 */ /* 0x000ea80000300800 */
[----:B--2---:R-:W-:Y:S04]  /*53d80*/  STL.64 [R1+0x5a70], R16 ;  /* 0x005a701001007387 */ /* 0x004fe80000100a00 */
[----:B------:R-:W2:Y:S04]  /*53d90*/  LDL.LU R18, [R1+0x9a8] ;  /* 0x0009a80001127983 */ /* 0x000ea80000300800 */
[----:B------:R-:W2:Y:S04]  /*53da0*/  LDL.LU R19, [R1+0x9ac] ;  /* 0x0009ac0001137983 */ /* 0x000ea80000300800 */
[----:B0-----:R-:W3:Y:S04]  /*53db0*/  LDL.LU R8, [R1+0x980] ;  /* 0x0009800001087983 */ /* 0x001ee80000300800 */
[----:B------:R-:W3:Y:S04]  /*53dc0*/  LDL.LU R9, [R1+0x984] ;  /* 0x0009840001097983 */ /* 0x000ee80000300800 */
[----:B------:R-:W4:Y:S04]  /*53dd0*/  LDL.LU R10, [R1+0x988] ;  /* 0x00098800010a7983 */ /* 0x000f280000300800 */
[----:B------:R-:W4:Y:S04]  /*53de0*/  LDL.LU R11, [R1+0x98c] ;  /* 0x00098c00010b7983 */ /* 0x000f280000300800 */
[----:B------:R-:W2:Y:S04]  /*53df0*/  LDL R2, [R1+0xaec] ;  /* 0x000aec0001027983 */ /* 0x000ea80000100800 */
[----:B------:R-:W2:Y:S04]  /*53e00*/  LDL R3, [R1+0xaf8] ;  /* 0x000af80001037983 */ /* 0x000ea80000100800 */
[----:B----4-:R-:W-:Y:S04]  /*53e10*/  STL.64 [R1+0x5a80], R10 ;  /* 0x005a800a01007387 */ /* 0x010fe80000100a00 */
[----:B---3--:R0:W-:Y:S04]  /*53e20*/  STL.64 [R1+0x5a78], R8 ;  /* 0x005a780801007387 */ /* 0x0081e80000100a00 */
[----:B0-----:R-:W3:Y:S04]  /*53e30*/  LDL.LU R8, [R1+0x970] ;  /* 0x0009700001087983 */ /* 0x001ee80000300800 */
[----:B------:R-:W3:Y:S04]  /*53e40*/  LDL.LU R9, [R1+0x974] ;  /* 0x0009740001097983 */ /* 0x000ee80000300800 */
[----:B------:R-:W4:Y:S04]  /*53e50*/  LDL.LU R10, [R1+0x978] ;  /* 0x00097800010a7983 */ /* 0x000f280000300800 */
[----:B------:R-:W4:Y:S04]  /*53e60*/  LDL.LU R11, [R1+0x97c] ;  /* 0x00097c00010b7983 */ /* 0x000f280000300800 */
[----:B------:R-:W3:Y:S04]  /*53e70*/  LDL R16, [R1+0xadc] ;  /* 0x000adc0001107983 */ /* 0x000ee80000100800 */
[----:B------:R-:W3:Y:S04]  /*53e80*/  LDL R17, [R1+0xae8] ;  /* 0x000ae80001117983 */ /* 0x000ee80000100800 */
[----:B------:R-:W4:Y:S04]  /*53e90*/  LDL R0, [R1+0xad8] ;  /* 0x000ad80001007983 */ /* 0x000f280000100800 */
[----:B--2---:R-:W-:Y:S04]  /*53ea0*/  STL.64 [R1+0x5ab0], R18 ;  /* 0x005ab01201007387 */ /* 0x004fe80000100a00 */
[----:B---3--:R0:W-:Y:S04]  /*53eb0*/  STL.64 [R1+0x5aa8], R16 ;  /* 0x005aa81001007387 */ /* 0x0081e80000100a00 */
[----:B0-----:R-:W2:Y:S04]  /*53ec0*/  LDL.LU R16, [R1+0x930] ;  /* 0x0009300001107983 */ /* 0x001ea80000300800 */
[----:B------:R-:W2:Y:S04]  /*53ed0*/  LDL.LU R17, [R1+0x934] ;  /* 0x0009340001117983 */ /* 0x000ea80000300800 */
[----:B------:R-:W2:Y:S04]  /*53ee0*/  LDL.LU R18, [R1+0x938] ;  /* 0x0009380001127983 */ /* 0x000ea80000300800 */
[----:B------:R-:W2:Y:S04]  /*53ef0*/  LDL.LU R19, [R1+0x93c] ;  /* 0x00093c0001137983 */ /* 0x000ea80000300800 */
[----:B----4-:R0:W-:Y:S04]  /*53f00*/  STL.64 [R1+0x5a90], R10 ;  /* 0x005a900a01007387 */ /* 0x0101e80000100a00 */
[----:B0-----:R-:W3:Y:S04]  /*53f10*/  LDL R10, [R1+0xac8] ;  /* 0x000ac800010a7983 */ /* 0x001ee80000100800 */
[----:B------:R-:W4:Y:S04]  /*53f20*/  LDL R11, [R1+0xacc] ;  /* 0x000acc00010b7983 */ /* 0x000f280000100800 */
[----:B------:R-:W-:Y:S04]  /*53f30*/  STL.64 [R1+0x5a88], R8 ;  /* 0x005a880801007387 */ /* 0x000fe80000100a00 */
[----:B------:R-:W2:Y:S04]  /*53f40*/  LDL R26, [R1+0xb18] ;  /* 0x000b1800011a7983 */ /* 0x000ea80000100800 */
[----:B------:R-:W2:Y:S04]  /*53f50*/  LDL R27, [R1+0xb1c] ;  /* 0x000b1c00011b7983 */ /* 0x000ea80000100800 */
[----:B------:R-:W2:Y:S04]  /*53f60*/  LDL R24, [R1+0xb28] ;  /* 0x000b280001187983 */ /* 0x000ea80000100800 */
[----:B------:R-:W2:Y:S01]  /*53f70*/  LDL R25, [R1+0xb2c] ;  /* 0x000b2c0001197983 */ /* 0x000ea20000100800 */
[----:B------:R-:W-:-:S02]  /*53f80*/  IMAD R5, R21, 0x100, R20 ;  /* 0x0000010015057824 */ /* 0x000fc400078e0214 */
[----:B------:R-:W-:Y:S02]  /*53f90*/  IMAD R6, R23, 0x100, R22 ;  /* 0x0000010017067824 */ /* 0x000fe400078e0216 */
[----:B------:R-:W-:Y:S01]  /*53fa0*/  IMAD R7, R29, 0x100, R28 ;  /* 0x000001001d077824 */ /* 0x000fe200078e021c */
[----:B------:R-:W-:Y:S01]  /*53fb0*/  F2FP.F16.E5M2.UNPACK_B R12, R4 ;  /* 0x00000004ff0c723e */ /* 0x000fe200020004ff */
[----:B------:R-:W2:Y:S01]  /*53fc0*/  LDL R20, [R1+0xafc] ;  /* 0x000afc0001147983 */ /* 0x000ea20000100800 */
[----:B------:R-:W-:Y:S02]  /*53fd0*/  F2FP.F16.E5M2.UNPACK_B R13, R5 ;  /* 0x00000005ff0d723e */ /* 0x000fe400020004ff */
[----:B------:R-:W-:Y:S01]  /*53fe0*/  F2FP.F16.E5M2.UNPACK_B R14, R6 ;  /* 0x00000006ff0e723e */ /* 0x000fe200020004ff */
[----:B------:R-:W2:Y:S01]  /*53ff0*/  LDL R28, [R1+0xb08] ;  /* 0x000b0800011c7983 */ /* 0x000ea20000100800 */
[----:B------:R-:W-:-:S03]  /*54000*/  F2FP.F16.E5M2.UNPACK_B R15, R7 ;  /* 0x00000007ff0f723e */ /* 0x000fc600020004ff */
[----:B------:R-:W2:Y:S01]  /*54010*/  LDL R29, [R1+0xb0c] ;  /* 0x000b0c00011d7983 */ /* 0x000ea20000100800 */
[----:B---3--:R-:W-:Y:S02]  /*54020*/  F2FP.F16.E5M2.UNPACK_B R10, R10 ;  /* 0x0000000aff0a723e */ /* 0x008fe400020004ff */
[----:B----4-:R-:W-:-:S07]  /*54030*/  F2FP.F16.E5M2.UNPACK_B R11, R11 ;  /* 0x0000000bff0b723e */ /* 0x010fce00020004ff */
[----:B--2---:R-:W-:Y:S01]  /*54040*/  HMMA.16816.F32 R16, R12, R10, R16 ;  /* 0x0000000a0c10723c */ /* 0x004fe20000001810 */
[----:B------:R-:W-:Y:S04]  /*54050*/  STL.64 [R1+0x5aa0], R26 ;  /* 0x005aa01a01007387 */ /* 0x000fe80000100a00 */
[----:B------:R0:W-:Y:S04]  /*54060*/  STL.64 [R1+0x5a98], R24 ;  /* 0x005a981801007387 */ /* 0x0001e80000100a00 */
[----:B0-----:R-:W2:Y:S04]  /*54070*/  LDL.LU R24, [R1+0x950] ;  /* 0x0009500001187983 */ /* 0x001ea80000300800 */
[----:B------:R-:W2:Y:S04]  /*54080*/  LDL.LU R25, [R1+0x954] ;  /* 0x0009540001197983 */ /* 0x000ea80000300800 */
[----:B------:R-:W2:Y:S04]  /*54090*/  LDL.LU R26, [R1+0x958] ;  /* 0x00095800011a7983 */ /* 0x000ea80000300800 */
[----:B------:R-:W2:Y:S04]  /*540a0*/  LDL.LU R27, [R1+0x95c] ;  /* 0x00095c00011b7983 */ /* 0x000ea80000300800 */
[----:B------:R-:W3:Y:S04]  /*540b0*/  LDL R22, [R1+0xb38] ;  /* 0x000b380001167983 */ /* 0x000ee80000100800 */
[----:B------:R-:W4:Y:S04]  /*540c0*/  LDL R23, [R1+0xb3c] ;  /* 0x000b3c0001177983 */ /* 0x000f280000100800 */
[----:B------:R-:W2:Y:S04]  /*540d0*/  LDL R21, [R1+0xb48] ;  /* 0x000b480001157983 */ /* 0x000ea80000100800 */
[----:B------:R-:W2:Y:S04]  /*540e0*/  LDL.LU R4, [R1+0x9b0] ;  /* 0x0009b00001047983 */ /* 0x000ea80000300800 */
[----:B------:R-:W2:Y:S04]  /*540f0*/  LDL.LU R5, [R1+0x9b4] ;  /* 0x0009b40001057983 */ /* 0x000ea80000300800 */
[----:B------:R-:W2:Y:S04]  /*54100*/  LDL.LU R6, [R1+0x9b8] ;  /* 0x0009b80001067983 */ /* 0x000ea80000300800 */
[----:B------:R-:W2:Y:S04]  /*54110*/  LDL.LU R7, [R1+0x9bc] ;  /* 0x0009bc0001077983 */ /* 0x000ea80000300800 */
[----:B------:R-:W-:Y:S04]  /*54120*/  STL.64 [R1+0x18], R10 ;  /* 0x0000180a01007387 */ /* 0x000fe80000100a00 */
[----:B------:R-:W-:Y:S04]  /*54130*/  STL.64 [R1+0x6e0], R16 ;  /* 0x0006e01001007387 */ /* 0x000fe80000100a00 */
[----:B------:R0:W-:Y:S04]  /*54140*/  STL.64 [R1+0x6e8], R18 ;  /* 0x0006e81201007387 */ /* 0x0001e80000100a00 */
[----:B0-----:R-:W2:Y:S04]  /*54150*/  LDL.LU.64 R18, [R1+0x5ab0] ;  /* 0x005ab00001127983 */ /* 0x001ea80000300a00 */
[----:B------:R-:W2:Y:S01]  /*54160*/  LDL.LU.64 R16, [R1+0x5aa8] ;  /* 0x005aa80001107983 */ /* 0x000ea20000300a00 */
[----:B------:R-:W-:Y:S01]  /*54170*/  F2FP.F16.E5M2.UNPACK_B R8, R0 ;  /* 0x00000000ff08723e */ /* 0x000fe200020004ff */
[----:B------:R-:W-:-:S05]  /*54180*/  IMAD.MOV.U32 R0, RZ, RZ, R11 ;  /* 0x000000ffff007224 */ /* 0x000fca00078e000b */
[----:B------:R-:W-:Y:S04]  /*54190*/  STL [R1+0x5a0c], R0 ;  /* 0x005a0c0001007387 */ /* 0x000fe80000100800 */
[----:B------:R-:W-:Y:S01]  /*541a0*/  STL [R1+0x10], R8 ;  /* 0x0000100801007387 */ /* 0x000fe20000100800 */
[----:B--2---:R-:W-:-:S05]  /*541b0*/  F2FP.F16.E5M2.UNPACK_B R9, R16 ;  /* 0x00000010ff09723e */ /* 0x004fca00020004ff */
[----:B------:R0:W-:Y:S02]  /*541c0*/  STL [R1+0x14], R9 ;  /* 0x0000140901007387 */ /* 0x0001e40000100800 */
[----:B0-----:R-:W-:Y:S02]  /*541d0*/  HMMA.16816.F32 R8, R12, R8, R24 ;  /* 0x000000080c08723c */ /* 0x001fe40000001818 */
[----:B------:R-:W2:Y:S04]  /*541e0*/  LDL.LU.64 R26, [R1+0x5aa0] ;  /* 0x005aa000011a7983 */ /* 0x000ea80000300a00 */
[----:B------:R-:W2:-:S13]  /*541f0*/  LDL.LU.64 R24, [R1+0x5a98] ;  /* 0x005a980001187983 */ /* 0x000e9a0000300a00 */
[----:B------:R-:W-:Y:S04]  /*54200*/  STL.64 [R1+0x740], R8 ;  /* 0x0007400801007387 */ /* 0x000fe80000100a00 */
[----:B------:R0:W-:Y:S04]  /*54210*/  STL.64 [R1+0x748], R10 ;  /* 0x0007480a01007387 */ /* 0x0001e80000100a00 */
[----:B0-----:R-:W2:Y:S04]  /*54220*/  LDL.LU.64 R10, [R1+0x5a90] ;  /* 0x005a9000010a7983 */ /* 0x001ea80000300a00 */
[----:B------:R-:W2:Y:S01]  /*54230*/  LDL.LU.64 R8, [R1+0x5a88] ;  /* 0x005a880001087983 */ /* 0x000ea20000300a00 */
[----:B------:R-:W-:-:S02]  /*54240*/  F2FP.F16.E5M2.UNPACK_B R16, R17 ;  /* 0x00000011ff10723e */ /* 0x000fc400020004ff */
[----:B------:R-:W-:-:S05]  /*54250*/  F2FP.F16.E5M2.UNPACK_B R17, R2 ;  /* 0x00000002ff11723e */ /* 0x000fca00020004ff */
[----:B------:R-:W-:Y:S01]  /*54260*/  STL.64 [R1+0x8], R16 ;  /* 0x0000081001007387 */ /* 0x000fe20000100a00 */
[----:B------:R-:W-:Y:S01]  /*54270*/  IMAD.MOV.U32 R0, RZ, RZ, R17 ;  /* 0x000000ffff007224 */ /* 0x000fe200078e0011 */
[----:B--2---:R-:W-:-:S15]  /*54280*/  HMMA.16816.F32 R8, R12, R16, R8 ;  /* 0x000000100c08723c */ /* 0x004fde0000001808 */
[----:B------:R-:W-:-:S04]  /*54290*/  NOP ;  /* 0x0000000000007918 */ /* 0x000fc80000000000 */
[----:B------:R-:W-:Y:S04]  /*542a0*/  STL.64 [R1+0x7b0], R8 ;  /* 0x0007b00801007387 */ /* 0x000fe80000100a00 */
[----:B------:R0:W-:Y:S04]  /*542b0*/  STL.64 [R1+0x7b8], R10 ;  /* 0x0007b80a01007387 */ /* 0x0001e80000100a00 */
[----:B0-----:R-:W2:Y:S04]  /*542c0*/  LDL.LU.64 R10, [R1+0x5a80] ;  /* 0x005a8000010a7983 */ /* 0x001ea80000300a00 */
[----:B------:R-:W2:Y:S04]  /*542d0*/  LDL.LU.64 R8, [R1+0x5a78] ;  /* 0x005a780001087983 */ /* 0x000ea80000300a00 */
[----:B------:R-:W3:Y:S01]  /*542e0*/  LDL.LU.64 R16, [R1+0x5a70] ;  /* 0x005a700001107983 */ /* 0x000ee20000300a00 */
[----:B------:R-:W-:-:S02]  /*542f0*/  F2FP.F16.E5M2.UNPACK_B R2, R3 ;  /* 0x00000003ff02723e */ /* 0x000fc400020004ff */
[----:B------:R-:W-:Y:S02]  /*54300*/  F2FP.F16.E5M2.UNPACK_B R3, R20 ;  /* 0x00000014ff03723e */ /* 0x000fe400020004ff */
[----:B------:R-:W-:Y:S02]  /*54310*/  F2FP.F16.E5M2.UNPACK_B R28, R28 ;  /* 0x0000001cff1c723e */ /* 0x000fe400020004ff */
[----:B------:R-:W-:Y:S01]  /*54320*/  F2FP.F16.E5M2.UNPACK_B R29, R29 ;  /* 0x0000001dff1d723e */ /* 0x000fe200020004ff */
[----:B------:R-:W-:Y:S04]  /*54330*/  STL [R1], R2 ;  /* 0x0000000201007387 */ /* 0x000fe80000100800 */
[----:B------:R-:W-:Y:S01]  /*54340*/  STL [R1+0x4], R3 ;  /* 0x0000040301007387 */ /* 0x000fe20000100800 */
[C---:B--2---:R-:W-:Y:S08]  /*54350*/  HMMA.16816.F32 R8, R12.reuse, R2, R8 ;  /* 0x000000020c08723c */ /* 0x044ff00000001808 */
[----:B---3--:R-:W-:Y:S11]  /*54360*/  HMMA.16816.F32 R16, R12, R28, R16 ;  /* 0x0000001c0c10723c */ /* 0x008ff60000001810 */
        /* <DEDUP_REMOVED lines=8> */
[----:B------:R-:W-:-:S02]  /*543f0*/  F2FP.F16.E5M2.UNPACK_B R26, R26 ;  /* 0x0000001aff1a723e */ /* 0x000fc400020004ff */
[----:B------:R-:W-:-:S07]  /*54400*/  F2FP.F16.E5M2.UNPACK_B R27, R27 ;  /* 0x0000001bff1b723e */ /* 0x000fce00020004ff */
[----:B------:R-:W-:Y:S01]  /*54410*/  HMMA.16816.F32 R4, R12, R26, R4 ;  /* 0x0000001a0c04723c */ /* 0x000fe20000001804 */
[----:B------:R-:W-:Y:S02]  /*54420*/  F2FP.F16.E5M2.UNPACK_B R24, R24 ;  /* 0x00000018ff18723e */ /* 0x000fe400020004ff */
[----:B------:R-:W-:Y:S01]  /*54430*/  F2FP.F16.E5M2.UNPACK_B R25, R25 ;  /* 0x00000019ff19723e */ /* 0x000fe200020004ff */
[----:B------:R-:W-:Y:S04]  /*54440*/  STL [R1+0x5a00], R28 ;  /* 0x005a001c01007387 */ /* 0x000fe80000100800 */
[----:B------:R-:W-:Y:S11]  /*54450*/  STL [R1+0x59e8], R29 ;  /* 0x0059e81d01007387 */ /* 0x000ff60000100800 */
[----:B------:R-:W-:Y:S04]  /*54460*/  STL.64 [R1+0x880], R4 ;  /* 0x0008800401007387 */ /* 0x000fe80000100a00 */
[----:B------:R2:W-:Y:S01]  /*54470*/  STL.64 [R1+0x888], R6 ;  /* 0x0008880601007387 */ /* 0x0005e20000100a00 */
[----:B------:R-:W-:-:S02]  /*54480*/  F2FP.F16.E5M2.UNPACK_B R22, R22 ;  /* 0x00000016ff16723e */ /* 0x000fc400020004ff */
[----:B----4-:R-:W-:Y:S01]  /*54490*/  F2FP.F16.E5M2.UNPACK_B R23, R23 ;  /* 0x00000017ff17723e */ /* 0x010fe200020004ff */
[----:B------:R-:W-:Y:S04]  /*544a0*/  STL.64 [R1+0x5988], R26 ;  /* 0x0059881a01007387 */ /* 0x000fe80000100a00 */
[----:B------:R-:W-:Y:S01]  /*544b0*/  STL.64 [R1+0x5980], R24 ;  /* 0x0059801801007387 */ /* 0x000fe20000100a00 */
[----:B------:R-:W-:Y:S01]  /*544c0*/  F2FP.F16.E5M2.UNPACK_B R20, R21 ;  /* 0x00000015ff14723e */ /* 0x000fe200020004ff */
[----:B--2---:R-:W-:-:S15]  /*544d0*/  HMMA.16816.F32 R4, R12, R24, R8 ;  /* 0x000000180c04723c */ /* 0x004fde0000001808 */
[----:B------:R-:W-:-:S04]  /*544e0*/  NOP ;  /* 0x0000000000007918 */ /* 0x000fc80000000000 */
[----:B------:R-:W-:Y:S04]  /*544f0*/  STL.64 [R1+0x8a0], R4 ;  /* 0x0008a00401007387 */ /* 0x000fe80000100a00 */
[----:B------:R3:W-:Y:S04]  /*54500*/  STL.64 [R1+0x8a8], R6 ;  /* 0x0008a80601007387 */ /* 0x0007e80000100a00 */
[----:B------:R-:W2:Y:S01]  /*54510*/  LDL R21, [R1+0xb4c] ;  /* 0x000b4c0001157983 */ /* 0x000ea20000100800 */
[----:B---3--:R-:W-:Y:S03]  /*54520*/  HMMA.16816.F32 R4, R12, R22, R16 ;  /* 0x000000160c04723c */ /* 0x008fe60000001810 */
[----:B------:R-:W3:-:S15]  /*54530*/  LDL R17, [R1+0xb6c] ;  /* 0x000b6c0001117983 */ /* 0x000ede0000100800 */
[----:B------:R-:W-:Y:S01]  /*54540*/  NOP ;  /* 0x0000000000007918 */ /* 0x000fe20000000000 */
[----:B------:R0:W-:Y:S04]  /*54550*/  STL.64 [R1+0x8d0], R4 ;  /* 0x0008d00401007387 */ /* 0x0001e80000100a00 */
[----:B------:R1:W-:Y:S04]  /*54560*/  STL.64 [R1+0x8d8], R6 ;  /* 0x0008d80601007387 */ /* 0x0003e80000100a00 */
[----:B------:R-:W4:Y:S04]  /*54570*/  LDL R10, [R1+0xb78] ;  /* 0x000b7800010a7983 */ /* 0x000f280000100800 */
[----:B0-----:R-:W2:Y:S04]  /*54580*/  LDL R4, [R1+0xba8] ;  /* 0x000ba80001047983 */ /* 0x001ea80000100800 */
[----:B-1----:R-:W2:Y:S04]  /*54590*/  LDL R6, [R1+0xb98] ;  /* 0x000b980001067983 */ /* 0x002ea80000100800 */
[----:B------:R-:W2:Y:S04]  /*545a0*/  LDL R7, [R1+0xb9c] ;  /* 0x000b9c0001077983 */ /* 0x000ea80000100800 */
[----:B------:R-:W3:Y:S04]  /*545b0*/  LDL R5, [R1+0xbac] ;  /* 0x000bac0001057983 */ /* 0x000ee80000100800 */
[----:B------:R-:W4:Y:S04]  /*545c0*/  LDL R9, [R1+0xb8c] ;  /* 0x000b8c0001097983 */ /* 0x000f280000100800 */
[----:B--2---:R-:W-:Y:S04]  /*545d0*/  STL.64 [R1+0x5a18], R6 ;  /* 0x005a180601007387 */ /* 0x004fe80000100a00 */
[----:B---3--:R0:W-:Y:S04]  /*545e0*/  STL.64 [R1+0x5a10], R4 ;  /* 0x005a100401007387 */ /* 0x0081e80000100a00 */
[----:B0-----:R-:W2:Y:S04]  /*545f0*/  LDL.LU R4, [R1+0xa50] ;  /* 0x000a500001047983 */ /* 0x001ea80000300800 */
[----:B------:R-:W2:Y:S04]  /*54600*/  LDL.LU R5, [R1+0xa54] ;  /* 0x000a540001057983 */ /* 0x000ea80000300800 */
[----:B------:R-:W3:Y:S04]  /*54610*/  LDL.LU R6, [R1+0xa58] ;  /* 0x000a580001067983 */ /* 0x000ee80000300800 */
[----:B------:R-:W3:Y:S04]  /*54620*/  LDL.LU R7, [R1+0xa5c] ;  /* 0x000a5c0001077983 */ /* 0x000ee80000300800 */
[----:B------:R-:W2:Y:S04]  /*54630*/  LDL R18, [R1+0xb58] ;  /* 0x000b580001127983 */ /* 0x000ea80000100800 */
[----:B------:R-:W4:Y:S04]  /*54640*/  LDL R19, [R1+0xb5c] ;  /* 0x000b5c0001137983 */ /* 0x000f280000100800 */
[----:B------:R-:W4:Y:S04]  /*54650*/  LDL R16, [R1+0xb68] ;  /* 0x000b680001107983 */ /* 0x000f280000100800 */
        /* <DEDUP_REMOVED lines=12> */
[----:B------:R-:W-:-:S03]  /*54720*/  F2FP.F16.E5M2.UNPACK_B R21, R21 ;  /* 0x00000015ff15723e */ /* 0x000fc600020004ff */
[----:B---3--:R-:W-:Y:S04]  /*54730*/  STL.64 [R1+0x5a48], R6 ;  /* 0x005a480601007387 */ /* 0x008fe80000100a00 */
[----:B--2---:R0:W-:Y:S04]  /*54740*/  STL.64 [R1+0x5a40], R4 ;  /* 0x005a400401007387 */ /* 0x0041e80000100a00 */
[----:B0-----:R-:W2:Y:S04]  /*54750*/  LDL.LU R4, [R1+0xa10] ;  /* 0x000a100001047983 */ /* 0x001ea80000300800 */
[----:B------:R-:W2:Y:S04]  /*54760*/  LDL.LU R5, [R1+0xa14] ;  /* 0x000a140001057983 */ /* 0x000ea80000300800 */
[----:B------:R-:W2:Y:S04]  /*54770*/  LDL.LU R6, [R1+0xa18] ;  /* 0x000a180001067983 */ /* 0x000ea80000300800 */
[----:B------:R-:W2:Y:S04]  /*54780*/  LDL.LU R7, [R1+0xa1c] ;  /* 0x000a1c0001077983 */ /* 0x000ea80000300800 */
[----:B------:R-:W3:Y:S04]  /*54790*/  LDL R11, [R1+0xb7c] ;  /* 0x000b7c00010b7983 */ /* 0x000ee80000100800 */
[----:B------:R-:W3:Y:S04]  /*547a0*/  LDL R8, [R1+0xb88] ;  /* 0x000b880001087983 */ /* 0x000ee80000100800 */
[----:B------:R-:W3:Y:S04]  /*547b0*/  LDL R2, [R1+0xbb8] ;  /* 0x000bb80001027983 */ /* 0x000ee80000100800 */
[----:B------:R-:W3:Y:S04]  /*547c0*/  LDL.LU R24, [R1+0xab0] ;  /* 0x000ab00001187983 */ /* 0x000ee80000300800 */
[----:B------:R-:W3:Y:S04]  /*547d0*/  LDL.LU R25, [R1+0xab4] ;  /* 0x000ab40001197983 */ /* 0x000ee80000300800 */
[----:B------:R-:W3:Y:S04]  /*547e0*/  LDL.LU R26, [R1+0xab8] ;  /* 0x000ab800011a7983 */ /* 0x000ee80000300800 */
[----:B------:R-:W3:Y:S04]  /*547f0*/  LDL.LU R27, [R1+0xabc] ;  /* 0x000abc00011b7983 */ /* 0x000ee80000300800 */
[----:B------:R-:W3:Y:S04]  /*54800*/  LDL R3, [R1+0xbbc] ;  /* 0x000bbc0001037983 */ /* 0x000ee80000100800 */
        /* <DEDUP_REMOVED lines=8> */
[----:B------:R-:W-:-:S02]  /*54890*/  F2FP.F16.E5M2.UNPACK_B R18, R18 ;  /* 0x00000012ff12723e */ /* 0x000fc400020004ff */
[----:B----4-:R-:W-:Y:S01]  /*548a0*/  F2FP.F16.E5M2.UNPACK_B R19, R19 ;  /* 0x00000013ff13723e */ /* 0x010fe200020004ff */
        /* <DEDUP_REMOVED lines=10> */
[----:B0-----:R-:W2:Y:S04]  /*54950*/  LDL.LU.64 R6, [R1+0x5a38] ;  /* 0x005a380001067983 */ /* 0x001ea80000300a00 */
[----:B------:R-:W2:Y:S01]  /*54960*/  LDL.LU.64 R4, [R1+0x5a30] ;  /* 0x005a300001047983 */ /* 0x000ea20000300a00 */
[----:B------:R-:W-:-:S02]  /*54970*/  F2FP.F16.E5M2.UNPACK_B R16, R16 ;  /* 0x00000010ff10723e */ /* 0x000fc400020004ff */
[----:B------:R-:W-:-:S07]  /*54980*/  F2FP.F16.E5M2.UNPACK_B R17, R17 ;  /* 0x00000011ff11723e */ /* 0x000fce00020004ff */
[----:B--2---:R-:W-:-:S15]  /*54990*/  HMMA.16816.F32 R4, R12, R16, R4 ;  /* 0x000000100c04723c */ /* 0x004fde0000001804 */
[----:B------:R-:W-:-:S04]  /*549a0*/  NOP ;  /* 0x0000000000007918 */ /* 0x000fc80000000000 */
[----:B------:R-:W-:Y:S04]  /*549b0*/  STL.64 [R1+0x970], R4 ;  /* 0x0009700401007387 */ /* 0x000fe80000100a00 */
[----:B------:R0:W-:Y:S04]  /*549c0*/  STL.64 [R1+0x978], R6 ;  /* 0x0009780601007387 */ /* 0x0001e80000100a00 */
[----:B0-----:R-:W2:Y:S04]  /*549d0*/  LDL.LU.64 R6, [R1+0x5a28] ;  /* 0x005a280001067983 */ /* 0x001ea80000300a00 */
[----:B------:R-:W2:Y:S01]  /*549e0*/  LDL.LU.64 R4, [R1+0x5a20] ;  /* 0x005a200001047983 */ /* 0x000ea20000300a00 */
[----:B------:R-:W-:-:S02]  /*549f0*/  F2FP.F16.E5M2.UNPACK_B R10, R10 ;  /* 0x0000000aff0a723e */ /* 0x000fc400020004ff */
[----:B---3--:R-:W-:Y:S01]  /*54a00*/  F2FP.F16.E5M2.UNPACK_B R11, R11 ;  /* 0x0000000bff0b723e */ /* 0x008fe200020004ff */
        /* <DEDUP_REMOVED lines=11> */
[----:B------:R-:W4:Y:S01]  /*54ac0*/  LDL.LU.64 R4, [R1+0x5a10] ;  /* 0x005a100001047983 */ /* 0x000f220000300a00 */
[----:B------:R-:W-:-:S02]  /*54ad0*/  F2FP.F16.E5M2.UNPACK_B R8, R8 ;  /* 0x00000008ff08723e */ /* 0x000fc400020004ff */
[----:B------:R-:W-:Y:S01]  /*54ae0*/  F2FP.F16.E5M2.UNPACK_B R9, R9 ;  /* 0x00000009ff09723e */ /* 0x000fe200020004ff */
[----:B------:R-:W-:Y:S04]  /*54af0*/  STL.64 [R1+0x5958], R10 ;  /* 0x0059580a01007387 */ /* 0x000fe80000100a00 */
[----:B------:R4:W-:Y:S02]  /*54b00*/  STL.64 [R1+0x5950], R8 ;  /* 0x0059500801007387 */ /* 0x0009e40000100a00 */
[----:B---3--:R-:W-:Y:S01]  /*54b10*/  HMMA.16816.F32 R16, R12, R8, R16 ;  /* 0x000000080c10723c */ /* 0x008fe20000001810 */
[----:B------:R-:W-:-:S15]  /*54b20*/  F2FP.F16.E5M2.UNPACK_B R2, R2 ;  /* 0x00000002ff02723e */ /* 0x000fde00020004ff */
[----:B------:R-:W-:-:S03]  /*54b30*/  NOP ;  /* 0x0000000000007918 */ /* 0x000fc60000000000 */
[----:B------:R-:W-:Y:S04]  /*54b40*/  STL.64 [R1+0x9f0], R16 ;  /* 0x0009f01001007387 */ /* 0x000fe80000100a00 */
[----:B------:R-:W-:Y:S01]  /*54b50*/  STL.64 [R1+0x9f8], R18 ;  /* 0x0009f81201007387 */ /* 0x000fe20000100a00 */
[----:B--2---:R-:W-:Y:S02]  /*54b60*/  F2FP.F16.E5M2.UNPACK_B R6, R6 ;  /* 0x00000006ff06723e */ /* 0x004fe400020004ff */
[----:B------:R-:W-:-:S07]  /*54b70*/  F2FP.F16.E5M2.UNPACK_B R7, R7 ;  /* 0x00000007ff07723e */ /* 0x000fce00020004ff */
[----:B----4-:R-:W-:Y:S01]  /*54b80*/  HMMA.16816.F32 R8, R12, R6, R20 ;  /* 0x000000060c08723c */ /* 0x010fe20000001814 */
[----:B------:R-:W-:Y:S02]  /*54b90*/  F2FP.F16.E5M2.UNPACK_B R4, R4 ;  /* 0x00000004ff04723e */ /* 0x000fe400020004ff */
[----:B------:R-:W-:-:S15]  /*54ba0*/  F2FP.F16.E5M2.UNPACK_B R5, R5 ;  /* 0x00000005ff05723e */ /* 0x000fde00020004ff */
[----:B------:R-:W-:Y:S01]  /*54bb0*/  NOP ;  /* 0x0000000000007918 */ /* 0x000fe20000000000 */
[----:B------:R-:W-:Y:S04]  /*54bc0*/  STL.64 [R1+0xa50], R8 ;  /* 0x000a500801007387 */ /* 0x000fe80000100a00 */
[----:B------:R0:W-:Y:S02]  /*54bd0*/  STL.64 [R1+0xa58], R10 ;  /* 0x000a580a01007387 */ /* 0x0001e40000100a00 */
[----:B0-----:R-:W-:Y:S02]  /*54be0*/  HMMA.16816.F32 R8, R12, R4, R24 ;  /* 0x000000040c08723c */ /* 0x001fe40000001818 */
[----:B------:R-:W-:Y:S04]  /*54bf0*/  STL [R1+0x5a04], R2 ;  /* 0x005a040201007387 */ /* 0x000fe80000100800 */
[----:B------:R-:W-:Y:S04]  /*54c00*/  STL [R1+0x5a08], R15 ;  /* 0x005a080f01007387 */ /* 0x000fe80000100800 */
[----:B------:R0:W-:Y:S09]  /*54c10*/  STL.64 [R1+0x5928], R6 ;  /* 0x0059280601007387 */ /* 0x0001f20000100a00 */
[----:B------:R-:W-:Y:S04]  /*54c20*/  STL.64 [R1+0xab0], R8 ;  /* 0x000ab00801007387 */ /* 0x000fe80000100a00 */
[----:B------:R-:W-:Y:S04]  /*54c30*/  STL.64 [R1+0xab8], R10 ;  /* 0x000ab80a01007387 */ /* 0x000fe80000100a00 */
[----:B------:R1:W-:Y:S04]  /*54c40*/  STL.64 [R1+0x5920], R4 ;  /* 0x0059200401007387 */ /* 0x0003e80000100a00 */
[----:B------:R-:W2:Y:S04]  /*54c50*/  LDL.LU R20, [R1+0x990] ;  /* 0x0009900001147983 */ /* 0x000ea80000300800 */
[----:B------:R-:W2:Y:S04]  /*54c60*/  LDL.LU R21, [R1+0x994] ;  /* 0x0009940001157983 */ /* 0x000ea80000300800 */
[----:B------:R-:W3:Y:S04]  /*54c70*/  LDL.LU R22, [R1+0x998] ;  /* 0x0009980001167983 */ /* 0x000ee80000300800 */
[----:B------:R-:W3:Y:S04]  /*54c80*/  LDL.LU R23, [R1+0x99c] ;  /* 0x00099c0001177983 */ /* 0x000ee80000300800 */
[----:B0-----:R-:W4:Y:S04]  /*54c90*/  LDL.64 R6, [R1] ;  /* 0x0000000001067983 */ /* 0x001f280000100a00 */
[----:B----4-:R-:W-:Y:S04]  /*54ca0*/  STL.64 [R1+0x59a0], R6 ;  /* 0x0059a00601007387 */ /* 0x010fe80000100a00 */
[----:B------:R-:W4:Y:S04]  /*54cb0*/  LDL.LU R24, [R1+0x9e0] ;  /* 0x0009e00001187983 */ /* 0x000f280000300800 */
[----:B------:R-:W4:Y:S04]  /*54cc0*/  LDL.LU R25, [R1+0x9e4] ;  /* 0x0009e40001197983 */ /* 0x000f280000300800 */
[----:B------:R-:W2:Y:S04]  /*54cd0*/  LDL.LU R26, [R1+0x9e8] ;  /* 0x0009e800011a7983 */ /* 0x000ea80000300800 */
[----:B------:R-:W2:Y:S01]  /*54ce0*/  LDL.LU R27, [R1+0x9ec] ;  /* 0x0009ec00011b7983 */ /* 0x000ea20000300800 */
[----:B-1----:R-:W-:-:S03]  /*54cf0*/  IMAD.MOV.U32 R5, RZ, RZ, R0 ;  /* 0x000000ffff057224 */ /* 0x002fc600078e0000 */
[----:B------:R-:W3:Y:S04]  /*54d00*/  LDL R4, [R1+0x8] ;  /* 0x0000080001047983 */ /* 0x000ee80000100800 */
[----:B------:R-:W3:Y:S04]  /*54d10*/  LDL.LU R0, [R1+0x5a0c] ;  /* 0x005a0c0001007983 */ /* 0x000ee80000300800 */
[----:B--2---:R-:W-:Y:S04]  /*54d20*/  STL.64 [R1+0x5998], R26 ;  /* 0x0059981a01007387 */ /* 0x004fe80000100a00 */
[----:B----4-:R0:W-:Y:S04]  /*54d30*/  STL.64 [R1+0x5990], R24 ;  /* 0x0059901801007387 */ /* 0x0101e80000100a00 */
[----:B0-----:R-:W2:Y:S04]  /*54d40*/  LDL.LU R24, [R1+0xa00] ;  /* 0x000a000001187983 */ /* 0x001ea80000300800 */
[----:B------:R-:W2:Y:S04]  /*54d50*/  LDL.LU R25, [R1+0xa04] ;  /* 0x000a040001197983 */ /* 0x000ea80000300800 */
[----:B------:R-:W4:Y:S04]  /*54d60*/  LDL.LU R26, [R1+0xa08] ;  /* 0x000a0800011a7983 */ /* 0x000f280000300800 */
[----:B------:R-:W4:Y:S04]  /*54d70*/  LDL.LU R27, [R1+0xa0c] ;  /* 0x000a0c00011b7983 */ /* 0x000f280000300800 */
[----:B------:R-:W2:Y:S04]  /*54d80*/  LDL.64 R6, [R1+0x10] ;  /* 0x0000100001067983 */ /* 0x000ea80000100a00 */
[----:B--2---:R-:W-:Y:S04]  /*54d90*/  STL.64 [R1+0x59d0], R6 ;  /* 0x0059d00601007387 */ /* 0x004fe80000100a00 */
[----:B---3--:R-:W-:Y:S04]  /*54da0*/  STL.64 [R1+0x59c8], R4 ;  /* 0x0059c80401007387 */ /* 0x008fe80000100a00 */
[----:B----4-:R-:W-:Y:S04]  /*54db0*/  STL.64 [R1+0x59b0], R26 ;  /* 0x0059b01a01007387 */ /* 0x010fe80000100a00 */
[----:B------:R0:W-:Y:S04]  /*54dc0*/  STL.64 [R1+0x59a8], R24 ;  /* 0x0059a81801007387 */ /* 0x0001e80000100a00 */
[----:B0-----:R-:W2:Y:S04]  /*54dd0*/  LDL.LU R24, [R1+0xa20] ;  /* 0x000a200001187983 */ /* 0x001ea80000300800 */
[----:B------:R-:W2:Y:S04]  /*54de0*/  LDL.LU R25, [R1+0xa24] ;  /* 0x000a240001197983 */ /* 0x000ea80000300800 */
[----:B------:R-:W3:Y:S04]  /*54df0*/  LDL.LU R26, [R1+0xa28] ;  /* 0x000a2800011a7983 */ /* 0x000ee80000300800 */
[----:B------:R-:W3:Y:S04]  /*54e00*/  LDL.LU R27, [R1+0xa2c] ;  /* 0x000a2c00011b7983 */ /* 0x000ee80000300800 */
[----:B------:R-:W4:Y:S04]  /*54e10*/  LDL R6, [R1+0x18] ;  /* 0x0000180001067983 */ /* 0x000f280000100800 */
[----:B------:R-:W4:Y:S04]  /*54e20*/  LDL.LU R15, [R1+0x102c] ;  /* 0x00102c00010f7983 */ /* 0x000f280000300800 */
[----:B------:R-:W4:Y:S04]  /*54e30*/  LDL.LU R5, [R1+0x1028] ;  /* 0x0010280001057983 */ /* 0x000f280000300800 */
[----:B------:R-:W4:Y:S01]  /*54e40*/  LDL.LU R2, [R1+0x1034] ;  /* 0x0010340001027983 */ /* 0x000f220000300800 */
[----:B------:R-:W-:-:S03]  /*54e50*/  IMAD R29, R28, 0x100, R29 ;  /* 0x000001001c1d7824 */ /* 0x000fc600078e021d */
[----:B------:R-:W4:Y:S01]  /*54e60*/  LDL.LU R4, [R1+0x1030] ;  /* 0x0010300001047983 */ /* 0x000f220000300800 */
[----:B------:R-:W-:-:S03]  /*54e70*/  IMAD.MOV.U32 R7, RZ, RZ, R0 ;  /* 0x000000ffff077224 */ /* 0x000fc600078e0000 */
[----:B------:R-:W4:Y:S04]  /*54e80*/  LDL.LU R28, [R1+0x103c] ;  /* 0x00103c00011c7983 */ /* 0x000f280000300800 */
        /* <DEDUP_REMOVED lines=13> */
[----:B----4-:R-:W-:-:S02]  /*54f60*/  IMAD R5, R5, 0x100, R15 ;  /* 0x0000010005057824 */ /* 0x010fc400078e020f */
[----:B------:R-:W-:Y:S01]  /*54f70*/  IMAD R4, R4, 0x100, R2 ;  /* 0x0000010004047824 */ /* 0x000fe200078e0202 */
        /* <DEDUP_REMOVED lines=8> */
[----:B0-----:R-:W3:Y:S04]  /*55000*/  LDL.LU R20, [R1+0x9c0] ;  /* 0x0009c00001147983 */ /* 0x001ee80000300800 */
[----:B------:R-:W3:Y:S04]  /*55010*/  LDL.LU R21, [R1+0x9c4] ;  /* 0x0009c40001157983 */ /* 0x000ee80000300800 */
[----:B------:R-:W3:Y:S04]  /*55020*/  LDL.LU R22, [R1+0x9c8] ;  /* 0x0009c80001167983 */ /* 0x000ee80000300800 */
[----:B------:R-:W3:Y:S04]  /*55030*/  LDL.LU R23, [R1+0x9cc] ;  /* 0x0009cc0001177983 */ /* 0x000ee80000300800 */
[----:B------:R-:W4:Y:S04]  /*55040*/  LDL.LU R8, [R1+0x960] ;  /* 0x0009600001087983 */ /* 0x000f280000300800 */
[----:B------:R-:W4:Y:S04]  /*55050*/  LDL.LU R9, [R1+0x964] ;  /* 0x0009640001097983 */ /* 0x000f280000300800 */
[----:B------:R-:W4:Y:S04]  /*55060*/  LDL.LU R10, [R1+0x968] ;  /* 0x00096800010a7983 */ /* 0x000f280000300800 */
[----:B------:R-:W4:Y:S04]  /*55070*/  LDL.LU R11, [R1+0x96c] ;  /* 0x00096c00010b7983 */ /* 0x000f280000300800 */
[----:B------:R-:W2:Y:S04]  /*55080*/  LDL.LU R16, [R1+0x940] ;  /* 0x0009400001107983 */ /* 0x000ea80000300800 */
[----:B------:R-:W2:Y:S04]  /*55090*/  LDL.LU R17, [R1+0x944] ;  /* 0x0009440001117983 */ /* 0x000ea80000300800 */
[----:B------:R-:W2:Y:S04]  /*550a0*/  LDL.LU R18, [R1+0x948] ;  /* 0x0009480001127983 */ /* 0x000ea80000300800 */
[----:B------:R-:W2:Y:S04]  /*550b0*/  LDL.LU R19, [R1+0x94c] ;  /* 0x00094c0001137983 */ /* 0x000ea80000300800 */
[----:B------:R-:W2:Y:S04]  /*550c0*/  LDL.LU R15, [R1+0x5a08] ;  /* 0x005a0800010f7983 */ /* 0x000ea80000300800 */
[----:B------:R-:W2:Y:S01]  /*550d0*/  LDL.LU R2, [R1+0x5a04] ;  /* 0x005a040001027983 */ /* 0x000ea20000300800 */
[----:B------:R-:W-:Y:S01]  /*550e0*/  F2FP.F16.E5M2.UNPACK_B R3, R3 ;  /* 0x00000003ff03723e */ /* 0x000fe200020004ff */
[----:B------:R-:W-:-:S02]  /*550f0*/  IMAD R0, R0, 0x100, R28 ;  /* 0x0000010000007824 */ /* 0x000fc400078e021c */
[----:B------:R-:W3:Y:S04]  /*55100*/  LDL.LU R28, [R1+0x5a00] ;  /* 0x005a0000011c7983 */ /* 0x000ee80000300800 */
[----:B--2---:R-:W-:Y:S01]  /*55110*/  HMMA.16816.F32 R12, R12, R2, R24 ;  /* 0x000000020c0c723c */ /* 0x004fe20000001818 */
[----:B------:R-:W2:Y:S04]  /*55120*/  LDL.LU.64 R26, [R1+0x59f8] ;  /* 0x0059f800011a7983 */ /* 0x000ea80000300a00 */
[----:B------:R-:W2:Y:S04]  /*55130*/  LDL.LU.64 R24, [R1+0x59f0] ;  /* 0x0059f00001187983 */ /* 0x000ea80000300a00 */
[----:B------:R-:W-:Y:S04]  /*55140*/  STL [R1+0x58f4], R2 ;  /* 0x0058f40201007387 */ /* 0x000fe80000100800 */
[----:B------:R-:W-:Y:S06]  /*55150*/  STL [R1+0x58f0], R3 ;  /* 0x0058f00301007387 */ /* 0x000fec0000100800 */
[----:B------:R0:W-:Y:S04]  /*55160*/  STL.64 [R1+0xa80], R12 ;  /* 0x000a800c01007387 */ /* 0x0001e80000100a00 */
[----:B------:R1:W-:Y:S01]  /*55170*/  STL.64 [R1+0xa88], R14 ;  /* 0x000a880e01007387 */ /* 0x0003e20000100a00 */
[----:B0-----:R-:W-:-:S02]  /*55180*/  F2FP.F16.E5M2.UNPACK_B R12, R29 ;  /* 0x0000001dff0c723e */ /* 0x001fc400020004ff */
[----:B------:R-:W-:Y:S02]  /*55190*/  F2FP.F16.E5M2.UNPACK_B R13, R5 ;  /* 0x00000005ff0d723e */ /* 0x000fe400020004ff */
[----:B-1----:R-:W-:Y:S02]  /*551a0*/  F2FP.F16.E5M2.UNPACK_B R14, R4 ;  /* 0x00000004ff0e723e */ /* 0x002fe400020004ff */
[----:B------:R-:W-:Y:S01]  /*551b0*/  F2FP.F16.E5M2.UNPACK_B R15, R0 ;  /* 0x00000000ff0f723e */ /* 0x000fe200020004ff */
[----:B------:R-:W3:Y:S06]  /*551c0*/  LDL.LU R29, [R1+0x59e8] ;  /* 0x0059e800011d7983 */ /* 0x000eec0000300800 */
[----:B--2---:R-:W-:Y:S01]  /*551d0*/  HMMA.16816.F32 R4, R12, R6, R24 ;  /* 0x000000060c04723c */ /* 0x004fe20000001818 */
[----:B------:R-:W2:Y:S04]  /*551e0*/  LDL.LU.64 R26, [R1+0x59e0] ;  /* 0x0059e000011a7983 */ /* 0x000ea80000300a00 */
[----:B------:R-:W2:-:S14]  /*551f0*/  LDL.LU.64 R24, [R1+0x59d8] ;  /* 0x0059d80001187983 */ /* 0x000e9c0000300a00 */
        /* <DEDUP_REMOVED lines=50> */
[C---:B----4-:R-:W-:Y:S08]  /*55520*/  HMMA.16816.F32 R8, R12.reuse, R22, R8 ;  /* 0x000000160c08723c */ /* 0x050ff00000001808 */
[C---:B--2---:R-:W-:Y:S11]  /*55530*/  HMMA.16816.F32 R16, R12.reuse, R20, R16 ;  /* 0x000000140c10723c */ /* 0x044ff60000001810 */
[----:B------:R-:W-:Y:S04]  /*55540*/  STL.64 [R1+0xa10], R8 ;  /* 0x000a100801007387 */ /* 0x000fe80000100a00 */
[----:B------:R0:W-:Y:S04]  /*55550*/  STL.64 [R1+0xa18], R10 ;  /* 0x000a180a01007387 */ /* 0x0001e80000100a00 */
[----:B0-----:R-:W2:Y:S04]  /*55560*/  LDL.LU.64 R10, [R1+0x5958] ;  /* 0x00595800010a7983 */ /* 0x001ea80000300a00 */
[----:B------:R-:W4:Y:S04]  /*55570*/  LDL.LU.64 R8, [R1+0x5950] ;  /* 0x0059500001087983 */ /* 0x000f280000300a00 */
[----:B------:R-:W-:Y:S04]  /*55580*/  STL.64 [R1+0xa00], R16 ;  /* 0x000a001001007387 */ /* 0x000fe80000100a00 */
[----:B------:R0:W-:Y:S04]  /*55590*/  STL.64 [R1+0xa08], R18 ;  /* 0x000a081201007387 */ /* 0x0001e80000100a00 */
[----:B0-----:R-:W2:Y:S04]  /*555a0*/  LDL.LU.64 R18, [R1+0x5948] ;  /* 0x0059480001127983 */ /* 0x001ea80000300a00 */
[----:B------:R-:W3:Y:S04]  /*555b0*/  LDL.LU.64 R16, [R1+0x5940] ;  /* 0x0059400001107983 */ /* 0x000ee80000300a00 */
[----:B------:R-:W-:Y:S04]  /*555c0*/  STL.64 [R1+0x5888], R22 ;  /* 0x0058881601007387 */ /* 0x000fe80000100a00 */
[----:B------:R0:W-:Y:S04]  /*555d0*/  STL.64 [R1+0x5880], R20 ;  /* 0x0058801401007387 */ /* 0x0001e80000100a00 */
[----:B0-----:R-:W2:Y:S04]  /*555e0*/  LDL.LU R20, [R1+0x920] ;  /* 0x0009200001147983 */ /* 0x001ea80000300800 */
[----:B------:R-:W2:Y:S04]  /*555f0*/  LDL.LU R21, [R1+0x924] ;  /* 0x0009240001157983 */ /* 0x000ea80000300800 */
[----:B------:R-:W2:Y:S04]  /*55600*/  LDL.LU R22, [R1+0x928] ;  /* 0x0009280001167983 */ /* 0x000ea80000300800 */
[----:B------:R-:W2:Y:S02]  /*55610*/  LDL.LU R23, [R1+0x92c] ;  /* 0x00092c0001177983 */ /* 0x000ea40000300800 */
[----:B--2---:R-:W-:-:S15]  /*55620*/  HMMA.16816.F32 R20, R12, R18, R20 ;  /* 0x000000120c14723c */ /* 0x004fde0000001814 */
[----:B------:R-:W-:-:S04]  /*55630*/  NOP ;  /* 0x0000000000007918 */ /* 0x000fc80000000000 */
[----:B------:R-:W-:Y:S04]  /*55640*/  STL.64 [R1+0x9e0], R20 ;  /* 0x0009e01401007387 */ /* 0x000fe80000100a00 */
[----:B------:R3:W-:Y:S02]  /*55650*/  STL.64 [R1+0x9e8], R22 ;  /* 0x0009e81601007387 */ /* 0x0007e40000100a00 */
[----:B---3--:R-:W-:Y:S02]  /*55660*/  HMMA.16816.F32 R20, R12, R16, R24 ;  /* 0x000000100c14723c */ /* 0x008fe40000001818 */
[----:B------:R-:W2:-:S15]  /*55670*/  LDL.LU R24, [R1+0x6d0] ;  /* 0x0006d00001187983 */ /* 0x000e9e0000300800 */
[----:B------:R-:W-:Y:S02]  /*55680*/  NOP ;  /* 0x0000000000007918 */ /* 0x000fe40000000000 */
[----:B------:R-:W-:Y:S04]  /*55690*/  STL.64 [R1+0x9d0], R20 ;  /* 0x0009d01401007387 */ /* 0x000fe80000100a00 */
[----:B------:R-:W-:Y:S04]  /*556a0*/  STL.64 [R1+0x9d8], R22 ;  /* 0x0009d81601007387 */ /* 0x000fe80000100a00 */
        /* <DEDUP_REMOVED lines=15> */
[----:B---3--:R0:W-:Y:S02]  /*557a0*/  STL.64 [R1+0x58b8], R26 ;  /* 0x0058b81a01007387 */ /* 0x0081e40000100a00 */
[----:B0-----:R-:W-:-:S02]  /*557b0*/  IMAD.MOV.U32 R26, RZ, RZ, R2 ;  /* 0x000000ffff1a7224 */ /* 0x001fc400078e0002 */
[----:B------:R-:W-:-:S03]  /*557c0*/  IMAD.MOV.U32 R27, RZ, RZ, R0 ;  /* 0x000000ffff1b7224 */ /* 0x000fc600078e0000 */
[----:B------:R-:W-:Y:S04]  /*557d0*/  STL [R1+0x58d8], R26 ;  /* 0x0058d81a01007387 */ /* 0x000fe80000100800 */
[----:B------:R-:W-:Y:S04]  /*557e0*/  STL [R1+0x58f8], R27 ;  /* 0x0058f81b01007387 */ /* 0x000fe80000100800 */
[----:B--2---:R0:W-:Y:S04]  /*557f0*/  STL.64 [R1+0x58b0], R24 ;  /* 0x0058b01801007387 */ /* 0x0041e80000100a00 */
[----:B0-----:R-:W2:Y:S01]  /*55800*/  LDL.64 R24, [R1+0x18] ;  /* 0x0000180001187983 */ /* 0x001ea20000100a00 */
[----:B------:R-:W-:-:S02]  /*55810*/  IMAD.MOV.U32 R4, RZ, RZ, R6 ;  /* 0x000000ffff047224 */ /* 0x000fc400078e0006 */
[----:B------:R-:W-:Y:S02]  /*55820*/  IMAD.MOV.U32 R3, RZ, RZ, R7 ;  /* 0x000000ffff037224 */ /* 0x000fe400078e0007 */
[----:B------:R-:W-:Y:S01]  /*55830*/  IMAD.MOV.U32 R22, RZ, RZ, R4 ;  /* 0x000000ffff167224 */ /* 0x000fe200078e0004 */
[----:B--2---:R-:W-:Y:S04]  /*55840*/  STL [R1+0x58fc], R25 ;  /* 0x0058fc1901007387 */ /* 0x004fe80000100800 */
[----:B------:R-:W2:Y:S01]  /*55850*/  LDL.64 R20, [R1+0x8] ;  /* 0x0000080001147983 */ /* 0x000ea20000100a00 */
[----:B------:R-:W-:-:S05]  /*55860*/  IMAD.MOV.U32 R23, RZ, RZ, R3 ;  /* 0x000000ffff177224 */ /* 0x000fca00078e0003 */
[----:B------:R-:W-:Y:S04]  /*55870*/  STL.64 [R1+0x58c8], R22 ;  /* 0x0058c81601007387 */ /* 0x000fe80000100a00 */
        /* <DEDUP_REMOVED lines=40> */
[----:B------:R-:W3:Y:S04]  /*55b00*/  LDL.LU R22, [R1+0x738] ;  /* 0x0007380001167983 */ /* 0x000ee80000300800 */
[----:B------:R-:W3:Y:S04]  /*55b10*/  LDL.LU R23, [R1+0x73c] ;  /* 0x00073c0001177983 */ /* 0x000ee80000300800 */
        /* <DEDUP_REMOVED lines=35> */
[----:B------:R0:W-:Y:S01]  /*55d50*/  STL.64 [R1+0x5810], R4 ;  /* 0x0058100401007387 */ /* 0x0001e20000100a00 */
[----:B------:R-:W-:-:S02]  /*55d60*/  IMAD R29, R29, 0x100, R2 ;  /* 0x000001001d1d7824 */ /* 0x000fc400078e0202 */
[----:B------:R-:W-:Y:S01]  /*55d70*/  IMAD R0, R0, 0x100, R3 ;  /* 0x0000010000007824 */ /* 0x000fe200078e0203 */
[----:B0-----:R-:W3:Y:S04]  /*55d80*/  LDL.LU R4, [R1+0x720] ;  /* 0x0007200001047983 */ /* 0x001ee80000300800 */
[----:B------:R-:W3:Y:S04]  /*55d90*/  LDL.LU R5, [R1+0x724] ;  /* 0x0007240001057983 */ /* 0x000ee80000300800 */
[----:B------:R-:W3:Y:S04]  /*55da0*/  LDL.LU R6, [R1+0x728] ;  /* 0x0007280001067983 */ /* 0x000ee80000300800 */
[----:B------:R-:W3:Y:S01]  /*55db0*/  LDL.LU R7, [R1+0x72c] ;  /* 0x00072c0001077983 */ /* 0x000ee20000300800 */
[----:B--2---:R-:W-:-:S02]  /*55dc0*/  IMAD R28, R28, 0x100, R27 ;  /* 0x000001001c1c7824 */ /* 0x004fc400078e021b */
[----:B----4-:R-:W-:Y:S02]  /*55dd0*/  IMAD R26, R26, 0x100, R25 ;  /* 0x000001001a1a7824 */ /* 0x010fe400078e0219 */
[----:B------:R-:W2:Y:S04]  /*55de0*/  LDL.LU R25, [R1+0x58fc] ;  /* 0x0058fc0001197983 */ /* 0x000ea80000300800 */
[----:B------:R-:W4:Y:S04]  /*55df0*/  LDL.LU R27, [R1+0x58f8] ;  /* 0x0058f800011b7983 */ /* 0x000f280000300800 */
[----:B------:R-:W3:Y:S04]  /*55e00*/  LDL.LU R2, [R1+0x58f4] ;  /* 0x0058f40001027983 */ /* 0x000ee80000300800 */
[----:B------:R-:W3:Y:S02]  /*55e10*/  LDL.LU R3, [R1+0x58f0] ;  /* 0x0058f00001037983 */ /* 0x000ee40000300800 */
[----:B---3--:R-:W-:Y:S02]  /*55e20*/  HMMA.16816.F32 R12, R12, R2, R20 ;  /* 0x000000020c0c723c */ /* 0x008fe40000001814 */
[----:B------:R-:W4:Y:S04]  /*55e30*/  LDL.LU.64 R22, [R1+0x58e8] ;  /* 0x0058e80001167983 */ /* 0x000f280000300a00 */
[----:B------:R-:W4:-:S13]  /*55e40*/  LDL.LU.64 R20, [R1+0x58e0] ;  /* 0x0058e00001147983 */ /* 0x000f1a0000300a00 */
[----:B------:R0:W-:Y:S04]  /*55e50*/  STL.64 [R1+0x960], R12 ;  /* 0x0009600c01007387 */ /* 0x0001e80000100a00 */
[----:B------:R1:W-:Y:S01]  /*55e60*/  STL.64 [R1+0x968], R14 ;  /* 0x0009680e01007387 */ /* 0x0003e20000100a00 */
[----:B0-----:R-:W-:-:S03]  /*55e70*/  F2FP.F16.E5M2.UNPACK_B R12, R26 ;  /* 0x0000001aff0c723e */ /* 0x001fc600020004ff */
[----:B------:R-:W4:Y:S01]  /*55e80*/  LDL.LU R26, [R1+0x58d8] ;  /* 0x0058d800011a7983 */ /* 0x000f220000300800 */
[----:B------:R-:W-:Y:S02]  /*55e90*/  F2FP.F16.E5M2.UNPACK_B R13, R28 ;  /* 0x0000001cff0d723e */ /* 0x000fe400020004ff */
[----:B-1----:R-:W-:Y:S02]  /*55ea0*/  F2FP.F16.E5M2.UNPACK_B R14, R29 ;  /* 0x0000001dff0e723e */ /* 0x002fe400020004ff */
[----:B------:R-:W-:Y:S01]  /*55eb0*/  F2FP.F16.E5M2.UNPACK_B R15, R0 ;  /* 0x00000000ff0f723e */ /* 0x000fe200020004ff */
[----:B------:R-:W3:Y:S04]  /*55ec0*/  LDL.LU R28, [R1+0x58d4] ;  /* 0x0058d400011c7983 */ /* 0x000ee80000300800 */
[----:B------:R-:W3:Y:S02]  /*55ed0*/  LDL.LU R29, [R1+0x58d0] ;  /* 0x0058d000011d7983 */ /* 0x000ee40000300800 */
[----:B--2---:R-:W-:-:S15]  /*55ee0*/  HMMA.16816.F32 R4, R12, R24, R4 ;  /* 0x000000180c04723c */ /* 0x004fde0000001804 */
[----:B------:R-:W-:-:S04]  /*55ef0*/  NOP ;  /* 0x0000000000007918 */ /* 0x000fc80000000000 */
[----:B------:R0:W-:Y:S02]  /*55f00*/  STL.64 [R1+0x950], R4 ;  /* 0x0009500401007387 */ /* 0x0001e40000100a00 */
[----:B0-----:R-:W-:Y:S02]  /*55f10*/  IMAD.MOV.U32 R5, RZ, RZ, R24 ;  /* 0x000000ffff057224 */ /* 0x001fe400078e0018 */
[----:B------:R-:W-:Y:S01]  /*55f20*/  IMAD.MOV.U32 R4, RZ, RZ, R25 ;  /* 0x000000ffff047224 */ /* 0x000fe200078e0019 */
[----:B------:R-:W-:Y:S01]  /*55f30*/  STL.64 [R1+0x958], R6 ;  /* 0x0009580601007387 */ /* 0x000fe20000100a00 */
[----:B----4-:R-:W-:Y:S03]  /*55f40*/  HMMA.16816.F32 R24, R12, R26, R20 ;  /* 0x0000001a0c18723c */ /* 0x010fe60000001814 */
[----:B------:R-:W2:Y:S04]  /*55f50*/  LDL.LU.64 R22, [R1+0x58c8] ;  /* 0x0058c80001167983 */ /* 0x000ea80000300a00 */
[----:B------:R-:W4:-:S12]  /*55f60*/  LDL.LU.64 R20, [R1+0x58c0] ;  /* 0x0058c00001147983 */ /* 0x000f180000300a00 */
        /* <DEDUP_REMOVED lines=9> */
[----:B------:R-:W2:Y:S01]  /*56000*/  LDL.LU.64 R24, [R1+0x58a0] ;  /* 0x0058a00001187983 */ /* 0x000ea20000300a00 */
[----:B------:R-:W-:-:S02]  /*56010*/  IMAD.MOV.U32 R0, RZ, RZ, R21 ;  /* 0x000000ffff007224 */ /* 0x000fc400078e0015 */
[----:B--2---:R-:W-:Y:S01]  /*56020*/  HMMA.16816.F32 R20, R12, R22, R24 ;  /* 0x000000160c14723c */ /* 0x004fe20000001818 */
[----:B------:R-:W3:Y:S04]  /*56030*/  LDL.LU.64 R26, [R1+0x5898] ;  /* 0x00589800011a7983 */ /* 0x000ee80000300a00 */
[----:B------:R-:W3:-:S14]  /*56040*/  LDL.LU.64 R24, [R1+0x5890] ;  /* 0x0058900001187983 */ /* 0x000edc0000300a00 */
[----:B------:R-:W-:Y:S04]  /*56050*/  STL.64 [R1+0x910], R20 ;  /* 0x0009101401007387 */ /* 0x000fe80000100a00 */
[----:B------:R0:W-:Y:S04]  /*56060*/  STL.64 [R1+0x918], R22 ;  /* 0x0009181601007387 */ /* 0x0001e80000100a00 */
[----:B0-----:R-:W2:Y:S04]  /*56070*/  LDL.LU.64 R22, [R1+0x5888] ;  /* 0x0058880001167983 */ /* 0x001ea80000300a00 */
[----:B------:R-:W4:Y:S01]  /*56080*/  LDL.LU.64 R20, [R1+0x5880] ;  /* 0x0058800001147983 */ /* 0x000f220000300a00 */
        /* <DEDUP_REMOVED lines=9> */
[----:B------:R2:W-:Y:S02]  /*56120*/  STL.64 [R1+0x8e8], R10 ;  /* 0x0008e80a01007387 */ /* 0x0005e40000100a00 */
[----:B--2---:R-:W-:Y:S02]  /*56130*/  HMMA.16816.F32 R8, R12, R24, R16 ;  /* 0x000000180c08723c */ /* 0x004fe40000001810 */
[----:B------:R0:W-:Y:S02]  /*56140*/  STL.64 [R1+0x57a0], R26 ;  /* 0x0057a01a01007387 */ /* 0x0001e40000100a00 */
[----:B0-----:R-:W-:-:S02]  /*56150*/  IMAD.MOV.U32 R27, RZ, RZ, R4 ;  /* 0x000000ffff1b7224 */ /* 0x001fc400078e0004 */
[----:B------:R-:W-:-:S13]  /*56160*/  IMAD.MOV.U32 R26, RZ, RZ, R5 ;  /* 0x000000ffff1a7224 */ /* 0x000fda00078e0005 */
[----:B------:R-:W-:Y:S04]  /*56170*/  STL.64 [R1+0x8c0], R8 ;  /* 0x0008c00801007387 */ /* 0x000fe80000100a00 */
[----:B------:R-:W-:Y:S04]  /*56180*/  STL.64 [R1+0x8c8], R10 ;  /* 0x0008c80a01007387 */ /* 0x000fe80000100a00 */
[----:B------:R-:W2:Y:S04]  /*56190*/  LDL.LU R4, [R1+0x2a0] ;  /* 0x0002a00001047983 */ /* 0x000ea80000300800 */
        /* <DEDUP_REMOVED lines=29> */
[----:B------:R0:W-:Y:S04]  /*56370*/  STL.64 [R1+0x5798], R24 ;  /* 0x0057981801007387 */ /* 0x0001e80000100a00 */
[----:B0-----:R-:W2:Y:S04]  /*56380*/  LDL.LU R24, [R1+0x107c] ;  /* 0x00107c0001187983 */ /* 0x001ea80000300800 */
[----:B------:R-:W2:Y:S04]  /*56390*/  LDL.LU R25, [R1+0x1078] ;  /* 0x0010780001197983 */ /* 0x000ea80000300800 */
[----:B------:R-:W-:Y:S01]  /*563a0*/  STL.64 [R1+0x57f8], R26 ;  /* 0x0057f81a01007387 */ /* 0x000fe20000100a00 */
[C---:B------:R-:W-:Y:S03]  /*563b0*/  HMMA.16816.F32 R16, R12.reuse, R22, R16 ;  /* 0x000000160c10723c */ /* 0x040fe60000001810 */
        /* <DEDUP_REMOVED lines=75> */
[----:B------:R0:W-:Y:S04]  /*56870*/  STL.64 [R1+0x5720], R6 ;  /* 0x0057200601007387 */ /* 0x0001e80000100a00 */
[----:B0-----:R-:W2:Y:S04]  /*56880*/  LDL.LU R6, [R1+0x1064] ;  /* 0x0010640001067983 */ /* 0x001ea80000300800 */
[----:B------:R-:W2:Y:S01]  /*56890*/  LDL.LU R7, [R1+0x106c] ;  /* 0x00106c0001077983 */ /* 0x000ea20000300800 */
[----:B----4-:R-:W-:Y:S03]  /*568a0*/  HMMA.16816.F32 R12, R12, R2, R16 ;  /* 0x000000020c0c723c */ /* 0x010fe60000001810 */
[----:B------:R0:W-:Y:S04]  /*568b0*/  STL.64 [R1+0x5718], R4 ;  /* 0x0057180401007387 */ /* 0x0001e80000100a00 */
[----:B------:R-:W-:Y:S04]  /*568c0*/  STL [R1+0x570c], R2 ;  /* 0x00570c0201007387 */ /* 0x000fe80000100800 */
[----:B------:R1:W-:Y:S01]  /*568d0*/  STL [R1+0x5708], R3 ;  /* 0x0057080301007387 */ /* 0x0003e20000100800 */
[----:B0-----:R-:W-:-:S07]  /*568e0*/  IMAD R5, R11, 0x100, R10 ;  /* 0x000001000b057824 */ /* 0x001fce00078e020a */
[----:B------:R-:W-:Y:S04]  /*568f0*/  STL.64 [R1+0x7f0], R12 ;  /* 0x0007f00c01007387 */ /* 0x000fe80000100a00 */
[----:B------:R0:W-:Y:S04]  /*56900*/  STL.64 [R1+0x7f8], R14 ;  /* 0x0007f80e01007387 */ /* 0x0001e80000100a00 */
[----:B-1----:R-:W4:Y:S01]  /*56910*/  LDL.LU R3, [R1+0x1088] ;  /* 0x0010880001037983 */ /* 0x002f220000300800 */
[----:B0-----:R-:W-:Y:S01]  /*56920*/  F2FP.F16.E5M2.UNPACK_B R14, R5 ;  /* 0x00000005ff0e723e */ /* 0x001fe200020004ff */
[----:B---3--:R-:W-:-:S05]  /*56930*/  IMAD R4, R25, 0x100, R24 ;  /* 0x0000010019047824 */ /* 0x008fca00078e0218 */
[----:B------:R-:W-:Y:S01]  /*56940*/  F2FP.F16.E5M2.UNPACK_B R15, R4 ;  /* 0x00000004ff0f723e */ /* 0x000fe200020004ff */
[----:B--2---:R-:W-:Y:S02]  /*56950*/  IMAD R8, R8, 0x100, R6 ;  /* 0x0000010008087824 */ /* 0x004fe400078e0206 */
[----:B------:R-:W-:-:S03]  /*56960*/  IMAD R6, R9, 0x100, R7 ;  /* 0x0000010009067824 */ /* 0x000fc600078e0207 */
[----:B------:R-:W-:Y:S02]  /*56970*/  F2FP.F16.E5M2.UNPACK_B R12, R8 ;  /* 0x00000008ff0c723e */ /* 0x000fe400020004ff */
[----:B------:R-:W-:Y:S01]  /*56980*/  F2FP.F16.E5M2.UNPACK_B R13, R6 ;  /* 0x00000006ff0d723e */ /* 0x000fe200020004ff */
[----:B------:R-:W2:Y:S06]  /*56990*/  LDL.LU R8, [R1+0x1d0] ;  /* 0x0001d00001087983 */ /* 0x000eac0000300800 */
[----:B------:R-:W-:-:S15]  /*569a0*/  HMMA.16816.F32 R4, R12, R26, R20 ;  /* 0x0000001a0c04723c */ /* 0x000fde0000001814 */
[----:B------:R-:W-:-:S04]  /*569b0*/  NOP ;  /* 0x0000000000007918 */ /* 0x000fc80000000000 */
[----:B------:R-:W-:Y:S04]  /*569c0*/  STL.64 [R1+0x7e0], R4 ;  /* 0x0007e00401007387 */ /* 0x000fe80000100a00 */
[----:B------:R-:W-:Y:S04]  /*569d0*/  STL.64 [R1+0x7e8], R6 ;  /* 0x0007e80601007387 */ /* 0x000fe80000100a00 */
        /* <DEDUP_REMOVED lines=16> */
[----:B0-----:R-:W2:Y:S04]  /*56ae0*/  LDL R26, [R1] ;  /* 0x00000000011a7983 */ /* 0x001ea80000100800 */
[----:B------:R-:W2:Y:S04]  /*56af0*/  LDL R27, [R1+0x4] ;  /* 0x00000400011b7983 */ /* 0x000ea80000100800 */
[----:B------:R-:W-:Y:S04]  /*56b00*/  STL.64 [R1+0x57a8], R24 ;  /* 0x0057a81801007387 */ /* 0x000fe80000100a00 */
[----:B--2---:R-:W-:Y:S04]  /*56b10*/  STL.64 [R1+0x57c8], R26 ;  /* 0x0057c81a01007387 */ /* 0x004fe80000100a00 */
[----:B------:R-:W-:Y:S04]  /*56b20*/  STL.64 [R1+0x5790], R22 ;  /* 0x0057901601007387 */ /* 0x000fe80000100a00 */
[----:B------:R0:W-:Y:S04]  /*56b30*/  STL.64 [R1+0x5788], R20 ;  /* 0x0057881401007387 */ /* 0x0001e80000100a00 */
[----:B0-----:R-:W2:Y:S04]  /*56b40*/  LDL.LU R20, [R1+0x220] ;  /* 0x0002200001147983 */ /* 0x001ea80000300800 */
[----:B------:R-:W2:Y:S04]  /*56b50*/  LDL.LU R21, [R1+0x224] ;  /* 0x0002240001157983 */ /* 0x000ea80000300800 */
[----:B------:R-:W2:Y:S04]  /*56b60*/  LDL.LU R22, [R1+0x228] ;  /* 0x0002280001167983 */ /* 0x000ea80000300800 */
[----:B------:R-:W2:Y:S04]  /*56b70*/  LDL.LU R23, [R1+0x22c] ;  /* 0x00022c0001177983 */ /* 0x000ea80000300800 */
[----:B------:R-:W3:Y:S04]  /*56b80*/  LDL R24, [R1+0x8] ;  /* 0x0000080001187983 */ /* 0x000ee80000100800 */
[----:B------:R-:W3:Y:S04]  /*56b90*/  LDL.64 R26, [R1+0x10] ;  /* 0x00001000011a7983 */ /* 0x000ee80000100a00 */
        /* <DEDUP_REMOVED lines=20> */
[----:B0-----:R-:W4:Y:S04]  /*56ce0*/  LDL.LU R16, [R1+0x200] ;  /* 0x0002000001107983 */ /* 0x001f280000300800 */
[----:B------:R-:W4:Y:S04]  /*56cf0*/  LDL.LU R17, [R1+0x204] ;  /* 0x0002040001117983 */ /* 0x000f280000300800 */
[----:B------:R-:W4:Y:S04]  /*56d00*/  LDL.LU R18, [R1+0x208] ;  /* 0x0002080001127983 */ /* 0x000f280000300800 */
[----:B------:R-:W4:Y:S04]  /*56d10*/  LDL.LU R19, [R1+0x20c] ;  /* 0x00020c0001137983 */ /* 0x000f280000300800 */
[----:B---3--:R-:W-:Y:S04]  /*56d20*/  STL.64 [R1+0x5750], R10 ;  /* 0x0057500a01007387 */ /* 0x008fe80000100a00 */
[----:B------:R0:W-:Y:S04]  /*56d30*/  STL.64 [R1+0x5748], R8 ;  /* 0x0057480801007387 */ /* 0x0001e80000100a00 */
        /* <DEDUP_REMOVED lines=19> */
[----:B------:R-:W-:-:S02]  /*56e70*/  IMAD.MOV.U32 R25, RZ, RZ, R0 ;  /* 0x000000ffff197224 */ /* 0x000fc400078e0000 */
[----:B------:R-:W-:Y:S02]  /*56e80*/  IMAD.MOV.U32 R2, RZ, RZ, R26 ;  /* 0x000000ffff027224 */ /* 0x000fe400078e001a */
[----:B------:R-:W-:-:S03]  /*56e90*/  IMAD.MOV.U32 R0, RZ, RZ, R27 ;  /* 0x000000ffff007224 */ /* 0x000fc600078e001b */
[----:B---3--:R-:W-:Y:S01]  /*56ea0*/  HMMA.16816.F32 R24, R12, R24, R20 ;  /* 0x000000180c18723c */ /* 0x008fe20000001814 */
[----:B------:R-:W3:Y:S04]  /*56eb0*/  LDL.LU.64 R22, [R1+0x57d8] ;  /* 0x0057d80001167983 */ /* 0x000ee80000300a00 */
[----:B------:R-:W3:-:S14]  /*56ec0*/  LDL.LU.64 R20, [R1+0x57d0] ;  /* 0x0057d00001147983 */ /* 0x000edc0000300a00 */
        /* <DEDUP_REMOVED lines=16> */
[----:B------:R0:W-:Y:S04]  /*56fd0*/  STL.64 [R1+0x56a8], R28 ;  /* 0x0056a81c01007387 */ /* 0x0001e80000100a00 */
[----:B0-----:R-:W2:Y:S04]  /*56fe0*/  LDL.LU R28, [R1+0x1080] ;  /* 0x00108000011c7983 */ /* 0x001ea80000300800 */
[----:B------:R-:W2:Y:S01]  /*56ff0*/  LDL.LU R29, [R1+0x108c] ;  /* 0x00108c00011d7983 */ /* 0x000ea20000300800 */
        /* <DEDUP_REMOVED lines=10> */
[----:B0-----:R-:W4:Y:S04]  /*570a0*/  LDL.LU.64 R22, [R1+0x5780] ;  /* 0x0057800001167983 */ /* 0x001f280000300a00 */
[----:B------:R-:W2:Y:S04]  /*570b0*/  LDL.LU.64 R20, [R1+0x5778] ;  /* 0x0057780001147983 */ /* 0x000ea80000300a00 */
[----:B------:R0:W-:Y:S04]  /*570c0*/  STL.64 [R1+0x56a0], R26 ;  /* 0x0056a01a01007387 */ /* 0x0001e80000100a00 */
[----:B0-----:R-:W3:Y:S04]  /*570d0*/  LDL.LU R27, [R1+0x1084] ;  /* 0x00108400011b7983 */ /* 0x001ee80000300800 */
[----:B------:R-:W-:Y:S01]  /*570e0*/  STL.64 [R1+0x5698], R24 ;  /* 0x0056981801007387 */ /* 0x000fe20000100a00 */
        /* <DEDUP_REMOVED lines=50> */
[----:B------:R-:W-:Y:S01]  /*57410*/  STL [R1+0x5710], R15 ;  /* 0x0057100f01007387 */ /* 0x000fe20000100800 */
[----:B------:R-:W-:Y:S01]  /*57420*/  IMAD R3, R3, 0x100, R29 ;  /* 0x0000010003037824 */ /* 0x000fe200078e021d */
[C---:B---3--:R-:W-:Y:S08]  /*57430*/  HMMA.16816.F32 R16, R12.reuse, R6, R16 ;  /* 0x000000060c10723c */ /* 0x048ff00000001810 */
[----:B--2---:R-:W-:Y:S11]  /*57440*/  HMMA.16816.F32 R8, R12, R4, R20 ;  /* 0x000000040c08723c */ /* 0x004ff60000001814 */
[----:B------:R-:W-:Y:S04]  /*57450*/  STL.64 [R1+0x6f0], R16 ;  /* 0x0006f01001007387 */ /* 0x000fe80000100a00 */
[----:B------:R-:W-:Y:S04]  /*57460*/  STL.64 [R1+0x6f8], R18 ;  /* 0x0006f81201007387 */ /* 0x000fe80000100a00 */
[----:B------:R-:W-:Y:S04]  /*57470*/  STL.64 [R1+0x5640], R6 ;  /* 0x0056400601007387 */ /* 0x000fe80000100a00 */
[----:B------:R-:W-:Y:S04]  /*57480*/  STL.64 [R1+0x6d0], R8 ;  /* 0x0006d00801007387 */ /* 0x000fe80000100a00 */
[----:B------:R-:W-:Y:S04]  /*57490*/  STL.64 [R1+0x6d8], R10 ;  /* 0x0006d80a01007387 */ /* 0x000fe80000100a00 */
[----:B------:R0:W-:Y:S04]  /*574a0*/  STL.64 [R1+0x5638], R4 ;  /* 0x0056380401007387 */ /* 0x0001e80000100a00 */
[----:B------:R-:W2:Y:S01]  /*574b0*/  LDL.LU R20, [R1+0x120] ;  /* 0x0001200001147983 */ /* 0x000ea20000300800 */
[----:B0-----:R-:W-:-:S05]  /*574c0*/  IMAD R4, R28, 0x100, R27 ;  /* 0x000001001c047824 */ /* 0x001fca00078e021b */
[----:B------:R-:W-:Y:S04]  /*574d0*/  STL [R1+0x40], R4 ;  /* 0x0000400401007387 */ /* 0x000fe80000100800 */
[----:B------:R-:W-:Y:S04]  /*574e0*/  STL [R1+0x44], R3 ;  /* 0x0000440301007387 */ /* 0x000fe80000100800 */
[----:B------:R-:W2:Y:S04]  /*574f0*/  LDL.LU R21, [R1+0x124] ;  /* 0x0001240001157983 */ /* 0x000ea80000300800 */
[----:B------:R-:W3:Y:S04]  /*57500*/  LDL.LU R22, [R1+0x128] ;  /* 0x0001280001167983 */ /* 0x000ee80000300800 */
[----:B------:R-:W3:Y:S04]  /*57510*/  LDL.LU R23, [R1+0x12c] ;  /* 0x00012c0001177983 */ /* 0x000ee80000300800 */
[----:B------:R-:W4:Y:S04]  /*57520*/  LDL.LU R24, [R1+0x140] ;  /* 0x0001400001187983 */ /* 0x000f280000300800 */
[----:B------:R-:W4:Y:S04]  /*57530*/  LDL.LU R25, [R1+0x144] ;  /* 0x0001440001197983 */ /* 0x000f280000300800 */
[----:B------:R-:W2:Y:S04]  /*57540*/  LDL.LU R26, [R1+0x148] ;  /* 0x00014800011a7983 */ /* 0x000ea80000300800 */
[----:B------:R-:W2:Y:S04]  /*57550*/  LDL.LU R27, [R1+0x14c] ;  /* 0x00014c00011b7983 */ /* 0x000ea80000300800 */
[----:B------:R-:W2:Y:S04]  /*57560*/  LDL.64 R6, [R1+0x8] ;  /* 0x0000080001067983 */ /* 0x000ea80000100a00 */
[----:B--2---:R-:W-:Y:S04]  /*57570*/  STL.64 [R1+0x56d0], R6 ;  /* 0x0056d00601007387 */ /* 0x004fe80000100a00 */
[----:B------:R-:W-:Y:S04]  /*57580*/  STL.64 [R1+0x56b8], R26 ;  /* 0x0056b81a01007387 */ /* 0x000fe80000100a00 */
[----:B----4-:R0:W-:Y:S04]  /*57590*/  STL.64 [R1+0x56b0], R24 ;  /* 0x0056b01801007387 */ /* 0x0101e80000100a00 */
[----:B0-----:R-:W2:Y:S04]  /*575a0*/  LDL.LU R24, [R1+0x150] ;  /* 0x0001500001187983 */ /* 0x001ea80000300800 */
[----:B------:R-:W2:Y:S04]  /*575b0*/  LDL.LU R25, [R1+0x154] ;  /* 0x0001540001197983 */ /* 0x000ea80000300800 */
[----:B------:R-:W4:Y:S04]  /*575c0*/  LDL.LU R26, [R1+0x158] ;  /* 0x00015800011a7983 */ /* 0x000f280000300800 */
[----:B------:R-:W4:Y:S01]  /*575d0*/  LDL.LU R27, [R1+0x15c] ;  /* 0x00015c00011b7983 */ /* 0x000f220000300800 */
[----:B------:R-:W-:-:S02]  /*575e0*/  IMAD.MOV.U32 R4, RZ, RZ, R2 ;  /* 0x000000ffff047224 */ /* 0x000fc400078e0002 */
[----:B------:R-:W-:Y:S01]  /*575f0*/  IMAD.MOV.U32 R5, RZ, RZ, R0 ;  /* 0x000000ffff057224 */ /* 0x000fe200078e0000 */
[----:B----4-:R-:W-:Y:S04]  /*57600*/  STL.64 [R1+0x56c8], R26 ;  /* 0x0056c81a01007387 */ /* 0x010fe80000100a00 */
[----:B--2---:R0:W-:Y:S04]  /*57610*/  STL.64 [R1+0x56c0], R24 ;  /* 0x0056c01801007387 */ /* 0x0041e80000100a00 */
[----:B0-----:R-:W2:Y:S04]  /*57620*/  LDL.LU R24, [R1+0x160] ;  /* 0x0001600001187983 */ /* 0x001ea80000300800 */
[----:B------:R-:W2:Y:S04]  /*57630*/  LDL.LU R25, [R1+0x164] ;  /* 0x0001640001197983 */ /* 0x000ea80000300800 */
[----:B------:R-:W4:Y:S04]  /*57640*/  LDL.LU R26, [R1+0x168] ;  /* 0x00016800011a7983 */ /* 0x000f280000300800 */
[----:B------:R-:W4:Y:S04]  /*57650*/  LDL.LU R27, [R1+0x16c] ;  /* 0x00016c00011b7983 */ /* 0x000f280000300800 */
[----:B------:R-:W2:Y:S04]  /*57660*/  LDL.LU R15, [R1+0x1094] ;  /* 0x00109400010f7983 */ /* 0x000ea80000300800 */
[----:B------:R-:W2:Y:S04]  /*57670*/  LDL.LU R2, [R1+0x1090] ;  /* 0x0010900001027983 */ /* 0x000ea80000300800 */
[----:B------:R-:W2:Y:S04]  /*57680*/  LDL.LU R3, [R1+0x109c] ;  /* 0x00109c0001037983 */ /* 0x000ea80000300800 */
[----:B------:R-:W2:Y:S04]  /*57690*/  LDL.LU R0, [R1+0x1098] ;  /* 0x0010980001007983 */ /* 0x000ea80000300800 */
[----:B------:R-:W2:Y:S04]  /*576a0*/  LDL.64 R6, [R1+0x18] ;  /* 0x0000180001067983 */ /* 0x000ea80000100a00 */
        /* <DEDUP_REMOVED lines=10> */
[----:B------:R-:W2:Y:S04]  /*57750*/  LDL.LU R26, [R1+0x178] ;  /* 0x00017800011a7983 */ /* 0x000ea80000300800 */
[----:B------:R-:W2:Y:S01]  /*57760*/  LDL.LU R27, [R1+0x17c] ;  /* 0x00017c00011b7983 */ /* 0x000ea20000300800 */
[----:B------:R-:W-:-:S02]  /*57770*/  IMAD R2, R2, 0x100, R15 ;  /* 0x0000010002027824 */ /* 0x000fc400078e020f */
[----:B------:R-:W-:Y:S01]  /*57780*/  IMAD R0, R0, 0x100, R3 ;  /* 0x0000010000007824 */ /* 0x000fe200078e0203 */
[----:B--2---:R-:W-:Y:S04]  /*57790*/  STL.64 [R1+0x56f0], R26 ;  /* 0x0056f01a01007387 */ /* 0x004fe80000100a00 */
[----:B----4-:R0:W-:Y:S04]  /*577a0*/  STL.64 [R1+0x56e8], R24 ;  /* 0x0056e81801007387 */ /* 0x0101e80000100a00 */
[----:B0-----:R-:W2:Y:S04]  /*577b0*/  LDL.LU R24, [R1+0x180] ;  /* 0x0001800001187983 */ /* 0x001ea80000300800 */
[----:B------:R-:W2:Y:S04]  /*577c0*/  LDL.LU R25, [R1+0x184] ;  /* 0x0001840001197983 */ /* 0x000ea80000300800 */
[----:B------:R-:W2:Y:S04]  /*577d0*/  LDL.LU R26, [R1+0x188] ;  /* 0x00018800011a7983 */ /* 0x000ea80000300800 */
[----:B------:R-:W2:Y:S04]  /*577e0*/  LDL.LU R27, [R1+0x18c] ;  /* 0x00018c00011b7983 */ /* 0x000ea80000300800 */
[----:B------:R-:W4:Y:S04]  /*577f0*/  LDL.64 R28, [R1] ;  /* 0x00000000011c7983 */ /* 0x000f280000100a00 */
[----:B---3--:R-:W-:Y:S04]  /*57800*/  STL.64 [R1+0x5690], R22 ;  /* 0x0056901601007387 */ /* 0x008fe80000100a00 */
[----:B------:R0:W-:Y:S04]  /*57810*/  STL.64 [R1+0x5688], R20 ;  /* 0x0056881401007387 */ /* 0x0001e80000100a00 */
[----:B0-----:R-:W3:Y:S04]  /*57820*/  LDL.LU R20, [R1+0x130] ;  /* 0x0001300001147983 */ /* 0x001ee80000300800 */
[----:B------:R-:W3:Y:S04]  /*57830*/  LDL.LU R21, [R1+0x134] ;  /* 0x0001340001157983 */ /* 0x000ee80000300800 */
        /* <DEDUP_REMOVED lines=13> */
[----:B------:R-:W2:Y:S02]  /*57910*/  LDL.LU R3, [R1+0x5708] ;  /* 0x0057080001037983 */ /* 0x000ea40000300800 */
[----:B--2---:R-:W-:Y:S02]  /*57920*/  HMMA.16816.F32 R12, R12, R2, R4 ;  /* 0x000000020c0c723c */ /* 0x004fe40000001804 */
[----:B------:R-:W2:Y:S04]  /*57930*/  LDL.LU.64 R6, [R1+0x5700] ;  /* 0x0057000001067983 */ /* 0x000ea80000300a00 */
[----:B------:R-:W2:-:S13]  /*57940*/  LDL.LU.64 R4, [R1+0x56f8] ;  /* 0x0056f80001047983 */ /* 0x000e9a0000300a00 */
[----:B------:R0:W-:Y:S04]  /*57950*/  STL.64 [R1+0x6c0], R12 ;  /* 0x0006c00c01007387 */ /* 0x0001e80000100a00 */
[----:B------:R1:W-:Y:S04]  /*57960*/  STL.64 [R1+0x6c8], R14 ;  /* 0x0006c80e01007387 */ /* 0x0003e80000100a00 */
[----:B0-----:R-:W2:Y:S04]  /*57970*/  LDL.LU R13, [R1+0x40] ;  /* 0x00004000010d7983 */ /* 0x001ea80000300800 */
[----:B-1----:R-:W3:Y:S04]  /*57980*/  LDL.LU R14, [R1+0x44] ;  /* 0x00004400010e7983 */ /* 0x002ee80000300800 */
[----:B------:R-:W4:Y:S04]  /*57990*/  LDL.LU R15, [R1+0x48] ;  /* 0x00004800010f7983 */ /* 0x000f280000300800 */
[----:B------:R-:W-:Y:S04]  /*579a0*/  STL [R1+0x560c], R2 ;  /* 0x00560c0201007387 */ /* 0x000fe80000100800 */
[----:B------:R-:W-:Y:S01]  /*579b0*/  STL [R1+0x5608], R3 ;  /* 0x0056080301007387 */ /* 0x000fe20000100800 */
[----:B--2---:R-:W-:-:S02]  /*579c0*/  F2FP.F16.E5M2.UNPACK_B R12, R13 ;  /* 0x0000000dff0c723e */ /* 0x004fc400020004ff */
[----:B---3--:R-:W-:Y:S02]  /*579d0*/  F2FP.F16.E5M2.UNPACK_B R13, R14 ;  /* 0x0000000eff0d723e */ /* 0x008fe400020004ff */
[----:B----4-:R-:W-:Y:S02]  /*579e0*/  F2FP.F16.E5M2.UNPACK_B R14, R15 ;  /* 0x0000000fff0e723e */ /* 0x010fe400020004ff */
[----:B------:R-:W-:-:S07]  /*579f0*/  F2FP.F16.E5M2.UNPACK_B R15, R0 ;  /* 0x00000000ff0f723e */ /* 0x000fce00020004ff */
[----:B------:R-:W-:-:S15]  /*57a00*/  HMMA.16816.F32 R24, R12, R6, R24 ;  /* 0x000000060c18723c */ /* 0x000fde0000001818 */
[----:B------:R-:W-:-:S04]  /*57a10*/  NOP ;  /* 0x0000000000007918 */ /* 0x000fc80000000000 */
[----:B------:R-:W-:Y:S04]  /*57a20*/  STL.64 [R1+0x6b0], R24 ;  /* 0x0006b01801007387 */ /* 0x000fe80000100a00 */
[----:B------:R0:W-:Y:S04]  /*57a30*/  STL.64 [R1+0x6b8], R26 ;  /* 0x0006b81a01007387 */ /* 0x0001e80000100a00 */
[----:B0-----:R-:W2:Y:S04]  /*57a40*/  LDL.LU.64 R26, [R1+0x56f0] ;  /* 0x0056f000011a7983 */ /* 0x001ea80000300a00 */
[----:B------:R-:W2:Y:S01]  /*57a50*/  LDL.LU.64 R24, [R1+0x56e8] ;  /* 0x0056e80001187983 */ /* 0x000ea20000300a00 */
[----:B------:R-:W-:-:S02]  /*57a60*/  IMAD.MOV.U32 R2, RZ, RZ, R6 ;  /* 0x000000ffff027224 */ /* 0x000fc400078e0006 */
[----:B------:R-:W-:Y:S02]  /*57a70*/  IMAD.MOV.U32 R0, RZ, RZ, R7 ;  /* 0x000000ffff007224 */ /* 0x000fe400078e0007 */
[----:B--2---:R-:W-:Y:S01]  /*57a80*/  HMMA.16816.F32 R4, R12, R4, R24 ;  /* 0x000000040c04723c */ /* 0x004fe20000001818 */
        /* <DEDUP_REMOVED lines=13> */
[----:B------:R-:W-:Y:S01]  /*57b60*/  IMAD.MOV.U32 R5, RZ, RZ, R29 ;  /* 0x000000ffff057224 */ /* 0x000fe200078e001d */
[----:B--2---:R-:W-:-:S15]  /*57b70*/  HMMA.16816.F32 R24, R12, R28, R24 ;  /* 0x0000001c0c18723c */ /* 0x004fde0000001818 */
[----:B------:R-:W-:-:S04]  /*57b80*/  NOP ;  /* 0x0000000000007918 */ /* 0x000fc80000000000 */
[----:B------:R-:W-:Y:S04]  /*57b90*/  STL.64 [R1+0x680], R24 ;  /* 0x0006801801007387 */ /* 0x000fe80000100a00 */
        /* <DEDUP_REMOVED lines=34> */
[----:B0-----:R-:W2:Y:S01]  /*57dc0*/  LDL.LU.64 R18, [R1+0x5670] ;  /* 0x0056700001127983 */ /* 0x001ea20000300a00 */
[C---:B---3--:R-:W-:Y:S03]  /*57dd0*/  HMMA.16816.F32 R24, R12.reuse, R20, R24 ;  /* 0x000000140c18723c */ /* 0x048fe60000001818 */
[----:B------:R-:W3:Y:S04]  /*57de0*/  LDL.LU.64 R16, [R1+0x5668] ;  /* 0x0056680001107983 */ /* 0x000ee80000300a00 */
[----:B------:R-:W-:Y:S04]  /*57df0*/  STL.64 [R1+0x5570], R22 ;  /* 0x0055701601007387 */ /* 0x000fe80000100a00 */
[----:B------:R0:W-:Y:S08]  /*57e00*/  STL.64 [R1+0x5568], R20 ;  /* 0x0055681401007387 */ /* 0x0001f00000100a00 */
[----:B------:R1:W-:Y:S04]  /*57e10*/  STL.64 [R1+0x470], R24 ;  /* 0x0004701801007387 */ /* 0x0003e80000100a00 */
[----:B------:R4:W-:Y:S01]  /*57e20*/  STL.64 [R1+0x478], R26 ;  /* 0x0004781a01007387 */ /* 0x0009e20000100a00 */
[----:B--2---:R-:W-:Y:S03]  /*57e30*/  HMMA.16816.F32 R8, R12, R18, R8 ;  /* 0x000000120c08723c */ /* 0x004fe60000001808 */
[----:B------:R-:W-:Y:S04]  /*57e40*/  STL [R1+0x5614], R19 ;  /* 0x0056141301007387 */ /* 0x000fe80000100800 */
[----:B0-----:R-:W2:-:S12]  /*57e50*/  LDL.LU R20, [R1+0x2f0] ;  /* 0x0002f00001147983 */ /* 0x001e980000300800 */
[----:B------:R-:W-:Y:S04]  /*57e60*/  STL.64 [R1+0x450], R8 ;  /* 0x0004500801007387 */ /* 0x000fe80000100a00 */
[----:B------:R-:W-:Y:S04]  /*57e70*/  STL.64 [R1+0x458], R10 ;  /* 0x0004580a01007387 */ /* 0x000fe80000100a00 */
[----:B------:R-:W2:Y:S04]  /*57e80*/  LDL.LU R21, [R1+0x2f4] ;  /* 0x0002f40001157983 */ /* 0x000ea80000300800 */
[----:B------:R-:W2:Y:S04]  /*57e90*/  LDL.LU R22, [R1+0x2f8] ;  /* 0x0002f80001167983 */ /* 0x000ea80000300800 */
[----:B------:R-:W2:Y:S04]  /*57ea0*/  LDL.LU R23, [R1+0x2fc] ;  /* 0x0002fc0001177983 */ /* 0x000ea80000300800 */
[----:B-1----:R-:W2:Y:S04]  /*57eb0*/  LDL.LU R24, [R1+0x50] ;  /* 0x0000500001187983 */ /* 0x002ea80000300800 */
[----:B------:R-:W2:Y:S04]  /*57ec0*/  LDL.LU R25, [R1+0x54] ;  /* 0x0000540001197983 */ /* 0x000ea80000300800 */
[----:B----4-:R-:W4:Y:S04]  /*57ed0*/  LDL.LU R26, [R1+0x58] ;  /* 0x00005800011a7983 */ /* 0x010f280000300800 */
[----:B------:R-:W4:Y:S04]  /*57ee0*/  LDL.LU R27, [R1+0x5c] ;  /* 0x00005c00011b7983 */ /* 0x000f280000300800 */
[----:B----4-:R0:W-:Y:S04]  /*57ef0*/  STL.64 [R1+0x55a0], R26 ;  /* 0x0055a01a01007387 */ /* 0x0101e80000100a00 */
[----:B--2---:R-:W-:Y:S01]  /*57f00*/  STL.64 [R1+0x5598], R24 ;  /* 0x0055981801007387 */ /* 0x004fe20000100a00 */
[----:B0-----:R-:W-:-:S02]  /*57f10*/  IMAD.MOV.U32 R26, RZ, RZ, R6 ;  /* 0x000000ffff1a7224 */ /* 0x001fc400078e0006 */
[----:B------:R-:W-:-:S05]  /*57f20*/  IMAD.MOV.U32 R27, RZ, RZ, R5 ;  /* 0x000000ffff1b7224 */ /* 0x000fca00078e0005 */
[----:B------:R-:W-:Y:S04]  /*57f30*/  STL.64 [R1+0x55b8], R26 ;  /* 0x0055b81a01007387 */ /* 0x000fe80000100a00 */
[----:B------:R-:W-:Y:S04]  /*57f40*/  STL.64 [R1+0x5580], R22 ;  /* 0x0055801601007387 */ /* 0x000fe80000100a00 */
[----:B------:R0:W-:Y:S04]  /*57f50*/  STL.64 [R1+0x5578], R20 ;  /* 0x0055781401007387 */ /* 0x0001e80000100a00 */
[----:B0-----:R-:W2:Y:S04]  /*57f60*/  LDL.LU R20, [R1+0x2d0] ;  /* 0x0002d00001147983 */ /* 0x001ea80000300800 */
[----:B------:R-:W2:Y:S04]  /*57f70*/  LDL.LU R21, [R1+0x2d4] ;  /* 0x0002d40001157983 */ /* 0x000ea80000300800 */
[----:B------:R-:W4:Y:S04]  /*57f80*/  LDL.LU R22, [R1+0x2d8] ;  /* 0x0002d80001167983 */ /* 0x000f280000300800 */
[----:B------:R-:W4:Y:S04]  /*57f90*/  LDL.LU R23, [R1+0x2dc] ;  /* 0x0002dc0001177983 */ /* 0x000f280000300800 */
[----:B------:R-:W2:Y:S01]  /*57fa0*/  LDL.64 R26, [R1+0x10] ;  /* 0x00001000011a7983 */ /* 0x000ea20000100a00 */
[----:B------:R-:W-:-:S02]  /*57fb0*/  IMAD.MOV.U32 R3, RZ, RZ, R7 ;  /* 0x000000ffff037224 */ /* 0x000fc400078e0007 */
[----:B------:R-:W-:Y:S02]  /*57fc0*/  IMAD.MOV.U32 R24, RZ, RZ, R4 ;  /* 0x000000ffff187224 */ /* 0x000fe400078e0004 */
[----:B------:R-:W-:Y:S01]  /*57fd0*/  IMAD.MOV.U32 R25, RZ, RZ, R3 ;  /* 0x000000ffff197224 */ /* 0x000fe200078e0003 */
[----:B--2---:R-:W-:Y:S04]  /*57fe0*/  STL.64 [R1+0x55d8], R26 ;  /* 0x0055d81a01007387 */ /* 0x004fe80000100a00 */
[----:B------:R-:W-:Y:S04]  /*57ff0*/  STL.64 [R1+0x55d0], R24 ;  /* 0x0055d01801007387 */ /* 0x000fe80000100a00 */
[----:B----4-:R-:W-:Y:S04]  /*58000*/  STL.64 [R1+0x55b0], R22 ;  /* 0x0055b01601007387 */ /* 0x010fe80000100a00 */
[----:B------:R0:W-:Y:S04]  /*58010*/  STL.64 [R1+0x55a8], R20 ;  /* 0x0055a81401007387 */ /* 0x0001e80000100a00 */
        /* <DEDUP_REMOVED lines=13> */
[----:B------:R-:W2:Y:S01]  /*580f0*/  LDL.LU R7, [R1+0xcc] ;  /* 0x0000cc0001077983 */ /* 0x000ea20000300800 */
[----:B------:R-:W-:-:S03]  /*58100*/  IMAD.MOV.U32 R26, RZ, RZ, R2 ;  /* 0x000000ffff1a7224 */ /* 0x000fc600078e0002 */
[----:B--2---:R-:W-:Y:S04]  /*58110*/  STL.64 [R1+0x5650], R6 ;  /* 0x0056500601007387 */ /* 0x004fe80000100a00 */
        /* <DEDUP_REMOVED lines=36> */
[C---:B---3--:R-:W-:Y:S03]  /*58360*/  HMMA.16816.F32 R8, R12.reuse, R16, R8 ;  /* 0x000000100c08723c */ /* 0x048fe60000001808 */
        /* <DEDUP_REMOVED lines=8> */
[----:B0-----:R-:W3:Y:S04]  /*583f0*/  LDL.LU.64 R10, [R1+0x5660] ;  /* 0x00566000010a7983 */ /* 0x001ee80000300a00 */
[----:B------:R-:W4:Y:S01]  /*58400*/  LDL.LU.64 R8, [R1+0x5658] ;  /* 0x0056580001087983 */ /* 0x000f220000300a00 */
        /* <DEDUP_REMOVED lines=31> */
[----:B------:R0:W-:Y:S01]  /*58600*/  STL.64 [R1+0x5528], R4 ;  /* 0x0055280401007387 */ /* 0x0001e20000100a00 */
[----:B------:R-:W-:-:S02]  /*58610*/  IMAD R29, R29, 0x100, R19 ;  /* 0x000001001d1d7824 */ /* 0x000fc400078e0213 */
[----:B------:R-:W-:Y:S01]  /*58620*/  IMAD R0, R0, 0x100, R3 ;  /* 0x0000010000007824 */ /* 0x000fe200078e0203 */
[----:B0-----:R-:W2:Y:S04]  /*58630*/  LDL.LU R4, [R1+0x80] ;  /* 0x0000800001047983 */ /* 0x001ea80000300800 */
[----:B------:R-:W2:Y:S04]  /*58640*/  LDL.LU R5, [R1+0x84] ;  /* 0x0000840001057983 */ /* 0x000ea80000300800 */
[----:B------:R-:W2:Y:S04]  /*58650*/  LDL.LU R6, [R1+0x88] ;  /* 0x0000880001067983 */ /* 0x000ea80000300800 */
[----:B------:R-:W2:Y:S04]  /*58660*/  LDL.LU R7, [R1+0x8c] ;  /* 0x00008c0001077983 */ /* 0x000ea80000300800 */
[----:B------:R-:W2:Y:S01]  /*58670*/  LDL.LU R19, [R1+0x5614] ;  /* 0x0056140001137983 */ /* 0x000ea20000300800 */
[----:B----4-:R-:W-:-:S02]  /*58680*/  IMAD R25, R25, 0x100, R28 ;  /* 0x0000010019197824 */ /* 0x010fc400078e021c */
[----:B------:R-:W-:Y:S01]  /*58690*/  IMAD R24, R24, 0x100, R2 ;  /* 0x0000010018187824 */ /* 0x000fe200078e0202 */
[----:B------:R-:W4:Y:S04]  /*586a0*/  LDL.LU R28, [R1+0x5610] ;  /* 0x00561000011c7983 */ /* 0x000f280000300800 */
        /* <DEDUP_REMOVED lines=8> */
[----:B------:R-:W-:Y:S02]  /*58730*/  F2FP.F16.E5M2.UNPACK_B R13, R25 ;  /* 0x00000019ff0d723e */ /* 0x000fe400020004ff */
[----:B-1----:R-:W-:Y:S02]  /*58740*/  F2FP.F16.E5M2.UNPACK_B R14, R24 ;  /* 0x00000018ff0e723e */ /* 0x002fe400020004ff */
[----:B------:R-:W-:Y:S01]  /*58750*/  F2FP.F16.E5M2.UNPACK_B R15, R0 ;  /* 0x00000000ff0f723e */ /* 0x000fe200020004ff */
[----:B------:R-:W4:Y:S06]  /*58760*/  LDL.LU R29, [R1+0x55f0] ;  /* 0x0055f000011d7983 */ /* 0x000f2c0000300800 */
[----:B---3--:R-:W-:Y:S01]  /*58770*/  HMMA.16816.F32 R24, R12, R26, R20 ;  /* 0x0000001a0c18723c */ /* 0x008fe20000001814 */
[----:B------:R-:W2:Y:S04]  /*58780*/  LDL.LU.64 R22, [R1+0x55e8] ;  /* 0x0055e80001167983 */ /* 0x000ea80000300a00 */
[----:B------:R-:W2:-:S14]  /*58790*/  LDL.LU.64 R20, [R1+0x55e0] ;  /* 0x0055e00001147983 */ /* 0x000e9c0000300a00 */
[----:B------:R-:W-:Y:S04]  /*587a0*/  STL.64 [R1+0x340], R24 ;  /* 0x0003401801007387 */ /* 0x000fe80000100a00 */
[----:B------:R0:W-:Y:S04]  /*587b0*/  STL.64 [R1+0x348], R26 ;  /* 0x0003481a01007387 */ /* 0x0001e80000100a00 */
[----:B0-----:R-:W3:Y:S04]  /*587c0*/  LDL.LU.64 R26, [R1+0x55d8] ;  /* 0x0055d800011a7983 */ /* 0x001ee80000300a00 */
[----:B------:R-:W2:Y:S01]  /*587d0*/  LDL.LU.64 R24, [R1+0x55d0] ;  /* 0x0055d00001187983 */ /* 0x000ea20000300a00 */
[----:B---3--:R-:W-:Y:S01]  /*587e0*/  HMMA.16816.F32 R4, R12, R26, R4 ;  /* 0x0000001a0c04723c */ /* 0x008fe20000001804 */
[----:B------:R-:W-:-:S15]  /*587f0*/  IMAD.MOV.U32 R0, RZ, RZ, R27 ;  /* 0x000000ffff007224 */ /* 0x000fde00078e001b */
[----:B------:R-:W-:-:S03]  /*58800*/  NOP ;  /* 0x0000000000007918 */ /* 0x000fc60000000000 */
[----:B------:R0:W-:Y:S02]  /*58810*/  STL.64 [R1+0x320], R4 ;  /* 0x0003200401007387 */ /* 0x0001e40000100a00 */
[----:B0-----:R-:W-:Y:S02]  /*58820*/  IMAD.MOV.U32 R4, RZ, RZ, R26 ;  /* 0x000000ffff047224 */ /* 0x001fe400078e001a */
[C---:B--2---:R-:W-:Y:S01]  /*58830*/  HMMA.16816.F32 R24, R12.reuse, R24, R20 ;  /* 0x000000180c18723c */ /* 0x044fe20000001814 */
[----:B------:R-:W-:Y:S04]  /*58840*/  STL.64 [R1+0x328], R6 ;  /* 0x0003280601007387 */ /* 0x000fe80000100a00 */
[----:B------:R-:W2:Y:S04]  /*58850*/  LDL.LU.64 R22, [R1+0x55c8] ;  /* 0x0055c80001167983 */ /* 0x000ea80000300a00 */
[----:B------:R-:W2:Y:S10]  /*58860*/  LDL.LU.64 R20, [R1+0x55c0] ;  /* 0x0055c00001147983 */ /* 0x000eb40000300a00 */
        /* <DEDUP_REMOVED lines=33> */
[----:B------:R-:W2:Y:S01]  /*58a80*/  LDL.LU R27, [R1+0x31c] ;  /* 0x00031c00011b7983 */ /* 0x000ea20000300800 */
[C---:B---3--:R-:W-:Y:S08]  /*58a90*/  HMMA.16816.F32 R8, R12.reuse, R20, R8 ;  /* 0x000000140c08723c */ /* 0x048ff00000001808 */
[----:B--2---:R-:W-:-:S15]  /*58aa0*/  HMMA.16816.F32 R24, R12, R22, R24 ;  /* 0x000000160c18723c */ /* 0x004fde0000001818 */
[----:B------:R-:W-:-:S04]  /*58ab0*/  NOP ;  /* 0x0000000000007918 */ /* 0x000fc80000000000 */
[----:B------:R0:W-:Y:S04]  /*58ac0*/  STL.64 [R1+0x1b0], R24 ;  /* 0x0001b01801007387 */ /* 0x0001e80000100a00 */
[----:B------:R1:W-:Y:S04]  /*58ad0*/  STL.64 [R1+0x1b8], R26 ;  /* 0x0001b81a01007387 */ /* 0x0003e80000100a00 */
[----:B0-----:R-:W2:Y:S04]  /*58ae0*/  LDL.LU.64 R24, [R1+0x18] ;  /* 0x0000180001187983 */ /* 0x001ea80000300a00 */
[----:B------:R0:W-:Y:S01]  /*58af0*/  STL.64 [R1+0x1a0], R8 ;  /* 0x0001a00801007387 */ /* 0x0001e20000100a00 */
[----:B-1----:R-:W-:-:S03]  /*58b00*/  IMAD.MOV.U32 R26, RZ, RZ, R4 ;  /* 0x000000ffff1a7224 */ /* 0x002fc600078e0004 */
[----:B------:R1:W-:Y:S04]  /*58b10*/  STL.64 [R1+0x1a8], R10 ;  /* 0x0001a80a01007387 */ /* 0x0003e80000100a00 */
[----:B------:R-:W3:Y:S04]  /*58b20*/  LDL.LU R4, [R1+0x3a0] ;  /* 0x0003a00001047983 */ /* 0x000ee80000300800 */
[----:B------:R-:W3:Y:S04]  /*58b30*/  LDL.LU R5, [R1+0x3a4] ;  /* 0x0003a40001057983 */ /* 0x000ee80000300800 */
[----:B------:R-:W4:Y:S04]  /*58b40*/  LDL.LU R6, [R1+0x3a8] ;  /* 0x0003a80001067983 */ /* 0x000f280000300800 */
[----:B------:R-:W4:Y:S04]  /*58b50*/  LDL.LU R7, [R1+0x3ac] ;  /* 0x0003ac0001077983 */ /* 0x000f280000300800 */
[----:B0-----:R-:W2:Y:S04]  /*58b60*/  LDL.LU R8, [R1+0x370] ;  /* 0x0003700001087983 */ /* 0x001ea80000300800 */
[----:B------:R-:W2:Y:S04]  /*58b70*/  LDL.LU R9, [R1+0x374] ;  /* 0x0003740001097983 */ /* 0x000ea80000300800 */
[----:B-1----:R-:W2:Y:S04]  /*58b80*/  LDL.LU R10, [R1+0x378] ;  /* 0x00037800010a7983 */ /* 0x002ea80000300800 */
        /* <DEDUP_REMOVED lines=15> */
[----:B------:R-:W-:Y:S04]  /*58c80*/  STL.64 [R1+0x5500], R26 ;  /* 0x0055001a01007387 */ /* 0x000fe80000100a00 */
        /* <DEDUP_REMOVED lines=54> */
[----:B------:R-:W4:Y:S04]  /*58ff0*/  LDL.LU R11, [R1+0x10dc] ;  /* 0x0010dc00010b7983 */ /* 0x000f280000300800 */
        /* <DEDUP_REMOVED lines=17> */
[----:B------:R-:W3:Y:S04]  /*59110*/  LDL.LU R7, [R1+0x10c8] ;  /* 0x0010c80001077983 */ /* 0x000ee80000300800 */
[----:B------:R0:W-:Y:S04]  /*59120*/  STL.64 [R1+0x5438], R4 ;  /* 0x0054380401007387 */ /* 0x0001e80000100a00 */
[----:B0-----:R-:W3:Y:S01]  /*59130*/  LDL.LU R5, [R1+0x10c4] ;  /* 0x0010c40001057983 */ /* 0x001ee20000300800 */
[----:B--2---:R-:W-:Y:S03]  /*59140*/  HMMA.16816.F32 R12, R12, R2, R24 ;  /* 0x000000020c0c723c */ /* 0x004fe60000001818 */
[----:B------:R-:W2:Y:S04]  /*59150*/  LDL.LU.64 R26, [R1+0x5500] ;  /* 0x00550000011a7983 */ /* 0x000ea80000300a00 */
[----:B------:R-:W2:Y:S01]  /*59160*/  LDL.LU.64 R24, [R1+0x54f8] ;  /* 0x0054f80001187983 */ /* 0x000ea20000300a00 */
[----:B------:R-:W-:-:S02]  /*59170*/  IMAD R4, R10, 0x100, R9 ;  /* 0x000001000a047824 */ /* 0x000fc400078e0209 */
[----:B----4-:R-:W-:Y:S01]  /*59180*/  IMAD R0, R0, 0x100, R11 ;  /* 0x0000010000007824 */ /* 0x010fe200078e020b */
[----:B------:R-:W-:Y:S04]  /*59190*/  STL [R1+0x542c], R2 ;  /* 0x00542c0201007387 */ /* 0x000fe80000100800 */
[----:B------:R-:W-:Y:S04]  /*591a0*/  STL [R1+0x5428], R3 ;  /* 0x0054280301007387 */ /* 0x000fe80000100800 */
[----:B------:R0:W-:Y:S04]  /*591b0*/  STL.64 [R1+0x40], R12 ;  /* 0x0000400c01007387 */ /* 0x0001e80000100a00 */
[----:B------:R1:W-:Y:S01]  /*591c0*/  STL.64 [R1+0x48], R14 ;  /* 0x0000480e01007387 */ /* 0x0003e20000100a00 */
[----:B---3--:R-:W-:-:S02]  /*591d0*/  IMAD R8, R8, 0x100, R5 ;  /* 0x0000010008087824 */ /* 0x008fc400078e0205 */
[----:B------:R-:W-:-:S03]  /*591e0*/  IMAD R5, R7, 0x100, R6 ;  /* 0x0000010007057824 */ /* 0x000fc600078e0206 */
[----:B0-----:R-:W-:Y:S02]  /*591f0*/  F2FP.F16.E5M2.UNPACK_B R12, R8 ;  /* 0x00000008ff0c723e */ /* 0x001fe400020004ff */
[----:B------:R-:W-:Y:S02]  /*59200*/  F2FP.F16.E5M2.UNPACK_B R13, R5 ;  /* 0x00000005ff0d723e */ /* 0x000fe400020004ff */
[----:B-1----:R-:W-:Y:S02]  /*59210*/  F2FP.F16.E5M2.UNPACK_B R14, R4 ;  /* 0x00000004ff0e723e */ /* 0x002fe400020004ff */
[----:B------:R-:W-:-:S07]  /*59220*/  F2FP.F16.E5M2.UNPACK_B R15, R0 ;  /* 0x00000000ff0f723e */ /* 0x000fce00020004ff */
[----:B--2---:R-:W-:Y:S01]  /*59230*/  HMMA.16816.F32 R4, R12, R24, R16 ;  /* 0x000000180c04723c */ /* 0x004fe20000001810 */
[----:B------:R-:W-:Y:S02]  /*59240*/  IMAD.MOV.U32 R2, RZ, RZ, R25 ;  /* 0x000000ffff027224 */ /* 0x000fe400078e0019 */
[----:B------:R-:W-:-:S15]  /*59250*/  IMAD.MOV.U32 R3, RZ, RZ, R24 ;  /* 0x000000ffff037224 */ /* 0x000fde00078e0018 */
[----:B------:R-:W-:Y:S01]  /*59260*/  NOP ;  /* 0x0000000000007918 */ /* 0x000fe20000000000 */
[----:B------:R-:W-:Y:S04]  /*59270*/  STL.64 [R1+0x130], R4 ;  /* 0x0001300401007387 */ /* 0x000fe80000100a00 */
[----:B------:R0:W-:Y:S04]  /*59280*/  STL.64 [R1+0x138], R6 ;  /* 0x0001380601007387 */ /* 0x0001e80000100a00 */
[----:B------:R-:W2:Y:S01]  /*59290*/  LDL.LU R0, [R1+0x10e8] ;  /* 0x0010e80001007983 */ /* 0x000ea20000300800 */
[C---:B0-----:R-:W-:Y:S03]  /*592a0*/  HMMA.16816.F32 R4, R12.reuse, R26, R20 ;  /* 0x0000001a0c04723c */ /* 0x041fe60000001814 */
[----:B------:R-:W-:Y:S04]  /*592b0*/  STL [R1+0x5434], R2 ;  /* 0x0054340201007387 */ /* 0x000fe80000100800 */
[----:B------:R-:W-:Y:S04]  /*592c0*/  STL [R1+0x5430], R3 ;  /* 0x0054300301007387 */ /* 0x000fe80000100800 */
[----:B------:R-:W3:Y:S08]  /*592d0*/  LDL.LU R8, [R1+0x520] ;  /* 0x0005200001087983 */ /* 0x000ef00000300800 */
[----:B------:R-:W-:Y:S04]  /*592e0*/  STL.64 [R1+0x120], R4 ;  /* 0x0001200401007387 */ /* 0x000fe80000100a00 */
[----:B------:R-:W-:Y:S04]  /*592f0*/  STL.64 [R1+0x128], R6 ;  /* 0x0001280601007387 */ /* 0x000fe80000100a00 */
[----:B------:R-:W3:Y:S04]  /*59300*/  LDL.LU R9, [R1+0x524] ;  /* 0x0005240001097983 */ /* 0x000ee80000300800 */
[----:B------:R-:W4:Y:S04]  /*59310*/  LDL.LU R10, [R1+0x528] ;  /* 0x00052800010a7983 */ /* 0x000f280000300800 */
        /* <DEDUP_REMOVED lines=16> */
[----:B------:R0:W-:Y:S04]  /*59420*/  STL.64 [R1+0x54c8], R24 ;  /* 0x0054c81801007387 */ /* 0x0001e80000100a00 */
[----:B0-----:R-:W2:Y:S04]  /*59430*/  LDL.LU.64 R24, [R1+0x8] ;  /* 0x0000080001187983 */ /* 0x001ea80000300a00 */
        /* <DEDUP_REMOVED lines=32> */
[----:B------:R-:W3:Y:S04]  /*59640*/  LDL.LU R6, [R1+0x548] ;  /* 0x0005480001067983 */ /* 0x000ee80000300800 */
[----:B------:R-:W3:Y:S01]  /*59650*/  LDL.LU R7, [R1+0x54c] ;  /* 0x00054c0001077983 */ /* 0x000ee20000300800 */
[----:B--2---:R-:W-:Y:S03]  /*59660*/  HMMA.16816.F32 R20, R12, R24, R20 ;  /* 0x000000180c14723c */ /* 0x004fe60000001814 */
[----:B---3--:R-:W-:Y:S04]  /*59670*/  STL.64 [R1+0x5450], R6 ;  /* 0x0054500601007387 */ /* 0x008fe80000100a00 */
        /* <DEDUP_REMOVED lines=11> */
[----:B---3--:R-:W-:Y:S01]  /*59730*/  HMMA.16816.F32 R24, R12, R26, R20 ;  /* 0x0000001a0c18723c */ /* 0x008fe20000001814 */
[----:B------:R-:W3:Y:S04]  /*59740*/  LDL.LU.64 R22, [R1+0x54e0] ;  /* 0x0054e00001167983 */ /* 0x000ee80000300a00 */
[----:B------:R-:W3:-:S14]  /*59750*/  LDL.LU.64 R20, [R1+0x54d8] ;  /* 0x0054d80001147983 */ /* 0x000edc0000300a00 */
        /* <DEDUP_REMOVED lines=10> */
[----:B------:R0:W-:Y:S04]  /*59800*/  STL [R1+0x5414], R29 ;  /* 0x0054141d01007387 */ /* 0x0001e80000100800 */
[----:B0-----:R-:W2:Y:S01]  /*59810*/  LDL.LU R29, [R1+0x10e0] ;  /* 0x0010e000011d7983 */ /* 0x001ea20000300800 */
        /* <DEDUP_REMOVED lines=15> */
[----:B------:R-:W-:Y:S01]  /*59910*/  STL.64 [R1+0x5398], R24 ;  /* 0x0053981801007387 */ /* 0x000fe20000100a00 */
        /* <DEDUP_REMOVED lines=49> */
[----:B------:R2:W-:Y:S01]  /*59c30*/  STL.64 [R1+0x5348], R8 ;  /* 0x0053480801007387 */ /* 0x0005e20000100a00 */
[C---:B----4-:R-:W-:Y:S08]  /*59c40*/  HMMA.16816.F32 R16, R12.reuse, R6, R16 ;  /* 0x000000060c10723c */ /* 0x050ff00000001810 */
[----:B--2---:R-:W-:Y:S01]  /*59c50*/  HMMA.16816.F32 R8, R12, R4, R20 ;  /* 0x000000040c08723c */ /* 0x004fe20000001814 */
[----:B------:R-:W-:Y:S10]  /*59c60*/  STL.64 [R1+0x5340], R6 ;  /* 0x0053400601007387 */ /* 0x000ff40000100a00 */
[----:B------:R-:W-:Y:S04]  /*59c70*/  STL.64 [R1+0x60], R16 ;  /* 0x0000601001007387 */ /* 0x000fe80000100a00 */
[----:B------:R-:W-:Y:S04]  /*59c80*/  STL.64 [R1+0x68], R18 ;  /* 0x0000681201007387 */ /* 0x000fe80000100a00 */
[----:B------:R-:W-:Y:S04]  /*59c90*/  STL.64 [R1+0x5338], R4 ;  /* 0x0053380401007387 */ /* 0x000fe80000100a00 */
        /* <DEDUP_REMOVED lines=12> */
[----:B---3--:R0:W-:Y:S04]  /*59d60*/  STL.64 [R1+0x53b0], R22 ;  /* 0x0053b01601007387 */ /* 0x0081e80000100a00 */
[----:B0-----:R-:W3:Y:S04]  /*59d70*/  LDL.LU R22, [R1] ;  /* 0x0000000001167983 */ /* 0x001ee80000300800 */
[----:B------:R-:W3:Y:S04]  /*59d80*/  LDL.LU R23, [R1+0x4] ;  /* 0x0000040001177983 */ /* 0x000ee80000300800 */
[----:B--2---:R0:W-:Y:S01]  /*59d90*/  STL.64 [R1+0x53a8], R20 ;  /* 0x0053a81401007387 */ /* 0x0041e20000100a00 */
[----:B------:R-:W-:-:S02]  /*59da0*/  IMAD R29, R29, 0x100, R26 ;  /* 0x000001001d1d7824 */ /* 0x000fc400078e021a */
[----:B------:R-:W-:Y:S01]  /*59db0*/  IMAD R0, R0, 0x100, R27 ;  /* 0x0000010000007824 */ /* 0x000fe200078e021b */
[----:B---3--:R-:W-:Y:S04]  /*59dc0*/  STL.64 [R1+0x53c8], R22 ;  /* 0x0053c81601007387 */ /* 0x008fe80000100a00 */
[----:B------:R-:W2:Y:S04]  /*59dd0*/  LDL.LU R24, [R1+0x630] ;  /* 0x0006300001187983 */ /* 0x000ea80000300800 */
[----:B------:R-:W2:Y:S04]  /*59de0*/  LDL.LU R25, [R1+0x634] ;  /* 0x0006340001197983 */ /* 0x000ea80000300800 */
[----:B------:R-:W3:Y:S04]  /*59df0*/  LDL.LU R26, [R1+0x638] ;  /* 0x00063800011a7983 */ /* 0x000ee80000300800 */
[----:B------:R-:W3:Y:S01]  /*59e00*/  LDL.LU R27, [R1+0x63c] ;  /* 0x00063c00011b7983 */ /* 0x000ee20000300800 */
[----:B0-----:R-:W-:-:S02]  /*59e10*/  IMAD.MOV.U32 R20, RZ, RZ, R2 ;  /* 0x000000ffff147224 */ /* 0x001fc400078e0002 */
[----:B------:R-:W-:Y:S01]  /*59e20*/  IMAD.MOV.U32 R21, RZ, RZ, R3 ;  /* 0x000000ffff157224 */ /* 0x000fe200078e0003 */
[----:B------:R-:W4:Y:S04]  /*59e30*/  LDL.LU R2, [R1+0x5434] ;  /* 0x0054340001027983 */ /* 0x000f280000300800 */
[----:B------:R-:W4:Y:S04]  /*59e40*/  LDL.LU R3, [R1+0x5430] ;  /* 0x0054300001037983 */ /* 0x000f280000300800 */
[----:B------:R-:W-:Y:S04]  /*59e50*/  STL.64 [R1+0x53e0], R20 ;  /* 0x0053e01401007387 */ /* 0x000fe80000100a00 */
        /* <DEDUP_REMOVED lines=8> */
[----:B--2---:R-:W-:Y:S04]  /*59ee0*/  STL.64 [R1+0x53f8], R22 ;  /* 0x0053f81601007387 */ /* 0x004fe80000100a00 */
[----:B---3--:R-:W-:Y:S04]  /*59ef0*/  STL.64 [R1+0x53d8], R26 ;  /* 0x0053d81a01007387 */ /* 0x008fe80000100a00 */
[----:B------:R0:W-:Y:S04]  /*59f00*/  STL.64 [R1+0x53d0], R24 ;  /* 0x0053d01801007387 */ /* 0x0001e80000100a00 */
        /* <DEDUP_REMOVED lines=10> */
[----:B----4-:R-:W-:-:S02]  /*59fb0*/  IMAD.MOV.U32 R21, RZ, RZ, R2 ;  /* 0x000000ffff157224 */ /* 0x010fc400078e0002 */
[----:B------:R-:W-:Y:S01]  /*59fc0*/  IMAD.MOV.U32 R20, RZ, RZ, R3 ;  /* 0x000000ffff147224 */ /* 0x000fe200078e0003 */
[----:B------:R-:W4:Y:S04]  /*59fd0*/  LDL.LU R2, [R1+0x10f4] ;  /* 0x0010f40001027983 */ /* 0x000f280000300800 */
[----:B------:R-:W4:Y:S04]  /*59fe0*/  LDL.LU R23, [R1+0x10f0] ;  /* 0x0010f00001177983 */ /* 0x000f280000300800 */
        /* <DEDUP_REMOVED lines=26> */
[----:B----4-:R-:W-:-:S02]  /*5a190*/  IMAD R23, R23, 0x100, R2 ;  /* 0x0000010017177824 */ /* 0x010fc400078e0202 */
[----:B------:R-:W-:Y:S01]  /*5a1a0*/  IMAD R22, R22, 0x100, R3 ;  /* 0x0000010016167824 */ /* 0x000fe200078e0203 */
[----:B--2---:R-:W-:Y:S04]  /*5a1b0*/  STL.64 [R1+0x5360], R10 ;  /* 0x0053600a01007387 */ /* 0x004fe80000100a00 */
[----:B------:R0:W-:Y:S04]  /*5a1c0*/  STL.64 [R1+0x5358], R8 ;  /* 0x0053580801007387 */ /* 0x0001e80000100a00 */
[----:B0-----:R-:W2:Y:S04]  /*5a1d0*/  LDL.LU R8, [R1+0x5e0] ;  /* 0x0005e00001087983 */ /* 0x001ea80000300800 */
[----:B------:R-:W2:Y:S04]  /*5a1e0*/  LDL.LU R9, [R1+0x5e4] ;  /* 0x0005e40001097983 */ /* 0x000ea80000300800 */
[----:B------:R-:W2:Y:S04]  /*5a1f0*/  LDL.LU R10, [R1+0x5e8] ;  /* 0x0005e800010a7983 */ /* 0x000ea80000300800 */
[----:B------:R-:W2:Y:S04]  /*5a200*/  LDL.LU R11, [R1+0x5ec] ;  /* 0x0005ec00010b7983 */ /* 0x000ea80000300800 */
[----:B------:R-:W4:Y:S04]  /*5a210*/  LDL.LU R2, [R1+0x542c] ;  /* 0x00542c0001027983 */ /* 0x000f280000300800 */
[----:B------:R-:W4:Y:S02]  /*5a220*/  LDL.LU R3, [R1+0x5428] ;  /* 0x0054280001037983 */ /* 0x000f240000300800 */
[----:B----4-:R-:W-:Y:S02]  /*5a230*/  HMMA.16816.F32 R12, R12, R2, R24 ;  /* 0x000000020c0c723c */ /* 0x010fe40000001818 */
[----:B------:R-:W4:Y:S04]  /*5a240*/  LDL.LU.64 R26, [R1+0x5420] ;  /* 0x00542000011a7983 */ /* 0x000f280000300a00 */
[----:B------:R-:W4:Y:S04]  /*5a250*/  LDL.LU.64 R24, [R1+0x5418] ;  /* 0x0054180001187983 */ /* 0x000f280000300a00 */
[----:B------:R-:W-:Y:S09]  /*5a260*/  STL [R1+0x5320], R3 ;  /* 0x0053200301007387 */ /* 0x000ff20000100800 */
[----:B------:R0:W-:Y:S04]  /*5a270*/  STL.64 [R1+0x30], R12 ;  /* 0x0000300c01007387 */ /* 0x0001e80000100a00 */
[----:B------:R1:W-:Y:S01]  /*5a280*/  STL.64 [R1+0x38], R14 ;  /* 0x0000380e01007387 */ /* 0x0003e20000100a00 */
[----:B0-----:R-:W-:-:S02]  /*5a290*/  F2FP.F16.E5M2.UNPACK_B R12, R29 ;  /* 0x0000001dff0c723e */ /* 0x001fc400020004ff */
[----:B------:R-:W-:Y:S02]  /*5a2a0*/  F2FP.F16.E5M2.UNPACK_B R13, R0 ;  /* 0x00000000ff0d723e */ /* 0x000fe400020004ff */
[----:B-1----:R-:W-:Y:S02]  /*5a2b0*/  F2FP.F16.E5M2.UNPACK_B R14, R23 ;  /* 0x00000017ff0e723e */ /* 0x002fe400020004ff */
[----:B------:R-:W-:Y:S01]  /*5a2c0*/  F2FP.F16.E5M2.UNPACK_B R15, R22 ;  /* 0x00000016ff0f723e */ /* 0x000fe200020004ff */
[----:B------:R-:W2:Y:S04]  /*5a2d0*/  LDL.LU R29, [R1+0x5414] ;  /* 0x00541400011d7983 */ /* 0x000ea80000300800 */
[----:B------:R-:W2:Y:S02]  /*5a2e0*/  LDL.LU R0, [R1+0x5410] ;  /* 0x0054100001007983 */ /* 0x000ea40000300800 */
[----:B----4-:R-:W-:Y:S02]  /*5a2f0*/  HMMA.16816.F32 R20, R12, R20, R24 ;  /* 0x000000140c14723c */ /* 0x010fe40000001818 */
[----:B------:R-:W4:Y:S04]  /*5a300*/  LDL.LU.64 R26, [R1+0x5408] ;  /* 0x00540800011a7983 */ /* 0x000f280000300a00 */
[----:B------:R-:W4:-:S13]  /*5a310*/  LDL.LU.64 R24, [R1+0x5400] ;  /* 0x0054000001187983 */ /* 0x000f1a0000300a00 */
[----:B------:R-:W-:Y:S04]  /*5a320*/  STL.64 [R1+0x2d0], R20 ;  /* 0x0002d01401007387 */ /* 0x000fe80000100a00 */
[----:B------:R0:W-:Y:S04]  /*5a330*/  STL.64 [R1+0x2d8], R22 ;  /* 0x0002d81601007387 */ /* 0x0001e80000100a00 */
[----:B0-----:R-:W4:Y:S02]  /*5a340*/  LDL.LU.64 R22, [R1+0x53f8] ;  /* 0x0053f80001167983 */ /* 0x001f240000300a00 */
[----:B----4-:R-:W-:Y:S02]  /*5a350*/  HMMA.16816.F32 R20, R12, R22, R24 ;  /* 0x000000160c14723c */ /* 0x010fe40000001818 */
[----:B------:R-:W4:Y:S04]  /*5a360*/  LDL.LU.64 R26, [R1+0x53f0] ;  /* 0x0053f000011a7983 */ /* 0x000f280000300a00 */
[----:B------:R-:W4:-:S13]  /*5a370*/  LDL.LU.64 R24, [R1+0x53e8] ;  /* 0x0053e80001187983 */ /* 0x000f1a0000300a00 */
[----:B------:R0:W-:Y:S04]  /*5a380*/  STL.64 [R1+0x2c0], R20 ;  /* 0x0002c01401007387 */ /* 0x0001e80000100a00 */
[----:B------:R4:W-:Y:S04]  /*5a390*/  STL.64 [R1+0x2c8], R22 ;  /* 0x0002c81601007387 */ /* 0x0009e80000100a00 */
[----:B0-----:R-:W4:Y:S02]  /*5a3a0*/  LDL.LU.64 R20, [R1+0x53e0] ;  /* 0x0053e00001147983 */ /* 0x001f240000300a00 */
[----:B----4-:R-:W-:Y:S02]  /*5a3b0*/  HMMA.16816.F32 R20, R12, R20, R24 ;  /* 0x000000140c14723c */ /* 0x010fe40000001818 */
[----:B------:R-:W4:Y:S04]  /*5a3c0*/  LDL.LU.64 R26, [R1+0x53d8] ;  /* 0x0053d800011a7983 */ /* 0x000f280000300a00 */
[----:B------:R-:W4:-:S13]  /*5a3d0*/  LDL.LU.64 R24, [R1+0x53d0] ;  /* 0x0053d00001187983 */ /* 0x000f1a0000300a00 */
[----:B------:R-:W-:Y:S04]  /*5a3e0*/  STL.64 [R1+0x2b0], R20 ;  /* 0x0002b01401007387 */ /* 0x000fe80000100a00 */
[----:B------:R0:W-:Y:S04]  /*5a3f0*/  STL.64 [R1+0x2b8], R22 ;  /* 0x0002b81601007387 */ /* 0x0001e80000100a00 */
[----:B0-----:R-:W4:Y:S02]  /*5a400*/  LDL.LU.64 R22, [R1+0x53c8] ;  /* 0x0053c80001167983 */ /* 0x001f240000300a00 */
[----:B----4-:R-:W-:Y:S02]  /*5a410*/  HMMA.16816.F32 R20, R12, R22, R24 ;  /* 0x000000160c14723c */ /* 0x010fe40000001818 */
[----:B------:R-:W2:Y:S04]  /*5a420*/  LDL.LU.64 R26, [R1+0x53c0] ;  /* 0x0053c000011a7983 */ /* 0x000ea80000300a00 */
[----:B------:R-:W2:-:S13]  /*5a430*/  LDL.LU.64 R24, [R1+0x53b8] ;  /* 0x0053b80001187983 */ /* 0x000e9a0000300a00 */
[----:B------:R-:W-:Y:S04]  /*5a440*/  STL.64 [R1+0x2a0], R20 ;  /* 0x0002a01401007387 */ /* 0x000fe80000100a00 */
[----:B------:R0:W-:Y:S04]  /*5a450*/  STL.64 [R1+0x2a8], R22 ;  /* 0x0002a81601007387 */ /* 0x0001e80000100a00 */
[----:B0-----:R-:W4:Y:S04]  /*5a460*/  LDL.LU.64 R22, [R1+0x53b0] ;  /* 0x0053b00001167983 */ /* 0x001f280000300a00 */
[----:B------:R-:W4:Y:S01]  /*5a470*/  LDL.LU.64 R20, [R1+0x53a8] ;  /* 0x0053a80001147983 */ /* 0x000f220000300a00 */
        /* <DEDUP_REMOVED lines=13> */
[----:B------:R-:W3:Y:S04]  /*5a550*/  LDL.LU.64 R22, [R1+0x5380] ;  /* 0x0053800001167983 */ /* 0x000ee80000300a00 */
[----:B------:R-:W2:-:S13]  /*5a560*/  LDL.LU.64 R20, [R1+0x5378] ;  /* 0x0053780001147983 */ /* 0x000e9a0000300a00 */
[----:B------:R0:W-:Y:S04]  /*5a570*/  STL.64 [R1+0x270], R24 ;  /* 0x0002701801007387 */ /* 0x0001e80000100a00 */
[----:B------:R1:W-:Y:S04]  /*5a580*/  STL.64 [R1+0x278], R26 ;  /* 0x0002781a01007387 */ /* 0x0003e80000100a00 */
[----:B0-----:R-:W4:Y:S04]  /*5a590*/  LDL.LU R24, [R1+0x5c0] ;  /* 0x0005c00001187983 */ /* 0x001f280000300800 */
[----:B------:R-:W4:Y:S04]  /*5a5a0*/  LDL.LU R25, [R1+0x5c4] ;  /* 0x0005c40001197983 */ /* 0x000f280000300800 */
[----:B-1----:R-:W4:Y:S04]  /*5a5b0*/  LDL.LU R26, [R1+0x5c8] ;  /* 0x0005c800011a7983 */ /* 0x002f280000300800 */
[----:B------:R-:W4:Y:S01]  /*5a5c0*/  LDL.LU R27, [R1+0x5cc] ;  /* 0x0005cc00011b7983 */ /* 0x000f220000300800 */
[----:B---3--:R-:W-:-:S15]  /*5a5d0*/  HMMA.16816.F32 R16, R12, R22, R16 ;  /* 0x000000160c10723c */ /* 0x008fde0000001810 */
[----:B------:R-:W-:-:S04]  /*5a5e0*/  NOP ;  /* 0x0000000000007918 */ /* 0x000fc80000000000 */
[----:B------:R-:W-:Y:S04]  /*5a5f0*/  STL.64 [R1+0x260], R16 ;  /* 0x0002601001007387 */ /* 0x000fe80000100a00 */
[----:B------:R0:W-:Y:S04]  /*5a600*/  STL.64 [R1+0x268], R18 ;  /* 0x0002681201007387 */ /* 0x0001e80000100a00 */
[----:B0-----:R-:W3:Y:S01]  /*5a610*/  LDL.LU.64 R18, [R1+0x5370] ;  /* 0x0053700001127983 */ /* 0x001ee20000300a00 */
[----:B--2---:R-:W-:Y:S03]  /*5a620*/  HMMA.16816.F32 R20, R12, R20, R4 ;  /* 0x000000140c14723c */ /* 0x004fe60000001804 */
[----:B------:R-:W2:Y:S04]  /*5a630*/  LDL.LU.64 R16, [R1+0x5368] ;  /* 0x0053680001107983 */ /* 0x000ea80000300a00 */
[----:B------:R-:W2:-:S12]  /*5a640*/  LDL.LU R4, [R1+0x5b0] ;  /* 0x0005b00001047983 */ /* 0x000e980000300800 */
[----:B------:R0:W-:Y:S04]  /*5a650*/  STL.64 [R1+0x250], R20 ;  /* 0x0002501401007387 */ /* 0x0001e80000100a00 */
[----:B------:R1:W-:Y:S04]  /*5a660*/  STL.64 [R1+0x258], R22 ;  /* 0x0002581601007387 */ /* 0x0003e80000100a00 */
[----:B------:R-:W2:Y:S04]  /*5a670*/  LDL.LU R5, [R1+0x5b4] ;  /* 0x0005b40001057983 */ /* 0x000ea80000300800 */
[----:B------:R-:W2:Y:S04]  /*5a680*/  LDL.LU R6, [R1+0x5b8] ;  /* 0x0005b80001067983 */ /* 0x000ea80000300800 */
[----:B------:R-:W2:Y:S04]  /*5a690*/  LDL.LU R7, [R1+0x5bc] ;  /* 0x0005bc0001077983 */ /* 0x000ea80000300800 */
[----:B0-----:R-:W2:Y:S04]  /*5a6a0*/  LDL.LU R20, [R1+0x5a0] ;  /* 0x0005a00001147983 */ /* 0x001ea80000300800 */
[----:B------:R-:W2:Y:S04]  /*5a6b0*/  LDL.LU R21, [R1+0x5a4] ;  /* 0x0005a40001157983 */ /* 0x000ea80000300800 */
[----:B-1----:R-:W2:Y:S01]  /*5a6c0*/  LDL.LU R22, [R1+0x5a8] ;  /* 0x0005a80001167983 */ /* 0x002ea20000300800 */
[----:B---3--:R-:W-:-:S15]  /*5a6d0*/  HMMA.16816.F32 R8, R12, R18, R8 ;  /* 0x000000120c08723c */ /* 0x008fde0000001808 */
[----:B------:R-:W-:-:S04]  /*5a6e0*/  NOP ;  /* 0x0000000000007918 */ /* 0x000fc80000000000 */
[----:B------:R-:W-:Y:S04]  /*5a6f0*/  STL.64 [R1+0x240], R8 ;  /* 0x0002400801007387 */ /* 0x000fe80000100a00 */
[----:B------:R0:W-:Y:S04]  /*5a700*/  STL.64 [R1+0x248], R10 ;  /* 0x0002480a01007387 */ /* 0x0001e80000100a00 */
[----:B0-----:R-:W2:Y:S04]  /*5a710*/  LDL.LU.64 R10, [R1+0x5360] ;  /* 0x00536000010a7983 */ /* 0x001ea80000300a00 */
[----:B------:R-:W2:Y:S02]  /*5a720*/  LDL.LU.64 R8, [R1+0x5358] ;  /* 0x0053580001087983 */ /* 0x000ea40000300a00 */
[C---:B--2---:R-:W-:Y:S02]  /*5a730*/  HMMA.16816.F32 R16, R12.reuse, R16, R8 ;  /* 0x000000100c10723c */ /* 0x044fe40000001808 */
[----:B------:R-:W4:Y:S04]  /*5a740*/  LDL.LU.64 R10, [R1+0x5350] ;  /* 0x00535000010a7983 */ /* 0x000f280000300a00 */
[----:B------:R-:W2:Y:S02]  /*5a750*/  LDL.LU.64 R8, [R1+0x5348] ;  /* 0x0053480001087983 */ /* 0x000ea40000300a00 */
[----:B----4-:R-:W-:-:S15]  /*5a760*/  HMMA.16816.F32 R24, R12, R10, R24 ;  /* 0x0000000a0c18723c */ /* 0x010fde0000001818 */
[----:B------:R-:W-:-:S04]  /*5a770*/  NOP ;  /* 0x0000000000007918 */ /* 0x000fc80000000000 */
[----:B------:R0:W-:Y:S04]  /*5a780*/  STL.64 [R1+0x220], R24 ;  /* 0x0002201801007387 */ /* 0x0001e80000100a00 */
[----:B------:R-:W-:Y:S04]  /*5a790*/  STL.64 [R1+0x230], R16 ;  /* 0x0002301001007387 */ /* 0x000fe80000100a00 */
[----:B------:R-:W-:Y:S04]  /*5a7a0*/  STL.64 [R1+0x238], R18 ;  /* 0x0002381201007387 */ /* 0x000fe80000100a00 */
[----:B------:R1:W-:Y:S04]  /*5a7b0*/  STL [R1+0x228], R26 ;  /* 0x0002281a01007387 */ /* 0x0003e80000100800 */
[----:B------:R-:W3:Y:S04]  /*5a7c0*/  LDL.LU R11, [R1+0xadc] ;  /* 0x000adc00010b7983 */ /* 0x000ee80000300800 */
[----:B0-----:R-:W4:Y:S04]  /*5a7d0*/  LDL.LU R24, [R1+0xae8] ;  /* 0x000ae80001187983 */ /* 0x001f280000300800 */
[----:B------:R-:W4:Y:S04]  /*5a7e0*/  LDL.LU R25, [R1+0xaec] ;  /* 0x000aec0001197983 */ /* 0x000f280000300800 */
[----:B-1----:R-:W3:Y:S04]  /*5a7f0*/  LDL.LU R26, [R1+0xaf8] ;  /* 0x000af800011a7983 */ /* 0x002ee80000300800 */
[----:B------:R-:W3:Y:S04]  /*5a800*/  LDL.LU R16, [R1+0x7b0] ;  /* 0x0007b00001107983 */ /* 0x000ee80000300800 */
[----:B------:R-:W3:Y:S04]  /*5a810*/  LDL.LU R17, [R1+0x7b4] ;  /* 0x0007b40001117983 */ /* 0x000ee80000300800 */
[----:B------:R-:W3:Y:S04]  /*5a820*/  LDL.LU R18, [R1+0x7b8] ;  /* 0x0007b80001127983 */ /* 0x000ee80000300800 */
[----:B------:R-:W3:Y:S04]  /*5a830*/  LDL.LU R19, [R1+0x7bc] ;  /* 0x0007bc0001137983 */ /* 0x000ee80000300800 */
[----:B------:R-:W4:Y:S01]  /*5a840*/  LDL.LU R3, [R1+0x1104] ;  /* 0x0011040001037983 */ /* 0x000f220000300800 */
[----:B--2---:R-:W-:Y:S03]  /*5a850*/  HMMA.16816.F32 R4, R12, R8, R4 ;  /* 0x000000080c04723c */ /* 0x004fe60000001804 */
[----:B---3--:R0:W-:Y:S04]  /*5a860*/  STL.64 [R1+0x5300], R18 ;  /* 0x0053001201007387 */ /* 0x0081e80000100a00 */
[----:B0-----:R-:W2:Y:S04]  /*5a870*/  LDL.LU R18, [R1+0xac8] ;  /* 0x000ac80001127983 */ /* 0x001ea80000300800 */
[----:B------:R-:W2:Y:S04]  /*5a880*/  LDL.LU R19, [R1+0xacc] ;  /* 0x000acc0001137983 */ /* 0x000ea80000300800 */
[----:B------:R0:W-:Y:S04]  /*5a890*/  STL.64 [R1+0x52f8], R16 ;  /* 0x0052f81001007387 */ /* 0x0001e80000100a00 */
[----:B0-----:R-:W3:Y:S04]  /*5a8a0*/  LDL.LU R16, [R1+0x111c] ;  /* 0x00111c0001107983 */ /* 0x001ee80000300800 */
[----:B------:R-:W3:Y:S01]  /*5a8b0*/  LDL.LU R17, [R1+0x1118] ;  /* 0x0011180001117983 */ /* 0x000ee20000300800 */
[----:B------:R-:W-:-:S02]  /*5a8c0*/  IMAD.MOV.U32 R23, RZ, RZ, R0 ;  /* 0x000000ffff177224 */ /* 0x000fc400078e0000 */
[----:B------:R-:W-:Y:S01]  /*5a8d0*/  IMAD.MOV.U32 R0, RZ, RZ, R27 ;  /* 0x000000ffff007224 */ /* 0x000fe200078e001b */
[----:B--2---:R-:W-:Y:S04]  /*5a8e0*/  STL.64 [R1+0x5330], R18 ;  /* 0x0053301201007387 */ /* 0x004fe80000100a00 */
[----:B---3--:R0:W-:Y:S04]  /*5a8f0*/  STL.64 [R1+0x5328], R16 ;  /* 0x0053281001007387 */ /* 0x0081e80000100a00 */
[----:B0-----:R-:W2:Y:S04]  /*5a900*/  LDL.LU R16, [R1+0x590] ;  /* 0x0005900001107983 */ /* 0x001ea80000300800 */
[----:B------:R-:W2:Y:S04]  /*5a910*/  LDL.LU R17, [R1+0x594] ;  /* 0x0005940001117983 */ /* 0x000ea80000300800 */
[----:B------:R-:W2:Y:S04]  /*5a920*/  LDL.LU R18, [R1+0x598] ;  /* 0x0005980001127983 */ /* 0x000ea80000300800 */
[----:B------:R-:W2:Y:S04]  /*5a930*/  LDL.LU R19, [R1+0x59c] ;  /* 0x00059c0001137983 */ /* 0x000ea80000300800 */
[----:B------:R0:W-:Y:S04]  /*5a940*/  STL [R1+0x4cd8], R0 ;  /* 0x004cd80001007387 */ /* 0x0001e80000100800 */
[----:B0-----:R-:W3:Y:S04]  /*5a950*/  LDL.LU R0, [R1+0x1110] ;  /* 0x0011100001007983 */ /* 0x001ee80000300800 */
[----:B------:R-:W-:Y:S04]  /*5a960*/  STL.64 [R1+0x210], R4 ;  /* 0x0002100401007387 */ /* 0x000fe80000100a00 */
[----:B------:R0:W-:Y:S04]  /*5a970*/  STL.64 [R1+0x218], R6 ;  /* 0x0002180601007387 */ /* 0x0001e80000100a00 */
[----:B0-----:R-:W2:Y:S04]  /*5a980*/  LDL.LU.64 R6, [R1+0x5340] ;  /* 0x0053400001067983 */ /* 0x001ea80000300a00 */
[----:B------:R-:W3:Y:S01]  /*5a990*/  LDL.LU.64 R4, [R1+0x5338] ;  /* 0x0053380001047983 */ /* 0x000ee20000300a00 */
[----:B--2---:R-:W-:Y:S03]  /*5a9a0*/  HMMA.16816.F32 R20, R12, R6, R20 ;  /* 0x000000060c14723c */ /* 0x004fe60000001814 */
[----:B------:R-:W2:Y:S04]  /*5a9b0*/  LDL.LU R6, [R1+0x1108] ;  /* 0x0011080001067983 */ /* 0x000ea80000300800 */
[----:B------:R-:W2:-:S12]  /*5a9c0*/  LDL.LU R7, [R1+0x1114] ;  /* 0x0011140001077983 */ /* 0x000e980000300800 */
[----:B------:R-:W-:Y:S04]  /*5a9d0*/  STL.64 [R1+0x200], R20 ;  /* 0x0002001401007387 */ /* 0x000fe80000100a00 */
[----:B------:R-:W-:Y:S04]  /*5a9e0*/  STL.64 [R1+0x208], R22 ;  /* 0x0002081601007387 */ /* 0x000fe80000100a00 */
[----:B------:R-:W2:Y:S01]  /*5a9f0*/  LDL.LU R10, [R1+0xad8] ;  /* 0x000ad800010a7983 */ /* 0x000ea20000300800 */
[----:B---3--:R-:W-:Y:S03]  /*5aa00*/  HMMA.16816.F32 R16, R12, R4, R16 ;  /* 0x000000040c10723c */ /* 0x008fe60000001810 */
[----:B--2---:R0:W-:Y:S04]  /*5aa10*/  STL.64 [R1+0x5318], R10 ;  /* 0x0053180a01007387 */ /* 0x0041e80000100a00 */
[----:B------:R-:W2:Y:S04]  /*5aa20*/  LDL.LU R8, [R1+0x580] ;  /* 0x0005800001087983 */ /* 0x000ea80000300800 */
[----:B------:R-:W2:Y:S04]  /*5aa30*/  LDL.LU R9, [R1+0x584] ;  /* 0x0005840001097983 */ /* 0x000ea80000300800 */
[----:B0-----:R-:W2:Y:S04]  /*5aa40*/  LDL.LU R10, [R1+0x588] ;  /* 0x00058800010a7983 */ /* 0x001ea80000300800 */
[----:B------:R-:W2:Y:S04]  /*5aa50*/  LDL.LU R11, [R1+0x58c] ;  /* 0x00058c00010b7983 */ /* 0x000ea80000300800 */
[----:B------:R-:W3:Y:S04]  /*5aa60*/  LDL.LU R27, [R1+0xafc] ;  /* 0x000afc00011b7983 */ /* 0x000ee80000300800 */
[----:B---3--:R-:W-:Y:S04]  /*5aa70*/  STL.64 [R1+0x5310], R26 ;  /* 0x0053101a01007387 */ /* 0x008fe80000100a00 */
[----:B----4-:R0:W-:Y:S04]  /*5aa80*/  STL.64 [R1+0x5308], R24 ;  /* 0x0053081801007387 */ /* 0x0101e80000100a00 */
[----:B0-----:R-:W3:Y:S04]  /*5aa90*/  LDL.LU R24, [R1+0x6e0] ;  /* 0x0006e00001187983 */ /* 0x001ee80000300800 */
[----:B------:R-:W3:Y:S04]  /*5aaa0*/  LDL.LU R25, [R1+0x6e4] ;  /* 0x0006e40001197983 */ /* 0x000ee80000300800 */
[----:B------:R-:W3:Y:S04]  /*5aab0*/  LDL.LU R26, [R1+0x6e8] ;  /* 0x0006e800011a7983 */ /* 0x000ee80000300800 */
[----:B------:R-:W3:Y:S04]  /*5aac0*/  LDL.LU R27, [R1+0x6ec] ;  /* 0x0006ec00011b7983 */ /* 0x000ee80000300800 */
[----:B------:R-:W4:Y:S04]  /*5aad0*/  LDL.LU R28, [R1+0xb08] ;  /* 0x000b0800011c7983 */ /* 0x000f280000300800 */
[----:B------:R-:W2:Y:S04]  /*5aae0*/  LDL.LU R20, [R1+0x800] ;  /* 0x0008000001147983 */ /* 0x000ea80000300800 */
[----:B------:R-:W2:Y:S04]  /*5aaf0*/  LDL.LU R21, [R1+0x804] ;  /* 0x0008040001157983 */ /* 0x000ea80000300800 */
[----:B------:R-:W2:Y:S04]  /*5ab00*/  LDL.LU R22, [R1+0x808] ;  /* 0x0008080001167983 */ /* 0x000ea80000300800 */
[----:B------:R-:W2:Y:S04]  /*5ab10*/  LDL.LU R23, [R1+0x80c] ;  /* 0x00080c0001177983 */ /* 0x000ea80000300800 */
[----:B------:R-:W2:Y:S04]  /*5ab20*/  LDL.LU R29, [R1+0xb0c] ;  /* 0x000b0c00011d7983 */ /* 0x000ea80000300800 */
[----:B------:R-:W-:Y:S04]  /*5ab30*/  STL.64 [R1+0x1f0], R16 ;  /* 0x0001f01001007387 */ /* 0x000fe80000100a00 */
[----:B------:R0:W-:Y:S04]  /*5ab40*/  STL.64 [R1+0x1f8], R18 ;  /* 0x0001f81201007387 */ /* 0x0001e80000100a00 */
[----:B0-----:R-:W2:Y:S04]  /*5ab50*/  LDL.LU.64 R18, [R1+0x5330] ;  /* 0x0053300001127983 */ /* 0x001ea80000300a00 */
[----:B------:R-:W2:Y:S04]  /*5ab60*/  LDL.LU.64 R16, [R1+0x5328] ;  /* 0x0053280001107983 */ /* 0x000ea80000300a00 */
[----:B------:R-:W2:Y:S04]  /*5ab70*/  LDL.LU R4, [R1+0x1100] ;  /* 0x0011000001047983 */ /* 0x000ea80000300800 */
[----:B------:R-:W3:Y:S01]  /*5ab80*/  LDL.LU R5, [R1+0x110c] ;  /* 0x00110c0001057983 */ /* 0x000ee20000300800 */
[----:B--2---:R-:W-:-:S03]  /*5ab90*/  IMAD R4, R4, 0x100, R3 ;  /* 0x0000010004047824 */ /* 0x004fc600078e0203 */
[----:B------:R-:W2:Y:S01]  /*5aba0*/  LDL.LU R3, [R1+0x5320] ;  /* 0x0053200001037983 */ /* 0x000ea20000300800 */
[----:B---3--:R-:W-:Y:S02]  /*5abb0*/  IMAD R5, R6, 0x100, R5 ;  /* 0x0000010006057824 */ /* 0x008fe400078e0205 */
[----:B------:R-:W-:Y:S02]  /*5abc0*/  IMAD R6, R0, 0x100, R7 ;  /* 0x0000010000067824 */ /* 0x000fe400078e0207 */
[----:B------:R-:W-:Y:S01]  /*5abd0*/  IMAD R7, R17, 0x100, R16 ;  /* 0x0000010011077824 */ /* 0x000fe200078e0210 */
[----:B------:R-:W-:Y:S02]  /*5abe0*/  F2FP.F16.E5M2.UNPACK_B R16, R18.H1 ;  /* 0x00000012ff10723e */ /* 0x000fe400030004ff */
[----:B------:R-:W-:Y:S01]  /*5abf0*/  F2FP.F16.E5M2.UNPACK_B R17, R19.H1 ;  /* 0x00000013ff11723e */ /* 0x000fe200030004ff */
[----:B--2---:R-:W-:Y:S01]  /*5ac00*/  HMMA.16816.F32 R12, R12, R2, R8 ;  /* 0x000000020c0c723c */ /* 0x004fe20000001808 */
[----:B------:R-:W2:-:S15]  /*5ac10*/  LDL.LU.64 R10, [R1+0x5318] ;  /* 0x00531800010a7983 */ /* 0x000e9e0000300a00 */
[----:B------:R-:W-:-:S03]  /*5ac20*/  NOP ;  /* 0x0000000000007918 */ /* 0x000fc60000000000 */
[----:B------:R0:W-:Y:S04]  /*5ac30*/  STL.64 [R1+0x20], R12 ;  /* 0x0000200c01007387 */ /* 0x0001e80000100a00 */
[----:B------:R1:W-:Y:S04]  /*5ac40*/  STL.64 [R1+0x28], R14 ;  /* 0x0000280e01007387 */ /* 0x0003e80000100a00 */
[----:B------:R-:W-:Y:S04]  /*5ac50*/  STL [R1+0x18], R16 ;  /* 0x0000181001007387 */ /* 0x000fe80000100800 */
[----:B------:R3:W-:Y:S01]  /*5ac60*/  STL [R1+0x1c], R17 ;  /* 0x00001c1101007387 */ /* 0x0007e20000100800 */
[----:B0-----:R-:W-:-:S02]  /*5ac70*/  F2FP.F16.E5M2.UNPACK_B R12, R4 ;  /* 0x00000004ff0c723e */ /* 0x001fc400020004ff */
[----:B------:R-:W-:Y:S02]  /*5ac80*/  F2FP.F16.E5M2.UNPACK_B R13, R5 ;  /* 0x00000005ff0d723e */ /* 0x000fe400020004ff */
[----:B-1----:R-:W-:Y:S02]  /*5ac90*/  F2FP.F16.E5M2.UNPACK_B R14, R6 ;  /* 0x00000006ff0e723e */ /* 0x002fe400020004ff */
[----:B------:R-:W-:Y:S01]  /*5aca0*/  F2FP.F16.E5M2.UNPACK_B R15, R7 ;  /* 0x00000007ff0f723e */ /* 0x000fe200020004ff */
[----:B------:R-:W4:Y:S04]  /*5acb0*/  LDL.LU R4, [R1+0x740] ;  /* 0x0007400001047983 */ /* 0x000f280000300800 */
[----:B------:R-:W4:Y:S04]  /*5acc0*/  LDL.LU R5, [R1+0x744] ;  /* 0x0007440001057983 */ /* 0x000f280000300800 */
[----:B------:R-:W4:Y:S04]  /*5acd0*/  LDL.LU R6, [R1+0x748] ;  /* 0x0007480001067983 */ /* 0x000f280000300800 */
[----:B------:R-:W4:Y:S01]  /*5ace0*/  LDL.LU R7, [R1+0x74c] ;  /* 0x00074c0001077983 */ /* 0x000f220000300800 */
[----:B---3--:R-:W-:Y:S03]  /*5acf0*/  HMMA.16816.F32 R16, R12, R16, R24 ;  /* 0x000000100c10723c */ /* 0x008fe60000001818 */
[----:B------:R-:W3:Y:S04]  /*5ad00*/  LDL.LU.64 R26, [R1+0x5310] ;  /* 0x00531000011a7983 */ /* 0x000ee80000300a00 */
[----:B------:R-:W3:-:S12]  /*5ad10*/  LDL.LU.64 R24, [R1+0x5308] ;  /* 0x0053080001187983 */ /* 0x000ed80000300a00 */
[----:B------:R-:W-:Y:S04]  /*5ad20*/  STL.64 [R1+0x310], R16 ;  /* 0x0003101001007387 */ /* 0x000fe80000100a00 */
[----:B------:R0:W-:Y:S04]  /*5ad30*/  STL.64 [R1+0x318], R18 ;  /* 0x0003181201007387 */ /* 0x0001e80000100a00 */
[----:B0-----:R-:W3:Y:S04]  /*5ad40*/  LDL.LU.64 R18, [R1+0x5300] ;  /* 0x0053000001127983 */ /* 0x001ee80000300a00 */
[----:B------:R-:W3:Y:S01]  /*5ad50*/  LDL.LU.64 R16, [R1+0x52f8] ;  /* 0x0052f80001107983 */ /* 0x000ee20000300a00 */
[----:B--2---:R-:W-:-:S02]  /*5ad60*/  F2FP.F16.E5M2.UNPACK_B R8, R10.H1 ;  /* 0x0000000aff08723e */ /* 0x004fc400030004ff */
[----:B------:R-:W-:-:S05]  /*5ad70*/  F2FP.F16.E5M2.UNPACK_B R9, R11.H1 ;  /* 0x0000000bff09723e */ /* 0x000fca00030004ff */
[----:B------:R4:W-:Y:S02]  /*5ad80*/  STL.64 [R1+0x10], R8 ;  /* 0x0000100801007387 */ /* 0x0009e40000100a00 */
[----:B----4-:R-:W-:Y:S01]  /*5ad90*/  HMMA.16816.F32 R8, R12, R8, R4 ;  /* 0x000000080c08723c */ /* 0x010fe20000001804 */
[----:B---3--:R-:W-:Y:S02]  /*5ada0*/  F2FP.F16.E5M2.UNPACK_B R2, R24.H1 ;  /* 0x00000018ff02723e */ /* 0x008fe400030004ff */
[----:B------:R-:W-:-:S15]  /*5adb0*/  F2FP.F16.E5M2.UNPACK_B R3, R25.H1 ;  /* 0x00000019ff03723e */ /* 0x000fde00030004ff */
[----:B------:R-:W-:Y:S01]  /*5adc0*/  NOP ;  /* 0x0000000000007918 */ /* 0x000fe20000000000 */
[----:B------:R-:W-:Y:S04]  /*5add0*/  STL.64 [R1+0x360], R8 ;  /* 0x0003600801007387 */ /* 0x000fe80000100a00 */
[----:B------:R0:W-:Y:S01]  /*5ade0*/  STL.64 [R1+0x368], R10 ;  /* 0x0003680a01007387 */ /* 0x0001e20000100a00 */
[----:B------:R-:W-:Y:S02]  /*5adf0*/  F2FP.F16.E5M2.UNPACK_B R4, R26.H1 ;  /* 0x0000001aff04723e */ /* 0x000fe400030004ff */
[----:B------:R-:W-:Y:S01]  /*5ae00*/  F2FP.F16.E5M2.UNPACK_B R5, R27.H1 ;  /* 0x0000001bff05723e */ /* 0x000fe200030004ff */
[C---:B0-----:R-:W-:Y:S01]  /*5ae10*/  HMMA.16816.F32 R8, R12.reuse, R2, R16 ;  /* 0x000000020c08723c */ /* 0x041fe20000001810 */
[----:B------:R-:W-:Y:S04]  /*5ae20*/  STL.64 [R1+0x8], R2 ;  /* 0x0000080201007387 */ /* 0x000fe80000100a00 */
[----:B------:R-:W2:Y:S04]  /*5ae30*/  LDL.LU R26, [R1+0xb18] ;  /* 0x000b1800011a7983 */ /* 0x000ea80000300800 */
[----:B------:R-:W3:Y:S10]  /*5ae40*/  LDL.LU R16, [R1+0x840] ;  /* 0x0008400001107983 */ /* 0x000ef40000300800 */
[----:B------:R-:W-:Y:S04]  /*5ae50*/  STL.64 [R1+0x3d0], R8 ;  /* 0x0003d00801007387 */ /* 0x000fe80000100a00 */
[----:B------:R0:W-:Y:S02]  /*5ae60*/  STL.64 [R1+0x3d8], R10 ;  /* 0x0003d80a01007387 */ /* 0x0001e40000100a00 */
[----:B0-----:R-:W-:Y:S02]  /*5ae70*/  HMMA.16816.F32 R8, R12, R4, R20 ;  /* 0x000000040c08723c */ /* 0x001fe40000001814 */
[----:B------:R0:W-:Y:S04]  /*5ae80*/  STL [R1], R4 ;  /* 0x0000000401007387 */ /* 0x0001e80000100800 */
[----:B------:R-:W3:Y:S04]  /*5ae90*/  LDL.LU R17, [R1+0x844] ;  /* 0x0008440001117983 */ /* 0x000ee80000300800 */
[----:B------:R-:W3:Y:S04]  /*5aea0*/  LDL.LU R18, [R1+0x848] ;  /* 0x0008480001127983 */ /* 0x000ee80000300800 */
[----:B------:R-:W3:Y:S04]  /*5aeb0*/  LDL.LU R19, [R1+0x84c] ;  /* 0x00084c0001137983 */ /* 0x000ee80000300800 */
[----:B------:R1:W-:Y:S01]  /*5aec0*/  STL [R1+0x4], R5 ;  /* 0x0000040501007387 */ /* 0x0003e20000100800 */
[----:B------:R-:W-:-:S02]  /*5aed0*/  IMAD.MOV.U32 R3, RZ, RZ, R4 ;  /* 0x000000ffff037224 */ /* 0x000fc400078e0004 */
[----:B------:R-:W-:Y:S01]  /*5aee0*/  IMAD.MOV.U32 R2, RZ, RZ, R5 ;  /* 0x000000ffff027224 */ /* 0x000fe200078e0005 */
[----:B------:R-:W-:Y:S04]  /*5aef0*/  STL.64 [R1+0x410], R8 ;  /* 0x0004100801007387 */ /* 0x000fe80000100a00 */
[----:B------:R-:W-:Y:S04]  /*5af00*/  STL.64 [R1+0x418], R10 ;  /* 0x0004180a01007387 */ /* 0x000fe80000100a00 */
[----:B------:R-:W4:Y:S04]  /*5af10*/  LDL.LU R27, [R1+0xb1c] ;  /* 0x000b1c00011b7983 */ /* 0x000f280000300800 */
[----:B------:R-:W2:Y:S04]  /*5af20*/  LDL.LU R24, [R1+0xb28] ;  /* 0x000b280001187983 */ /* 0x000ea80000300800 */
[----:B------:R-:W2:Y:S04]  /*5af30*/  LDL.LU R25, [R1+0xb2c] ;  /* 0x000b2c0001197983 */ /* 0x000ea80000300800 */
[----:B------:R-:W2:Y:S04]  /*5af40*/  LDL.LU R22, [R1+0xb38] ;  /* 0x000b380001167983 */ /* 0x000ea80000300800 */
[----:B------:R-:W2:Y:S04]  /*5af50*/  LDL.LU R23, [R1+0xb3c] ;  /* 0x000b3c0001177983 */ /* 0x000ea80000300800 */
[----:B------:R-:W2:Y:S04]  /*5af60*/  LDL.LU R20, [R1+0xb48] ;  /* 0x000b480001147983 */ /* 0x000ea80000300800 */
[----:B0-----:R-:W2:Y:S04]  /*5af70*/  LDL.LU R4, [R1+0x8d0] ;  /* 0x0008d00001047983 */ /* 0x001ea80000300800 */
[----:B-1----:R-:W2:Y:S04]  /*5af80*/  LDL.LU R5, [R1+0x8d4] ;  /* 0x0008d40001057983 */ /* 0x002ea80000300800 */
[----:B------:R-:W2:Y:S04]  /*5af90*/  LDL.LU R6, [R1+0x8d8] ;  /* 0x0008d80001067983 */ /* 0x000ea80000300800 */
[----:B------:R-:W2:Y:S01]  /*5afa0*/  LDL.LU R7, [R1+0x8dc] ;  /* 0x0008dc0001077983 */ /* 0x000ea20000300800 */
[----:B------:R-:W-:-:S02]  /*5afb0*/  F2FP.F16.E5M2.UNPACK_B R28, R28.H1 ;  /* 0x0000001cff1c723e */ /* 0x000fc400030004ff */
[----:B------:R-:W-:Y:S01]  /*5afc0*/  F2FP.F16.E5M2.UNPACK_B R29, R29.H1 ;  /* 0x0000001dff1d723e */ /* 0x000fe200030004ff */
[----:B--2---:R-:W-:Y:S04]  /*5afd0*/  STL.64 [R1+0x52e0], R6 ;  /* 0x0052e00601007387 */ /* 0x004fe80000100a00 */
[----:B------:R0:W-:Y:S04]  /*5afe0*/  STL.64 [R1+0x52d8], R4 ;  /* 0x0052d80401007387 */ /* 0x0001e80000100a00 */
[----:B0-----:R-:W2:Y:S04]  /*5aff0*/  LDL.LU R4, [R1+0x8a0] ;  /* 0x0008a00001047983 */ /* 0x001ea80000300800 */
[----:B------:R-:W2:Y:S04]  /*5b000*/  LDL.LU R5, [R1+0x8a4] ;  /* 0x0008a40001057983 */ /* 0x000ea80000300800 */
[----:B------:R-:W2:Y:S04]  /*5b010*/  LDL.LU R6, [R1+0x8a8] ;  /* 0x0008a80001067983 */ /* 0x000ea80000300800 */
[----:B------:R-:W2:Y:S01]  /*5b020*/  LDL.LU R7, [R1+0x8ac] ;  /* 0x0008ac0001077983 */ /* 0x000ea20000300800 */
[----:B---3--:R-:W-:Y:S01]  /*5b030*/  HMMA.16816.F32 R8, R12, R28, R16 ;  /* 0x0000001c0c08723c */ /* 0x008fe20000001810 */
[----:B------:R-:W-:-:S02]  /*5b040*/  F2FP.F16.E5M2.UNPACK_B R26, R26.H1 ;  /* 0x0000001aff1a723e */ /* 0x000fc400030004ff */
        /* <DEDUP_REMOVED lines=9> */
[----:B------:R-:W-:Y:S04]  /*5b0e0*/  STL.64 [R1+0x460], R8 ;  /* 0x0004600801007387 */ /* 0x000fe80000100a00 */
[----:B------:R0:W-:Y:S04]  /*5b0f0*/  STL.64 [R1+0x468], R10 ;  /* 0x0004680a01007387 */ /* 0x0001e80000100a00 */
[----:B------:R-:W3:Y:S04]  /*5b100*/  LDL.LU R16, [R1+0xb68] ;  /* 0x000b680001107983 */ /* 0x000ee80000300800 */
[----:B------:R-:W3:Y:S04]  /*5b110*/  LDL.LU R17, [R1+0xb6c] ;  /* 0x000b6c0001117983 */ /* 0x000ee80000300800 */
[----:B0-----:R-:W3:Y:S04]  /*5b120*/  LDL.LU R10, [R1+0xb78] ;  /* 0x000b7800010a7983 */ /* 0x001ee80000300800 */
[----:B------:R-:W3:Y:S01]  /*5b130*/  LDL.LU R11, [R1+0xb7c] ;  /* 0x000b7c00010b7983 */ /* 0x000ee20000300800 */
[----:B----4-:R-:W-:-:S07]  /*5b140*/  F2FP.F16.E5M2.UNPACK_B R27, R27.H1 ;  /* 0x0000001bff1b723e */ /* 0x010fce00030004ff */
[----:B--2---:R-:W-:Y:S01]  /*5b150*/  HMMA.16816.F32 R4, R12, R26, R4 ;  /* 0x0000001a0c04723c */ /* 0x004fe20000001804 */
[----:B---3--:R0:W-:Y:S04]  /*5b160*/  STL.64 [R1+0x52d0], R10 ;  /* 0x0052d00a01007387 */ /* 0x0081e80000100a00 */
[----:B------:R-:W2:Y:S04]  /*5b170*/  LDL.LU R8, [R1+0x900] ;  /* 0x0009000001087983 */ /* 0x000ea80000300800 */
[----:B------:R-:W2:Y:S04]  /*5b180*/  LDL.LU R9, [R1+0x904] ;  /* 0x0009040001097983 */ /* 0x000ea80000300800 */
[----:B0-----:R-:W2:Y:S04]  /*5b190*/  LDL.LU R10, [R1+0x908] ;  /* 0x00090800010a7983 */ /* 0x001ea80000300800 */
[----:B------:R-:W2:Y:S04]  /*5b1a0*/  LDL.LU R11, [R1+0x90c] ;  /* 0x00090c00010b7983 */ /* 0x000ea80000300800 */
[----:B------:R-:W-:Y:S04]  /*5b1b0*/  STL [R1+0x5294], R28 ;  /* 0x0052941c01007387 */ /* 0x000fe80000100800 */
[----:B------:R-:W-:Y:S04]  /*5b1c0*/  STL [R1+0x5290], R29 ;  /* 0x0052901d01007387 */ /* 0x000fe80000100800 */
[----:B------:R-:W-:Y:S04]  /*5b1d0*/  STL.64 [R1+0x4b0], R4 ;  /* 0x0004b00401007387 */ /* 0x000fe80000100a00 */
[----:B------:R0:W-:Y:S04]  /*5b1e0*/  STL.64 [R1+0x4b8], R6 ;  /* 0x0004b80601007387 */ /* 0x0001e80000100a00 */
[----:B0-----:R-:W3:Y:S04]  /*5b1f0*/  LDL.LU.64 R6, [R1+0x52f0] ;  /* 0x0052f00001067983 */ /* 0x001ee80000300a00 */
[----:B------:R-:W3:Y:S01]  /*5b200*/  LDL.LU.64 R4, [R1+0x52e8] ;  /* 0x0052e80001047983 */ /* 0x000ee20000300a00 */
[----:B------:R-:W-:-:S02]  /*5b210*/  F2FP.F16.E5M2.UNPACK_B R24, R24.H1 ;  /* 0x00000018ff18723e */ /* 0x000fc400030004ff */
[----:B------:R-:W-:-:S07]  /*5b220*/  F2FP.F16.E5M2.UNPACK_B R25, R25.H1 ;  /* 0x00000019ff19723e */ /* 0x000fce00030004ff */
[----:B---3--:R-:W-:-:S15]  /*5b230*/  HMMA.16816.F32 R4, R12, R24, R4 ;  /* 0x000000180c04723c */ /* 0x008fde0000001804 */
[----:B------:R-:W-:-:S04]  /*5b240*/  NOP ;  /* 0x0000000000007918 */ /* 0x000fc80000000000 */
[----:B------:R-:W-:Y:S04]  /*5b250*/  STL.64 [R1+0x4d0], R4 ;  /* 0x0004d00401007387 */ /* 0x000fe80000100a00 */
[----:B------:R0:W-:Y:S04]  /*5b260*/  STL.64 [R1+0x4d8], R6 ;  /* 0x0004d80601007387 */ /* 0x0001e80000100a00 */
[----:B0-----:R-:W3:Y:S04]  /*5b270*/  LDL.LU.64 R6, [R1+0x52e0] ;  /* 0x0052e00001067983 */ /* 0x001ee80000300a00 */
[----:B------:R-:W3:Y:S01]  /*5b280*/  LDL.LU.64 R4, [R1+0x52d8] ;  /* 0x0052d80001047983 */ /* 0x000ee20000300a00 */
[----:B------:R-:W-:-:S02]  /*5b290*/  F2FP.F16.E5M2.UNPACK_B R22, R22.H1 ;  /* 0x00000016ff16723e */ /* 0x000fc400030004ff */
[----:B------:R-:W-:Y:S02]  /*5b2a0*/  F2FP.F16.E5M2.UNPACK_B R23, R23.H1 ;  /* 0x00000017ff17723e */ /* 0x000fe400030004ff */
[----:B------:R-:W-:Y:S02]  /*5b2b0*/  F2FP.F16.E5M2.UNPACK_B R20, R20.H1 ;  /* 0x00000014ff14723e */ /* 0x000fe400030004ff */
[----:B------:R-:W-:Y:S01]  /*5b2c0*/  F2FP.F16.E5M2.UNPACK_B R21, R21.H1 ;  /* 0x00000015ff15723e */ /* 0x000fe200030004ff */
[----:B------:R-:W-:Y:S06]  /*5b2d0*/  STL.64 [R1+0x5258], R26 ;  /* 0x0052581a01007387 */ /* 0x000fec0000100a00 */
[C---:B--2---:R-:W-:Y:S01]  /*5b2e0*/  HMMA.16816.F32 R8, R12.reuse, R20, R8 ;  /* 0x000000140c08723c */ /* 0x044fe20000001808 */
[----:B------:R0:W-:Y:S04]  /*5b2f0*/  STL.64 [R1+0x5250], R24 ;  /* 0x0052501801007387 */ /* 0x0001e80000100a00 */
[----:B0-----:R-:W2:Y:S04]  /*5b300*/  LDL.LU R24, [R1+0x970] ;  /* 0x0009700001187983 */ /* 0x001ea80000300800 */
[----:B------:R-:W2:Y:S04]  /*5b310*/  LDL.LU R25, [R1+0x974] ;  /* 0x0009740001197983 */ /* 0x000ea80000300800 */
[----:B------:R-:W2:Y:S04]  /*5b320*/  LDL.LU R26, [R1+0x978] ;  /* 0x00097800011a7983 */ /* 0x000ea80000300800 */
[----:B------:R-:W2:Y:S01]  /*5b330*/  LDL.LU R27, [R1+0x97c] ;  /* 0x00097c00011b7983 */ /* 0x000ea20000300800 */
[----:B---3--:R-:W-:-:S15]  /*5b340*/  HMMA.16816.F32 R4, R12, R22, R4 ;  /* 0x000000160c04723c */ /* 0x008fde0000001804 */
[----:B------:R-:W-:-:S04]  /*5b350*/  NOP ;  /* 0x0000000000007918 */ /* 0x000fc80000000000 */
[----:B------:R0:W-:Y:S04]  /*5b360*/  STL.64 [R1+0x520], R4 ;  /* 0x0005200401007387 */ /* 0x0001e80000100a00 */
[----:B------:R1:W-:Y:S04]  /*5b370*/  STL.64 [R1+0x528], R6 ;  /* 0x0005280601007387 */ /* 0x0003e80000100a00 */
[----:B0-----:R-:W3:Y:S04]  /*5b380*/  LDL.LU R4, [R1+0x9b0] ;  /* 0x0009b00001047983 */ /* 0x001ee80000300800 */
[----:B------:R-:W3:Y:S04]  /*5b390*/  LDL.LU R5, [R1+0x9b4] ;  /* 0x0009b40001057983 */ /* 0x000ee80000300800 */
[----:B-1----:R-:W3:Y:S04]  /*5b3a0*/  LDL.LU R6, [R1+0x9b8] ;  /* 0x0009b80001067983 */ /* 0x002ee80000300800 */
[----:B------:R-:W3:Y:S04]  /*5b3b0*/  LDL.LU R7, [R1+0x9bc] ;  /* 0x0009bc0001077983 */ /* 0x000ee80000300800 */
[----:B------:R-:W4:Y:S04]  /*5b3c0*/  LDL.LU R0, [R1+0xb88] ;  /* 0x000b880001007983 */ /* 0x000f280000300800 */
[----:B------:R-:W-:Y:S04]  /*5b3d0*/  STL.64 [R1+0x530], R8 ;  /* 0x0005300801007387 */ /* 0x000fe80000100a00 */
[----:B------:R0:W-:Y:S04]  /*5b3e0*/  STL.64 [R1+0x538], R10 ;  /* 0x0005380a01007387 */ /* 0x0001e80000100a00 */
[----:B0-----:R-:W2:Y:S04]  /*5b3f0*/  LDL.LU.64 R10, [R1+0x52d0] ;  /* 0x0052d000010a7983 */ /* 0x001ea80000300a00 */
[----:B------:R-:W-:Y:S04]  /*5b400*/  STL.64 [R1+0x5238], R22 ;  /* 0x0052381601007387 */ /* 0x000fe80000100a00 */
[----:B------:R0:W-:Y:S04]  /*5b410*/  STL.64 [R1+0x5230], R20 ;  /* 0x0052301401007387 */ /* 0x0001e80000100a00 */
[----:B0-----:R-:W2:Y:S04]  /*5b420*/  LDL.LU R20, [R1+0x930] ;  /* 0x0009300001147983 */ /* 0x001ea80000300800 */
[----:B------:R-:W2:Y:S04]  /*5b430*/  LDL.LU R21, [R1+0x934] ;  /* 0x0009340001157983 */ /* 0x000ea80000300800 */
[----:B------:R-:W2:Y:S04]  /*5b440*/  LDL.LU R22, [R1+0x938] ;  /* 0x0009380001167983 */ /* 0x000ea80000300800 */
[----:B------:R-:W2:Y:S01]  /*5b450*/  LDL.LU R23, [R1+0x93c] ;  /* 0x00093c0001177983 */ /* 0x000ea20000300800 */
[----:B------:R-:W-:-:S02]  /*5b460*/  F2FP.F16.E5M2.UNPACK_B R18, R18.H1 ;  /* 0x00000012ff12723e */ /* 0x000fc400030004ff */
[----:B------:R-:W-:Y:S02]  /*5b470*/  F2FP.F16.E5M2.UNPACK_B R19, R19.H1 ;  /* 0x00000013ff13723e */ /* 0x000fe400030004ff */
[----:B------:R-:W-:Y:S02]  /*5b480*/  F2FP.F16.E5M2.UNPACK_B R16, R16.H1 ;  /* 0x00000010ff10723e */ /* 0x000fe400030004ff */
[----:B------:R-:W-:-:S03]  /*5b490*/  F2FP.F16.E5M2.UNPACK_B R17, R17.H1 ;  /* 0x00000011ff11723e */ /* 0x000fc600030004ff */
[----:B--2---:R-:W-:-:S15]  /*5b4a0*/  HMMA.16816.F32 R20, R12, R18, R20 ;  /* 0x000000120c14723c */ /* 0x004fde0000001814 */
[----:B------:R-:W-:-:S04]  /*5b4b0*/  NOP ;  /* 0x0000000000007918 */ /* 0x000fc80000000000 */
[----:B------:R-:W-:Y:S04]  /*5b4c0*/  STL.64 [R1+0x550], R20 ;  /* 0x0005501401007387 */ /* 0x000fe80000100a00 */
[----:B------:R0:W-:Y:S02]  /*5b4d0*/  STL.64 [R1+0x558], R22 ;  /* 0x0005581601007387 */ /* 0x0001e40000100a00 */
[----:B0-----:R-:W-:Y:S02]  /*5b4e0*/  HMMA.16816.F32 R20, R12, R16, R24 ;  /* 0x000000100c14723c */ /* 0x001fe40000001818 */
[----:B------:R-:W-:Y:S04]  /*5b4f0*/  STL.64 [R1+0x5218], R18 ;  /* 0x0052181201007387 */ /* 0x000fe80000100a00 */
[----:B------:R0:W-:-:S13]  /*5b500*/  STL.64 [R1+0x5210], R16 ;  /* 0x0052101001007387 */ /* 0x0001da0000100a00 */
[----:B------:R-:W-:Y:S04]  /*5b510*/  STL.64 [R1+0x5d0], R20 ;  /* 0x0005d01401007387 */ /* 0x000fe80000100a00 */
[----:B------:R-:W-:Y:S04]  /*5b520*/  STL.64 [R1+0x5d8], R22 ;  /* 0x0005d81601007387 */ /* 0x000fe80000100a00 */
[----:B0-----:R-:W2:Y:S04]  /*5b530*/  LDL.LU R16, [R1+0xa70] ;  /* 0x000a700001107983 */ /* 0x001ea80000300800 */
[----:B------:R-:W2:Y:S04]  /*5b540*/  LDL.LU R17, [R1+0xa74] ;  /* 0x000a740001117983 */ /* 0x000ea80000300800 */
[----:B------:R-:W2:Y:S04]  /*5b550*/  LDL.LU R18, [R1+0xa78] ;  /* 0x000a780001127983 */ /* 0x000ea80000300800 */
[----:B------:R-:W2:Y:S01]  /*5b560*/  LDL.LU R19, [R1+0xa7c] ;  /* 0x000a7c0001137983 */ /* 0x000ea20000300800 */
[----:B------:R-:W-:-:S02]  /*5b570*/  IMAD.MOV.U32 R26, RZ, RZ, R3 ;  /* 0x000000ffff1a7224 */ /* 0x000fc400078e0003 */
[----:B------:R-:W-:Y:S01]  /*5b580*/  IMAD.MOV.U32 R27, RZ, RZ, R2 ;  /* 0x000000ffff1b7224 */ /* 0x000fe200078e0002 */
[----:B--2---:R-:W-:Y:S04]  /*5b590*/  STL.64 [R1+0x5268], R18 ;  /* 0x0052681201007387 */ /* 0x004fe80000100a00 */
[----:B------:R3:W-:Y:S04]  /*5b5a0*/  STL.64 [R1+0x5260], R16 ;  /* 0x0052601001007387 */ /* 0x0007e80000100a00 */
[----:B------:R-:W2:Y:S04]  /*5b5b0*/  LDL.64 R24, [R1+0x8] ;  /* 0x0000080001187983 */ /* 0x000ea80000100a00 */
[----:B------:R-:W-:Y:S01]  /*5b5c0*/  STL.64 [R1+0x5278], R26 ;  /* 0x0052781a01007387 */ /* 0x000fe20000100a00 */
[----:B------:R-:W-:-:S02]  /*5b5d0*/  F2FP.F16.E5M2.UNPACK_B R10, R10.H1 ;  /* 0x0000000aff0a723e */ /* 0x000fc400030004ff */
[----:B------:R-:W-:-:S07]  /*5b5e0*/  F2FP.F16.E5M2.UNPACK_B R11, R11.H1 ;  /* 0x0000000bff0b723e */ /* 0x000fce00030004ff */
[----:B---3--:R-:W-:Y:S01]  /*5b5f0*/  HMMA.16816.F32 R16, R12, R10, R4 ;  /* 0x0000000a0c10723c */ /* 0x008fe20000001804 */
[----:B--2---:R-:W-:Y:S04]  /*5b600*/  STL.64 [R1+0x5270], R24 ;  /* 0x0052701801007387 */ /* 0x004fe80000100a00 */
[----:B------:R-:W2:Y:S04]  /*5b610*/  LDL.LU R20, [R1+0xa60] ;  /* 0x000a600001147983 */ /* 0x000ea80000300800 */
[----:B------:R-:W2:Y:S04]  /*5b620*/  LDL.LU R21, [R1+0xa64] ;  /* 0x000a640001157983 */ /* 0x000ea80000300800 */
[----:B------:R-:W3:Y:S04]  /*5b630*/  LDL.LU R22, [R1+0xa68] ;  /* 0x000a680001167983 */ /* 0x000ee80000300800 */
[----:B------:R-:W3:Y:S04]  /*5b640*/  LDL.LU R23, [R1+0xa6c] ;  /* 0x000a6c0001177983 */ /* 0x000ee80000300800 */
[----:B---3--:R-:W-:Y:S04]  /*5b650*/  STL.64 [R1+0x5288], R22 ;  /* 0x0052881601007387 */ /* 0x008fe80000100a00 */
[----:B--2---:R-:W-:Y:S04]  /*5b660*/  STL.64 [R1+0x5280], R20 ;  /* 0x0052801401007387 */ /* 0x004fe80000100a00 */
[----:B------:R-:W2:Y:S04]  /*5b670*/  LDL.LU R9, [R1+0xb8c] ;  /* 0x000b8c0001097983 */ /* 0x000ea80000300800 */
[----:B------:R-:W3:Y:S04]  /*5b680*/  LDL.LU R6, [R1+0xb98] ;  /* 0x000b980001067983 */ /* 0x000ee80000300800 */
[----:B------:R0:W-:Y:S04]  /*5b690*/  STL.64 [R1+0x670], R16 ;  /* 0x0006701001007387 */ /* 0x0001e80000100a00 */
[----:B------:R-:W-:Y:S04]  /*5b6a0*/  STL.64 [R1+0x678], R18 ;  /* 0x0006781201007387 */ /* 0x000fe80000100a00 */
[----:B------:R-:W2:Y:S04]  /*5b6b0*/  LDL.LU R7, [R1+0xb9c] ;  /* 0x000b9c0001077983 */ /* 0x000ea80000300800 */
[----:B------:R-:W2:Y:S04]  /*5b6c0*/  LDL.LU R4, [R1+0xba8] ;  /* 0x000ba80001047983 */ /* 0x000ea80000300800 */
[----:B------:R-:W2:Y:S04]  /*5b6d0*/  LDL.LU R5, [R1+0xbac] ;  /* 0x000bac0001057983 */ /* 0x000ea80000300800 */
[----:B------:R-:W2:Y:S04]  /*5b6e0*/  LDL.LU R2, [R1+0xbb8] ;  /* 0x000bb80001027983 */ /* 0x000ea80000300800 */
[----:B------:R-:W2:Y:S04]  /*5b6f0*/  LDL.LU R3, [R1+0xbbc] ;  /* 0x000bbc0001037983 */ /* 0x000ea80000300800 */
[----:B0-----:R-:W2:Y:S04]  /*5b700*/  LDL.LU R16, [R1+0x1120] ;  /* 0x0011200001107983 */ /* 0x001ea80000300800 */
[----:B------:R-:W2:Y:S01]  /*5b710*/  LDL.LU R28, [R1+0x112c] ;  /* 0x00112c00011c7983 */ /* 0x000ea20000300800 */
[----:B----4-:R-:W-:-:S03]  /*5b720*/  F2FP.F16.E5M2.UNPACK_B R8, R0.H1 ;  /* 0x00000000ff08723e */ /* 0x010fc600030004ff */
[----:B--2---:R0:W-:Y:S04]  /*5b730*/  STL [R1+0x5298], R28 ;  /* 0x0052981c01007387 */ /* 0x0041e80000100800 */
        /* <DEDUP_REMOVED lines=20> */
[----:B------:R-:W-:-:S03]  /*5b880*/  F2FP.F16.E5M2.UNPACK_B R9, R9.H1 ;  /* 0x00000009ff09723e */ /* 0x000fc600030004ff */
[----:B--2---:R-:W-:Y:S04]  /*5b890*/  STL.64 [R1+0x52c8], R22 ;  /* 0x0052c81601007387 */ /* 0x004fe80000100a00 */
[----:B------:R0:W-:Y:S04]  /*5b8a0*/  STL.64 [R1+0x52c0], R20 ;  /* 0x0052c01401007387 */ /* 0x0001e80000100a00 */
[----:B0-----:R-:W2:Y:S04]  /*5b8b0*/  LDL.LU R20, [R1+0x9f0] ;  /* 0x0009f00001147983 */ /* 0x001ea80000300800 */
[----:B------:R-:W2:Y:S04]  /*5b8c0*/  LDL.LU R21, [R1+0x9f4] ;  /* 0x0009f40001157983 */ /* 0x000ea80000300800 */
[----:B------:R-:W2:Y:S04]  /*5b8d0*/  LDL.LU R22, [R1+0x9f8] ;  /* 0x0009f80001167983 */ /* 0x000ea80000300800 */
[----:B------:R-:W2:Y:S04]  /*5b8e0*/  LDL.LU R23, [R1+0x9fc] ;  /* 0x0009fc0001177983 */ /* 0x000ea80000300800 */
[----:B------:R-:W3:Y:S04]  /*5b8f0*/  LDL R18, [R1+0x18] ;  /* 0x0000180001127983 */ /* 0x000ee80000100800 */
[----:B------:R-:W3:Y:S04]  /*5b900*/  LDL R19, [R1+0x1c] ;  /* 0x00001c0001137983 */ /* 0x000ee80000100800 */
[----:B------:R-:W3:Y:S04]  /*5b910*/  LDL.LU R24, [R1+0xaa0] ;  /* 0x000aa00001187983 */ /* 0x000ee80000300800 */
        /* <DEDUP_REMOVED lines=9> */
[----:B---3--:R-:W-:-:S02]  /*5b9b0*/  F2FP.F16.E5M2.UNPACK_B R6, R6.H1 ;  /* 0x00000006ff06723e */ /* 0x008fc400030004ff */
[----:B------:R-:W-:Y:S01]  /*5b9c0*/  F2FP.F16.E5M2.UNPACK_B R7, R7.H1 ;  /* 0x00000007ff07723e */ /* 0x000fe200030004ff */
[----:B------:R0:W-:Y:S04]  /*5b9d0*/  STL.64 [R1+0x51f8], R10 ;  /* 0x0051f80a01007387 */ /* 0x0001e80000100a00 */
[----:B0-----:R-:W3:Y:S04]  /*5b9e0*/  LDL R10, [R1+0x10] ;  /* 0x00001000010a7983 */ /* 0x001ee80000100800 */
[----:B------:R-:W3:Y:S04]  /*5b9f0*/  LDL R11, [R1+0x14] ;  /* 0x00001400010b7983 */ /* 0x000ee80000100800 */
[----:B------:R0:W-:Y:S04]  /*5ba00*/  STL.64 [R1+0x51f0], R8 ;  /* 0x0051f00801007387 */ /* 0x0001e80000100a00 */
[----:B0-----:R-:W3:Y:S04]  /*5ba10*/  LDL.LU R9, [R1+0x1128] ;  /* 0x0011280001097983 */ /* 0x001ee80000300800 */
[----:B------:R-:W4:Y:S01]  /*5ba20*/  LDL.LU R8, [R1+0x1130] ;  /* 0x0011300001087983 */ /* 0x000f220000300800 */
[----:B--2---:R-:W-:-:S15]  /*5ba30*/  HMMA.16816.F32 R20, R12, R6, R20 ;  /* 0x000000060c14723c */ /* 0x004fde0000001814 */
[----:B------:R-:W-:-:S04]  /*5ba40*/  NOP ;  /* 0x0000000000007918 */ /* 0x000fc80000000000 */
[----:B------:R-:W-:Y:S04]  /*5ba50*/  STL.64 [R1+0x930], R20 ;  /* 0x0009301401007387 */ /* 0x000fe80000100a00 */
[----:B------:R0:W-:Y:S04]  /*5ba60*/  STL.64 [R1+0x938], R22 ;  /* 0x0009381601007387 */ /* 0x0001e80000100a00 */
[----:B0-----:R-:W2:Y:S04]  /*5ba70*/  LDL.LU.64 R22, [R1+0x52b8] ;  /* 0x0052b80001167983 */ /* 0x001ea80000300a00 */
[----:B------:R-:W2:Y:S01]  /*5ba80*/  LDL.LU.64 R20, [R1+0x52b0] ;  /* 0x0052b00001147983 */ /* 0x000ea20000300a00 */
[----:B------:R-:W-:-:S02]  /*5ba90*/  F2FP.F16.E5M2.UNPACK_B R4, R4.H1 ;  /* 0x00000004ff04723e */ /* 0x000fc400030004ff */
[----:B------:R-:W-:Y:S01]  /*5baa0*/  F2FP.F16.E5M2.UNPACK_B R5, R5.H1 ;  /* 0x00000005ff05723e */ /* 0x000fe200030004ff */
[----:B------:R-:W-:-:S06]  /*5bab0*/  IMAD R16, R16, 0x100, R28 ;  /* 0x0000010010107824 */ /* 0x000fcc00078e021c */
[----:B--2---:R-:W-:-:S15]  /*5bac0*/  HMMA.16816.F32 R20, R12, R4, R20 ;  /* 0x000000040c14723c */ /* 0x004fde0000001814 */
[----:B------:R-:W-:-:S04]  /*5bad0*/  NOP ;  /* 0x0000000000007918 */ /* 0x000fc80000000000 */
[----:B------:R-:W-:Y:S04]  /*5bae0*/  STL.64 [R1+0xab0], R20 ;  /* 0x000ab01401007387 */ /* 0x000fe80000100a00 */
[----:B------:R0:W-:Y:S04]  /*5baf0*/  STL.64 [R1+0xab8], R22 ;  /* 0x000ab81601007387 */ /* 0x0001e80000100a00 */
[----:B0-----:R-:W2:Y:S04]  /*5bb00*/  LDL.LU.64 R22, [R1+0x52a8] ;  /* 0x0052a80001167983 */ /* 0x001ea80000300a00 */
[----:B------:R-:W2:Y:S04]  /*5bb10*/  LDL.LU.64 R20, [R1+0x52a0] ;  /* 0x0052a00001147983 */ /* 0x000ea80000300a00 */
[----:B------:R-:W-:Y:S04]  /*5bb20*/  STL.64 [R1+0x51d8], R6 ;  /* 0x0051d80601007387 */ /* 0x000fe80000100a00 */
[----:B------:R0:W-:Y:S04]  /*5bb30*/  STL.64 [R1+0x51d0], R4 ;  /* 0x0051d00401007387 */ /* 0x0001e80000100a00 */
[----:B0-----:R-:W3:Y:S04]  /*5bb40*/  LDL.LU R4, [R1+0xa90] ;  /* 0x000a900001047983 */ /* 0x001ee80000300800 */
[----:B------:R-:W3:Y:S04]  /*5bb50*/  LDL.LU R5, [R1+0xa94] ;  /* 0x000a940001057983 */ /* 0x000ee80000300800 */
[----:B------:R-:W3:Y:S04]  /*5bb60*/  LDL.LU R6, [R1+0xa98] ;  /* 0x000a980001067983 */ /* 0x000ee80000300800 */
[----:B------:R-:W3:Y:S04]  /*5bb70*/  LDL.LU R7, [R1+0xa9c] ;  /* 0x000a9c0001077983 */ /* 0x000ee80000300800 */
[----:B------:R-:W3:Y:S01]  /*5bb80*/  LDL.LU R28, [R1+0x5298] ;  /* 0x00529800011c7983 */ /* 0x000ee20000300800 */
[----:B------:R-:W-:-:S02]  /*5bb90*/  F2FP.F16.E5M2.UNPACK_B R2, R2.H1 ;  /* 0x00000002ff02723e */ /* 0x000fc400030004ff */
[----:B------:R-:W-:Y:S01]  /*5bba0*/  F2FP.F16.E5M2.UNPACK_B R3, R3.H1 ;  /* 0x00000003ff03723e */ /* 0x000fe200030004ff */
[----:B----4-:R-:W-:Y:S02]  /*5bbb0*/  IMAD R8, R8, 0x100, R29 ;  /* 0x0000010008087824 */ /* 0x010fe400078e021d */
[----:B------:R-:W-:-:S04]  /*5bbc0*/  IMAD R0, R0, 0x100, R17 ;  /* 0x0000010000007824 */ /* 0x000fc800078e0211 */
[----:B--2---:R-:W-:Y:S01]  /*5bbd0*/  HMMA.16816.F32 R12, R12, R2, R20 ;  /* 0x000000020c0c723c */ /* 0x004fe20000001814 */
[----:B---3--:R-:W-:Y:S02]  /*5bbe0*/  IMAD R9, R9, 0x100, R28 ;  /* 0x0000010009097824 */ /* 0x008fe400078e021c */
[----:B------:R-:W2:Y:S04]  /*5bbf0*/  LDL.LU R28, [R1+0x5294] ;  /* 0x00529400011c7983 */ /* 0x000ea80000300800 */
[----:B------:R-:W2:Y:S04]  /*5bc00*/  LDL.LU R29, [R1+0x5290] ;  /* 0x00529000011d7983 */ /* 0x000ea80000300800 */
[----:B------:R-:W3:Y:S04]  /*5bc10*/  LDL.LU.64 R22, [R1+0x5288] ;  /* 0x0052880001167983 */ /* 0x000ee80000300a00 */
[----:B------:R-:W3:Y:S04]  /*5bc20*/  LDL.LU.64 R20, [R1+0x5280] ;  /* 0x0052800001147983 */ /* 0x000ee80000300a00 */
[----:B------:R-:W-:Y:S04]  /*5bc30*/  STL [R1+0x51c8], R3 ;  /* 0x0051c80301007387 */ /* 0x000fe80000100800 */
[----:B------:R0:W-:Y:S04]  /*5bc40*/  STL.64 [R1+0x9f0], R12 ;  /* 0x0009f00c01007387 */ /* 0x0001e80000100a00 */
[----:B------:R1:W-:Y:S01]  /*5bc50*/  STL.64 [R1+0x9f8], R14 ;  /* 0x0009f80e01007387 */ /* 0x0003e20000100a00 */
[----:B0-----:R-:W-:-:S02]  /*5bc60*/  F2FP.F16.E5M2.UNPACK_B R12, R16 ;  /* 0x00000010ff0c723e */ /* 0x001fc400020004ff */
[----:B------:R-:W-:Y:S02]  /*5bc70*/  F2FP.F16.E5M2.UNPACK_B R13, R9 ;  /* 0x00000009ff0d723e */ /* 0x000fe400020004ff */
[----:B-1----:R-:W-:Y:S02]  /*5bc80*/  F2FP.F16.E5M2.UNPACK_B R14, R8 ;  /* 0x00000008ff0e723e */ /* 0x002fe400020004ff */
[----:B------:R-:W-:-:S07]  /*5bc90*/  F2FP.F16.E5M2.UNPACK_B R15, R0 ;  /* 0x00000000ff0f723e */ /* 0x000fce00020004ff */
[----:B------:R-:W-:Y:S01]  /*5bca0*/  HMMA.16816.F32 R16, R12, R18, R24 ;  /* 0x000000120c10723c */ /* 0x000fe20000001818 */
[----:B------:R-:W3:Y:S04]  /*5bcb0*/  LDL.LU.64 R26, [R1+0x5278] ;  /* 0x00527800011a7983 */ /* 0x000ee80000300a00 */
[----:B------:R-:W4:-:S14]  /*5bcc0*/  LDL.LU.64 R24, [R1+0x5270] ;  /* 0x0052700001187983 */ /* 0x000f1c0000300a00 */
[----:B------:R-:W-:Y:S04]  /*5bcd0*/  STL.64 [R1+0xaa0], R16 ;  /* 0x000aa01001007387 */ /* 0x000fe80000100a00 */
[----:B------:R0:W-:Y:S04]  /*5bce0*/  STL.64 [R1+0xaa8], R18 ;  /* 0x000aa81201007387 */ /* 0x0001e80000100a00 */
[----:B0-----:R-:W4:Y:S04]  /*5bcf0*/  LDL.LU.64 R18, [R1+0x5268] ;  /* 0x0052680001127983 */ /* 0x001f280000300a00 */
[----:B------:R-:W4:Y:S01]  /*5bd00*/  LDL.LU.64 R16, [R1+0x5260] ;  /* 0x0052600001107983 */ /* 0x000f220000300a00 */
[----:B------:R-:W-:-:S15]  /*5bd10*/  HMMA.16816.F32 R8, R12, R10, R4 ;  /* 0x0000000a0c08723c */ /* 0x000fde0000001804 */
[----:B------:R-:W-:-:S04]  /*5bd20*/  NOP ;  /* 0x0000000000007918 */ /* 0x000fc80000000000 */
[----:B------:R0:W-:Y:S04]  /*5bd30*/  STL.64 [R1+0xa80], R8 ;  /* 0x000a800801007387 */ /* 0x0001e80000100a00 */
[----:B------:R-:W-:Y:S01]  /*5bd40*/  STL.64 [R1+0xa88], R10 ;  /* 0x000a880a01007387 */ /* 0x000fe20000100a00 */
[----:B----4-:R-:W-:-:S15]  /*5bd50*/  HMMA.16816.F32 R4, R12, R24, R16 ;  /* 0x000000180c04723c */ /* 0x010fde0000001810 */
[----:B------:R-:W-:-:S04]  /*5bd60*/  NOP ;  /* 0x0000000000007918 */ /* 0x000fc80000000000 */
[----:B------:R-:W-:Y:S04]  /*5bd70*/  STL.64 [R1+0xa70], R4 ;  /* 0x000a700401007387 */ /* 0x000fe80000100a00 */
[----:B------:R3:W-:Y:S04]  /*5bd80*/  STL.64 [R1+0xa78], R6 ;  /* 0x000a780601007387 */ /* 0x0007e80000100a00 */
[----:B0-----:R-:W4:Y:S01]  /*5bd90*/  LDL.LU R8, [R1+0x9d0] ;  /* 0x0009d00001087983 */ /* 0x001f220000300800 */
[----:B---3--:R-:W-:-:S15]  /*5bda0*/  HMMA.16816.F32 R4, R12, R26, R20 ;  /* 0x0000001a0c04723c */ /* 0x008fde0000001814 */
[----:B------:R-:W-:-:S04]  /*5bdb0*/  NOP ;  /* 0x0000000000007918 */ /* 0x000fc80000000000 */
[----:B------:R-:W-:Y:S04]  /*5bdc0*/  STL.64 [R1+0xa50], R4 ;  /* 0x000a500401007387 */ /* 0x000fe80000100a00 */
[----:B------:R-:W-:Y:S04]  /*5bdd0*/  STL.64 [R1+0xa58], R6 ;  /* 0x000a580601007387 */ /* 0x000fe80000100a00 */
[----:B------:R-:W4:Y:S04]  /*5bde0*/  LDL.LU R9, [R1+0x9d4] ;  /* 0x0009d40001097983 */ /* 0x000f280000300800 */
[----:B------:R-:W3:Y:S04]  /*5bdf0*/  LDL.LU R10, [R1+0x9d8] ;  /* 0x0009d800010a7983 */ /* 0x000ee80000300800 */
[----:B------:R-:W3:Y:S04]  /*5be00*/  LDL.LU R11, [R1+0x9dc] ;  /* 0x0009dc00010b7983 */ /* 0x000ee80000300800 */
[----:B------:R-:W2:Y:S04]  /*5be10*/  LDL.LU R20, [R1+0xa20] ;  /* 0x000a200001147983 */ /* 0x000ea80000300800 */
[----:B------:R-:W2:Y:S04]  /*5be20*/  LDL.LU R21, [R1+0xa24] ;  /* 0x000a240001157983 */ /* 0x000ea80000300800 */
[----:B------:R-:W2:Y:S04]  /*5be30*/  LDL.LU R22, [R1+0xa28] ;  /* 0x000a280001167983 */ /* 0x000ea80000300800 */
[----:B------:R-:W2:Y:S01]  /*5be40*/  LDL.LU R23, [R1+0xa2c] ;  /* 0x000a2c0001177983 */ /* 0x000ea20000300800 */
[----:B------:R-:W-:-:S02]  /*5be50*/  IMAD.MOV.U32 R3, RZ, RZ, R24 ;  /* 0x000000ffff037224 */ /* 0x000fc400078e0018 */
[----:B------:R-:W-:Y:S01]  /*5be60*/  IMAD.MOV.U32 R0, RZ, RZ, R25 ;  /* 0x000000ffff007224 */ /* 0x000fe200078e0019 */
[----:B------:R-:W3:Y:S04]  /*5be70*/  LDL.LU R24, [R1+0xa40] ;  /* 0x000a400001187983 */ /* 0x000ee80000300800 */
        /* <DEDUP_REMOVED lines=20> */
[----:B----4-:R0:W-:Y:S04]  /*5bfc0*/  STL.64 [R1+0x5200], R8 ;  /* 0x0052000801007387 */ /* 0x0101e80000100a00 */
        /* <DEDUP_REMOVED lines=19> */
[----:B------:R0:W-:Y:S04]  /*5c100*/  STL [R1+0x51b4], R28 ;  /* 0x0051b41c01007387 */ /* 0x0001e80000100800 */
[----:B0-----:R-:W2:Y:S04]  /*5c110*/  LDL.LU R28, [R1+0x1148] ;  /* 0x00114800011c7983 */ /* 0x001ea80000300800 */
[----:B------:R0:W-:Y:S04]  /*5c120*/  STL [R1+0x51b0], R29 ;  /* 0x0051b01d01007387 */ /* 0x0001e80000100800 */
[----:B0-----:R-:W2:Y:S01]  /*5c130*/  LDL.LU R29, [R1+0x1150] ;  /* 0x00115000011d7983 */ /* 0x001ea20000300800 */
        /* <DEDUP_REMOVED lines=66> */
[----:B------:R-:W-:Y:S04]  /*5c560*/  STL [R1+0x5114], R8 ;  /* 0x0051140801007387 */ /* 0x000fe80000100800 */
[----:B------:R-:W-:Y:S04]  /*5c570*/  STL [R1+0x5110], R9 ;  /* 0x0051100901007387 */ /* 0x000fe80000100800 */
[----:B------:R4:W-:Y:S01]  /*5c580*/  STL.64 [R1+0x5168], R10 ;  /* 0x0051680a01007387 */ /* 0x0009e20000100a00 */
[----:B------:R-:W-:-:S02]  /*5c590*/  IMAD R28, R28, 0x100, R26 ;  /* 0x000001001c1c7824 */ /* 0x000fc400078e021a */
[----:B------:R-:W-:Y:S01]  /*5c5a0*/  IMAD R29, R29, 0x100, R27 ;  /* 0x000001001d1d7824 */ /* 0x000fe200078e021b */
[C---:B--2---:R-:W-:Y:S08]  /*5c5b0*/  HMMA.16816.F32 R16, R12.reuse, R6, R16 ;  /* 0x000000060c10723c */ /* 0x044ff00000001810 */
[----:B----4-:R-:W-:Y:S01]  /*5c5c0*/  HMMA.16816.F32 R8, R12, R4, R20 ;  /* 0x000000040c08723c */ /* 0x010fe20000001814 */
[----:B------:R-:W-:Y:S10]  /*5c5d0*/  STL.64 [R1+0x50f8], R6 ;  /* 0x0050f80601007387 */ /* 0x000ff40000100a00 */
[----:B------:R-:W-:Y:S04]  /*5c5e0*/  STL.64 [R1+0x990], R16 ;  /* 0x0009901001007387 */ /* 0x000fe80000100a00 */
[----:B------:R-:W-:Y:S04]  /*5c5f0*/  STL.64 [R1+0x998], R18 ;  /* 0x0009981201007387 */ /* 0x000fe80000100a00 */
[----:B------:R0:W-:Y:S04]  /*5c600*/  STL.64 [R1+0x50f0], R4 ;  /* 0x0050f00401007387 */ /* 0x0001e80000100a00 */
[----:B------:R1:W-:Y:S04]  /*5c610*/  STL.64 [R1+0x970], R8 ;  /* 0x0009700801007387 */ /* 0x0003e80000100a00 */
[----:B------:R2:W-:Y:S01]  /*5c620*/  STL.64 [R1+0x978], R10 ;  /* 0x0009780a01007387 */ /* 0x0005e20000100a00 */
[----:B0-----:R-:W-:-:S05]  /*5c630*/  IMAD R4, R25, 0x100, R24 ;  /* 0x0000010019047824 */ /* 0x001fca00078e0218 */
[----:B------:R-:W-:Y:S04]  /*5c640*/  STL [R1+0x2f0], R4 ;  /* 0x0002f00401007387 */ /* 0x000fe80000100800 */
[----:B------:R-:W3:Y:S04]  /*5c650*/  LDL.LU R20, [R1+0x8c0] ;  /* 0x0008c00001147983 */ /* 0x000ee80000300800 */
[----:B------:R-:W3:Y:S04]  /*5c660*/  LDL.LU R21, [R1+0x8c4] ;  /* 0x0008c40001157983 */ /* 0x000ee80000300800 */
[----:B------:R-:W4:Y:S04]  /*5c670*/  LDL.LU R22, [R1+0x8c8] ;  /* 0x0008c80001167983 */ /* 0x000f280000300800 */
[----:B------:R-:W4:Y:S04]  /*5c680*/  LDL.LU R23, [R1+0x8cc] ;  /* 0x0008cc0001177983 */ /* 0x000f280000300800 */
[----:B------:R-:W2:Y:S04]  /*5c690*/  LDL.LU R24, [R1+0x8f0] ;  /* 0x0008f00001187983 */ /* 0x000ea80000300800 */
[----:B------:R-:W2:Y:S04]  /*5c6a0*/  LDL.LU R25, [R1+0x8f4] ;  /* 0x0008f40001197983 */ /* 0x000ea80000300800 */
[----:B------:R-:W2:Y:S04]  /*5c6b0*/  LDL.LU R26, [R1+0x8f8] ;  /* 0x0008f800011a7983 */ /* 0x000ea80000300800 */
[----:B------:R-:W2:Y:S04]  /*5c6c0*/  LDL.LU R27, [R1+0x8fc] ;  /* 0x0008fc00011b7983 */ /* 0x000ea80000300800 */
[----:B--2---:R-:W-:Y:S04]  /*5c6d0*/  STL.64 [R1+0x5178], R26 ;  /* 0x0051781a01007387 */ /* 0x004fe80000100a00 */
[----:B------:R0:W-:Y:S04]  /*5c6e0*/  STL.64 [R1+0x5170], R24 ;  /* 0x0051701801007387 */ /* 0x0001e80000100a00 */
[----:B-1----:R-:W2:Y:S04]  /*5c6f0*/  LDL.LU R8, [R1+0x910] ;  /* 0x0009100001087983 */ /* 0x002ea80000300800 */
[----:B------:R-:W2:Y:S04]  /*5c700*/  LDL.LU R9, [R1+0x914] ;  /* 0x0009140001097983 */ /* 0x000ea80000300800 */
[----:B------:R-:W2:Y:S04]  /*5c710*/  LDL.LU R10, [R1+0x918] ;  /* 0x00091800010a7983 */ /* 0x000ea80000300800 */
[----:B------:R-:W2:Y:S04]  /*5c720*/  LDL.LU R11, [R1+0x91c] ;  /* 0x00091c00010b7983 */ /* 0x000ea80000300800 */
[----:B--2---:R-:W-:Y:S04]  /*5c730*/  STL.64 [R1+0x5188], R10 ;  /* 0x0051880a01007387 */ /* 0x004fe80000100a00 */
[----:B------:R1:W-:Y:S04]  /*5c740*/  STL.64 [R1+0x5180], R8 ;  /* 0x0051800801007387 */ /* 0x0003e80000100a00 */
[----:B0-----:R-:W2:Y:S01]  /*5c750*/  LDL.64 R24, [R1+0x10] ;  /* 0x0000100001187983 */ /* 0x001ea20000100a00 */
[----:B------:R-:W-:-:S02]  /*5c760*/  IMAD.MOV.U32 R26, RZ, RZ, R3 ;  /* 0x000000ffff1a7224 */ /* 0x000fc400078e0003 */
[----:B------:R-:W-:-:S05]  /*5c770*/  IMAD.MOV.U32 R27, RZ, RZ, R0 ;  /* 0x000000ffff1b7224 */ /* 0x000fca00078e0000 */
[----:B------:R-:W-:Y:S04]  /*5c780*/  STL.64 [R1+0x51a8], R26 ;  /* 0x0051a81a01007387 */ /* 0x000fe80000100a00 */
[----:B--2---:R0:W-:Y:S04]  /*5c790*/  STL.64 [R1+0x51a0], R24 ;  /* 0x0051a01801007387 */ /* 0x0041e80000100a00 */
[----:B-1----:R-:W2:Y:S04]  /*5c7a0*/  LDL.LU R8, [R1+0x920] ;  /* 0x0009200001087983 */ /* 0x002ea80000300800 */
[----:B------:R-:W2:Y:S04]  /*5c7b0*/  LDL.LU R9, [R1+0x924] ;  /* 0x0009240001097983 */ /* 0x000ea80000300800 */
[----:B------:R-:W2:Y:S04]  /*5c7c0*/  LDL.LU R10, [R1+0x928] ;  /* 0x00092800010a7983 */ /* 0x000ea80000300800 */
[----:B------:R-:W2:Y:S04]  /*5c7d0*/  LDL.LU R11, [R1+0x92c] ;  /* 0x00092c00010b7983 */ /* 0x000ea80000300800 */
[----:B0-----:R-:W2:Y:S04]  /*5c7e0*/  LDL.LU R24, [R1+0x950] ;  /* 0x0009500001187983 */ /* 0x001ea80000300800 */
[----:B------:R-:W2:Y:S04]  /*5c7f0*/  LDL.LU R25, [R1+0x954] ;  /* 0x0009540001197983 */ /* 0x000ea80000300800 */
[----:B------:R-:W2:Y:S04]  /*5c800*/  LDL.LU R26, [R1+0x958] ;  /* 0x00095800011a7983 */ /* 0x000ea80000300800 */
[----:B------:R-:W2:Y:S04]  /*5c810*/  LDL.LU R27, [R1+0x95c] ;  /* 0x00095c00011b7983 */ /* 0x000ea80000300800 */
        /* <DEDUP_REMOVED lines=8> */
[----:B------:R-:W2:Y:S04]  /*5c8a0*/  LDL.64 R4, [R1+0x18] ;  /* 0x0000180001047983 */ /* 0x000ea80000100a00 */
[----:B------:R-:W-:Y:S04]  /*5c8b0*/  STL.64 [R1+0x5198], R10 ;  /* 0x0051980a01007387 */ /* 0x000fe80000100a00 */
[----:B------:R0:W-:Y:S04]  /*5c8c0*/  STL.64 [R1+0x5190], R8 ;  /* 0x0051900801007387 */ /* 0x0001e80000100a00 */
[----:B0-----:R-:W2:Y:S04]  /*5c8d0*/  LDL.LU R8, [R1+0x940] ;  /* 0x0009400001087983 */ /* 0x001ea80000300800 */
[----:B------:R-:W2:Y:S04]  /*5c8e0*/  LDL.LU R9, [R1+0x944] ;  /* 0x0009440001097983 */ /* 0x000ea80000300800 */
[----:B------:R-:W2:Y:S04]  /*5c8f0*/  LDL.LU R10, [R1+0x948] ;  /* 0x00094800010a7983 */ /* 0x000ea80000300800 */
[----:B------:R-:W2:Y:S04]  /*5c900*/  LDL.LU R11, [R1+0x94c] ;  /* 0x00094c00010b7983 */ /* 0x000ea80000300800 */
[----:B------:R-:W2:Y:S04]  /*5c910*/  LDL.64 R6, [R1] ;  /* 0x0000000001067983 */ /* 0x000ea80000100a00 */
        /* <DEDUP_REMOVED lines=10> */
[----:B------:R-:W-:-:S03]  /*5c9c0*/  IMAD R0, R0, 0x100, R3 ;  /* 0x0000010000007824 */ /* 0x000fc600078e0203 */
[----:B--2---:R-:W-:Y:S04]  /*5c9d0*/  STL.64 [R1+0x5130], R18 ;  /* 0x0051301201007387 */ /* 0x004fe80000100a00 */
[----:B----4-:R0:W-:Y:S04]  /*5c9e0*/  STL.64 [R1+0x5128], R16 ;  /* 0x0051281001007387 */ /* 0x0101e80000100a00 */
[----:B0-----:R-:W2:Y:S04]  /*5c9f0*/  LDL.LU R16, [R1+0x8b0] ;  /* 0x0008b00001107983 */ /* 0x001ea80000300800 */
[----:B------:R-:W2:Y:S04]  /*5ca00*/  LDL.LU R17, [R1+0x8b4] ;  /* 0x0008b40001117983 */ /* 0x000ea80000300800 */
[----:B------:R-:W2:Y:S04]  /*5ca10*/  LDL.LU R18, [R1+0x8b8] ;  /* 0x0008b80001127983 */ /* 0x000ea80000300800 */
[----:B------:R-:W2:Y:S04]  /*5ca20*/  LDL.LU R19, [R1+0x8bc] ;  /* 0x0008bc0001137983 */ /* 0x000ea80000300800 */
[----:B------:R-:W4:Y:S02]  /*5ca30*/  LDL.LU R3, [R1+0x51c8] ;  /* 0x0051c80001037983 */ /* 0x000f240000300800 */
[----:B----4-:R-:W-:Y:S02]  /*5ca40*/  HMMA.16816.F32 R12, R12, R2, R24 ;  /* 0x000000020c0c723c */ /* 0x010fe40000001818 */
[----:B------:R-:W4:Y:S04]  /*5ca50*/  LDL.LU.64 R26, [R1+0x51c0] ;  /* 0x0051c000011a7983 */ /* 0x000f280000300a00 */
[----:B------:R-:W4:-:S13]  /*5ca60*/  LDL.LU.64 R24, [R1+0x51b8] ;  /* 0x0051b80001187983 */ /* 0x000f1a0000300a00 */
[----:B------:R-:W-:Y:S04]  /*5ca70*/  STL.64 [R1+0x960], R12 ;  /* 0x0009600c01007387 */ /* 0x000fe80000100a00 */
[----:B------:R0:W-:Y:S04]  /*5ca80*/  STL.64 [R1+0x968], R14 ;  /* 0x0009680e01007387 */ /* 0x0001e80000100a00 */
[----:B0-----:R-:W2:Y:S01]  /*5ca90*/  LDL.LU R15, [R1+0x2f0] ;  /* 0x0002f000010f7983 */ /* 0x001ea20000300800 */
[----:B------:R-:W-:Y:S02]  /*5caa0*/  F2FP.F16.E5M2.UNPACK_B R13, R28 ;  /* 0x0000001cff0d723e */ /* 0x000fe400020004ff */
[----:B------:R-:W-:Y:S01]  /*5cab0*/  F2FP.F16.E5M2.UNPACK_B R14, R29 ;  /* 0x0000001dff0e723e */ /* 0x000fe200020004ff */
[----:B------:R-:W-:Y:S04]  /*5cac0*/  STL [R1+0x50c4], R2 ;  /* 0x0050c40201007387 */ /* 0x000fe80000100800 */
[----:B------:R-:W-:Y:S04]  /*5cad0*/  STL [R1+0x50c0], R3 ;  /* 0x0050c00301007387 */ /* 0x000fe80000100800 */
[----:B------:R-:W3:Y:S04]  /*5cae0*/  LDL.LU R28, [R1+0x51b4] ;  /* 0x0051b400011c7983 */ /* 0x000ee80000300800 */
[----:B------:R-:W3:Y:S01]  /*5caf0*/  LDL.LU R29, [R1+0x51b0] ;  /* 0x0051b000011d7983 */ /* 0x000ee20000300800 */
[----:B--2---:R-:W-:-:S02]  /*5cb00*/  F2FP.F16.E5M2.UNPACK_B R12, R15 ;  /* 0x0000000fff0c723e */ /* 0x004fc400020004ff */
[----:B------:R-:W-:-:S07]  /*5cb10*/  F2FP.F16.E5M2.UNPACK_B R15, R0 ;  /* 0x00000000ff0f723e */ /* 0x000fce00020004ff */
[----:B----4-:R-:W-:-:S15]  /*5cb20*/  HMMA.16816.F32 R24, R12, R4, R24 ;  /* 0x000000040c18723c */ /* 0x010fde0000001818 */
[----:B------:R-:W-:-:S04]  /*5cb30*/  NOP ;  /* 0x0000000000007918 */ /* 0x000fc80000000000 */
[----:B------:R-:W-:Y:S04]  /*5cb40*/  STL.64 [R1+0x950], R24 ;  /* 0x0009501801007387 */ /* 0x000fe80000100a00 */
[----:B------:R0:W-:Y:S04]  /*5cb50*/  STL.64 [R1+0x958], R26 ;  /* 0x0009581a01007387 */ /* 0x0001e80000100a00 */
[----:B0-----:R-:W2:Y:S04]  /*5cb60*/  LDL.LU.64 R26, [R1+0x51a8] ;  /* 0x0051a800011a7983 */ /* 0x001ea80000300a00 */
        /* <DEDUP_REMOVED lines=15> */
[----:B0-----:R-:W3:Y:S04]  /*5cc60*/  LDL.LU.64 R26, [R1+0x5178] ;  /* 0x00517800011a7983 */ /* 0x001ee80000300a00 */
[----:B------:R-:W3:Y:S01]  /*5cc70*/  LDL.LU.64 R24, [R1+0x5170] ;  /* 0x0051700001187983 */ /* 0x000ee20000300a00 */
[C---:B--2---:R-:W-:Y:S08]  /*5cc80*/  HMMA.16816.F32 R8, R12.reuse, R6, R8 ;  /* 0x000000060c08723c */ /* 0x044ff00000001808 */
[C---:B---3--:R-:W-:Y:S11]  /*5cc90*/  HMMA.16816.F32 R24, R12.reuse, R28, R24 ;  /* 0x0000001c0c18723c */ /* 0x048ff60000001818 */
[----:B------:R-:W-:Y:S04]  /*5cca0*/  STL.64 [R1+0x900], R8 ;  /* 0x0009000801007387 */ /* 0x000fe80000100a00 */
[----:B------:R0:W-:Y:S04]  /*5ccb0*/  STL.64 [R1+0x908], R10 ;  /* 0x0009080a01007387 */ /* 0x0001e80000100a00 */
[----:B0-----:R-:W2:Y:S04]  /*5ccc0*/  LDL.LU.64 R10, [R1+0x5168] ;  /* 0x00516800010a7983 */ /* 0x001ea80000300a00 */
[----:B------:R-:W-:Y:S04]  /*5ccd0*/  STL.64 [R1+0x8f0], R24 ;  /* 0x0008f01801007387 */ /* 0x000fe80000100a00 */
[----:B------:R0:W-:Y:S04]  /*5cce0*/  STL.64 [R1+0x8f8], R26 ;  /* 0x0008f81a01007387 */ /* 0x0001e80000100a00 */
[----:B0-----:R-:W3:Y:S04]  /*5ccf0*/  LDL.LU.64 R26, [R1+0x5160] ;  /* 0x00516000011a7983 */ /* 0x001ee80000300a00 */
[----:B------:R-:W4:Y:S04]  /*5cd00*/  LDL.LU.64 R24, [R1+0x5158] ;  /* 0x0051580001187983 */ /* 0x000f280000300a00 */
[----:B------:R-:W-:Y:S04]  /*5cd10*/  STL [R1+0x50c8], R28 ;  /* 0x0050c81c01007387 */ /* 0x000fe80000100800 */
[----:B------:R-:W-:Y:S01]  /*5cd20*/  STL [R1+0x50a8], R29 ;  /* 0x0050a81d01007387 */ /* 0x000fe20000100800 */
        /* <DEDUP_REMOVED lines=34> */
[----:B------:R-:W2:Y:S04]  /*5cf50*/  LDL.LU R22, [R1+0x798] ;  /* 0x0007980001167983 */ /* 0x000ea80000300800 */
[----:B------:R-:W2:Y:S04]  /*5cf60*/  LDL.LU R23, [R1+0x79c] ;  /* 0x00079c0001177983 */ /* 0x000ea80000300800 */
[----:B--2---:R-:W-:Y:S04]  /*5cf70*/  STL.64 [R1+0x5088], R22 ;  /* 0x0050881601007387 */ /* 0x004fe80000100a00 */
[----:B----4-:R0:W-:Y:S04]  /*5cf80*/  STL.64 [R1+0x5080], R20 ;  /* 0x0050801401007387 */ /* 0x0101e80000100a00 */
[----:B0-----:R-:W3:Y:S04]  /*5cf90*/  LDL.LU R20, [R1+0x870] ;  /* 0x0008700001147983 */ /* 0x001ee80000300800 */
[----:B------:R-:W3:Y:S04]  /*5cfa0*/  LDL.LU R21, [R1+0x874] ;  /* 0x0008740001157983 */ /* 0x000ee80000300800 */
[----:B------:R-:W3:Y:S04]  /*5cfb0*/  LDL.LU R22, [R1+0x878] ;  /* 0x0008780001167983 */ /* 0x000ee80000300800 */
[----:B------:R-:W3:Y:S02]  /*5cfc0*/  LDL.LU R23, [R1+0x87c] ;  /* 0x00087c0001177983 */ /* 0x000ee40000300800 */
[----:B---3--:R-:W-:-:S15]  /*5cfd0*/  HMMA.16816.F32 R20, R12, R18, R20 ;  /* 0x000000120c14723c */ /* 0x008fde0000001814 */
[----:B------:R-:W-:-:S04]  /*5cfe0*/  NOP ;  /* 0x0000000000007918 */ /* 0x000fc80000000000 */
[----:B------:R-:W-:Y:S04]  /*5cff0*/  STL.64 [R1+0x870], R20 ;  /* 0x0008701401007387 */ /* 0x000fe80000100a00 */
[----:B------:R0:W-:Y:S02]  /*5d000*/  STL.64 [R1+0x878], R22 ;  /* 0x0008781601007387 */ /* 0x0001e40000100a00 */
[----:B0-----:R-:W-:Y:S01]  /*5d010*/  HMMA.16816.F32 R20, R12, R16, R24 ;  /* 0x000000100c14723c */ /* 0x001fe20000001818 */
[----:B------:R-:W-:Y:S02]  /*5d020*/  IMAD.MOV.U32 R26, RZ, RZ, R4 ;  /* 0x000000ffff1a7224 */ /* 0x000fe400078e0004 */
[----:B------:R-:W-:-:S15]  /*5d030*/  IMAD.MOV.U32 R27, RZ, RZ, R3 ;  /* 0x000000ffff1b7224 */ /* 0x000fde00078e0003 */
[----:B------:R-:W-:Y:S01]  /*5d040*/  NOP ;  /* 0x0000000000007918 */ /* 0x000fe20000000000 */
[----:B------:R0:W-:Y:S04]  /*5d050*/  STL.64 [R1+0x860], R20 ;  /* 0x0008601401007387 */ /* 0x0001e80000100a00 */
[----:B------:R1:W-:Y:S04]  /*5d060*/  STL.64 [R1+0x868], R22 ;  /* 0x0008681601007387 */ /* 0x0003e80000100a00 */
[----:B------:R-:W-:Y:S04]  /*5d070*/  STL.64 [R1+0x5090], R26 ;  /* 0x0050901a01007387 */ /* 0x000fe80000100a00 */
[----:B0-----:R-:W2:Y:S04]  /*5d080*/  LDL.LU R20, [R1+0x7d0] ;  /* 0x0007d00001147983 */ /* 0x001ea80000300800 */
[----:B------:R-:W2:Y:S04]  /*5d090*/  LDL.LU R21, [R1+0x7d4] ;  /* 0x0007d40001157983 */ /* 0x000ea80000300800 */
[----:B-1----:R-:W3:Y:S04]  /*5d0a0*/  LDL.LU R22, [R1+0x7d8] ;  /* 0x0007d80001167983 */ /* 0x002ee80000300800 */
[----:B------:R-:W3:Y:S01]  /*5d0b0*/  LDL.LU R23, [R1+0x7dc] ;  /* 0x0007dc0001177983 */ /* 0x000ee20000300800 */
[----:B------:R-:W-:-:S02]  /*5d0c0*/  IMAD.MOV.U32 R24, RZ, RZ, R2 ;  /* 0x000000ffff187224 */ /* 0x000fc400078e0002 */
[----:B------:R-:W-:Y:S02]  /*5d0d0*/  IMAD.MOV.U32 R0, RZ, RZ, R5 ;  /* 0x000000ffff007224 */ /* 0x000fe400078e0005 */
[----:B------:R-:W-:Y:S02]  /*5d0e0*/  IMAD.MOV.U32 R8, RZ, RZ, R6 ;  /* 0x000000ffff087224 */ /* 0x000fe400078e0006 */
[----:B------:R-:W-:Y:S01]  /*5d0f0*/  IMAD.MOV.U32 R9, RZ, RZ, R7 ;  /* 0x000000ffff097224 */ /* 0x000fe200078e0007 */
[----:B---3--:R-:W-:Y:S04]  /*5d100*/  STL.64 [R1+0x50a0], R22 ;  /* 0x0050a01601007387 */ /* 0x008fe80000100a00 */
[----:B--2---:R0:W-:Y:S04]  /*5d110*/  STL.64 [R1+0x5098], R20 ;  /* 0x0050981401007387 */ /* 0x0041e80000100a00 */
[----:B------:R-:W-:Y:S04]  /*5d120*/  STL [R1+0x50cc], R24 ;  /* 0x0050cc1801007387 */ /* 0x000fe80000100800 */
[----:B0-----:R-:W2:Y:S04]  /*5d130*/  LDL.LU R20, [R1+0x7e0] ;  /* 0x0007e00001147983 */ /* 0x001ea80000300800 */
[----:B------:R-:W2:Y:S04]  /*5d140*/  LDL.LU R21, [R1+0x7e4] ;  /* 0x0007e40001157983 */ /* 0x000ea80000300800 */
[----:B------:R-:W3:Y:S04]  /*5d150*/  LDL.LU R22, [R1+0x7e8] ;  /* 0x0007e80001167983 */ /* 0x000ee80000300800 */
[----:B------:R-:W3:Y:S04]  /*5d160*/  LDL.LU R23, [R1+0x7ec] ;  /* 0x0007ec0001177983 */ /* 0x000ee80000300800 */
[----:B------:R-:W4:Y:S04]  /*5d170*/  LDL.LU R4, [R1+0x830] ;  /* 0x0008300001047983 */ /* 0x000f280000300800 */
[----:B------:R-:W4:Y:S04]  /*5d180*/  LDL.LU R5, [R1+0x834] ;  /* 0x0008340001057983 */ /* 0x000f280000300800 */
[----:B------:R-:W2:Y:S04]  /*5d190*/  LDL.LU R6, [R1+0x838] ;  /* 0x0008380001067983 */ /* 0x000ea80000300800 */
[----:B------:R-:W2:Y:S04]  /*5d1a0*/  LDL.LU R7, [R1+0x83c] ;  /* 0x00083c0001077983 */ /* 0x000ea80000300800 */
[----:B--2---:R-:W-:Y:S04]  /*5d1b0*/  STL.64 [R1+0x5108], R6 ;  /* 0x0051080601007387 */ /* 0x004fe80000100a00 */
[----:B----4-:R0:W-:Y:S04]  /*5d1c0*/  STL.64 [R1+0x5100], R4 ;  /* 0x0051000401007387 */ /* 0x0101e80000100a00 */
        /* <DEDUP_REMOVED lines=8> */
[----:B------:R-:W2:Y:S04]  /*5d250*/  LDL.LU R2, [R1+0x1174] ;  /* 0x0011740001027983 */ /* 0x000ea80000300800 */
[----:B------:R-:W2:Y:S01]  /*5d260*/  LDL.LU R26, [R1+0x1170] ;  /* 0x00117000011a7983 */ /* 0x000ea20000300800 */
[----:B------:R-:W-:-:S03]  /*5d270*/  IMAD.MOV.U32 R25, RZ, RZ, R0 ;  /* 0x000000ffff197224 */ /* 0x000fc600078e0000 */
[----:B--2---:R-:W-:Y:S04]  /*5d280*/  STL.64 [R1+0x50d8], R26 ;  /* 0x0050d81a01007387 */ /* 0x004fe80000100a00 */
[----:B----4-:R0:W-:Y:S04]  /*5d290*/  STL.64 [R1+0x50d0], R24 ;  /* 0x0050d01801007387 */ /* 0x0101e80000100a00 */
[----:B0-----:R-:W2:Y:S04]  /*5d2a0*/  LDL.LU R24, [R1+0x810] ;  /* 0x0008100001187983 */ /* 0x001ea80000300800 */
[----:B------:R-:W2:Y:S04]  /*5d2b0*/  LDL.LU R25, [R1+0x814] ;  /* 0x0008140001197983 */ /* 0x000ea80000300800 */
[----:B------:R-:W4:Y:S04]  /*5d2c0*/  LDL.LU R26, [R1+0x818] ;  /* 0x00081800011a7983 */ /* 0x000f280000300800 */
[----:B------:R-:W4:Y:S01]  /*5d2d0*/  LDL.LU R27, [R1+0x81c] ;  /* 0x00081c00011b7983 */ /* 0x000f220000300800 */
[----:B------:R-:W-:Y:S03]  /*5d2e0*/  HMMA.16816.F32 R4, R12, R10, R4 ;  /* 0x0000000a0c04723c */ /* 0x000fe60000001804 */
[----:B----4-:R-:W-:Y:S04]  /*5d2f0*/  STL.64 [R1+0x50e8], R26 ;  /* 0x0050e81a01007387 */ /* 0x010fe80000100a00 */
[----:B--2---:R0:W-:Y:S04]  /*5d300*/  STL.64 [R1+0x50e0], R24 ;  /* 0x0050e01801007387 */ /* 0x0041e80000100a00 */
[----:B0-----:R-:W2:Y:S04]  /*5d310*/  LDL.LU R24, [R1+0x820] ;  /* 0x0008200001187983 */ /* 0x001ea80000300800 */
[----:B------:R-:W2:Y:S04]  /*5d320*/  LDL.LU R25, [R1+0x824] ;  /* 0x0008240001197983 */ /* 0x000ea80000300800 */
[----:B------:R-:W2:Y:S04]  /*5d330*/  LDL.LU R26, [R1+0x828] ;  /* 0x00082800011a7983 */ /* 0x000ea80000300800 */
[----:B------:R-:W2:Y:S04]  /*5d340*/  LDL.LU R27, [R1+0x82c] ;  /* 0x00082c00011b7983 */ /* 0x000ea80000300800 */
        /* <DEDUP_REMOVED lines=8> */
[----:B------:R0:W-:Y:S02]  /*5d3d0*/  STL.64 [R1+0x5038], R18 ;  /* 0x0050381201007387 */ /* 0x0001e40000100a00 */
[----:B0-----:R-:W-:-:S02]  /*5d3e0*/  IMAD.MOV.U32 R18, RZ, RZ, R8 ;  /* 0x000000ffff127224 */ /* 0x001fc400078e0008 */
[----:B------:R-:W-:Y:S01]  /*5d3f0*/  IMAD.MOV.U32 R19, RZ, RZ, R9 ;  /* 0x000000ffff137224 */ /* 0x000fe200078e0009 */
[----:B------:R-:W2:Y:S04]  /*5d400*/  LDL.LU R8, [R1+0x5114] ;  /* 0x0051140001087983 */ /* 0x000ea80000300800 */
[----:B------:R-:W2:Y:S04]  /*5d410*/  LDL.LU R9, [R1+0x5110] ;  /* 0x0051100001097983 */ /* 0x000ea80000300800 */
[----:B------:R0:W-:Y:S04]  /*5d420*/  STL.64 [R1+0x5030], R16 ;  /* 0x0050301001007387 */ /* 0x0001e80000100a00 */
[----:B0-----:R-:W2:Y:S04]  /*5d430*/  LDL R16, [R1+0x8] ;  /* 0x0000080001107983 */ /* 0x001ea80000100800 */
[----:B------:R-:W2:Y:S04]  /*5d440*/  LDL R17, [R1+0xc] ;  /* 0x00000c0001117983 */ /* 0x000ea80000100800 */
        /* <DEDUP_REMOVED lines=29> */
[----:B------:R0:W-:Y:S01]  /*5d620*/  STL.64 [R1+0x4ff0], R4 ;  /* 0x004ff00401007387 */ /* 0x0001e20000100a00 */
[----:B----4-:R-:W-:-:S03]  /*5d630*/  IMAD R0, R0, 0x100, R3 ;  /* 0x0000010000007824 */ /* 0x010fc600078e0203 */
[----:B0-----:R-:W4:Y:S04]  /*5d640*/  LDL.LU R4, [R1+0x7c0] ;  /* 0x0007c00001047983 */ /* 0x001f280000300800 */
[----:B------:R-:W4:Y:S04]  /*5d650*/  LDL.LU R5, [R1+0x7c4] ;  /* 0x0007c40001057983 */ /* 0x000f280000300800 */
[----:B------:R-:W4:Y:S04]  /*5d660*/  LDL.LU R6, [R1+0x7c8] ;  /* 0x0007c80001067983 */ /* 0x000f280000300800 */
[----:B------:R-:W4:Y:S01]  /*5d670*/  LDL.LU R7, [R1+0x7cc] ;  /* 0x0007cc0001077983 */ /* 0x000f220000300800 */
[----:B--2---:R-:W-:-:S02]  /*5d680*/  IMAD R27, R27, 0x100, R28 ;  /* 0x000001001b1b7824 */ /* 0x004fc400078e021c */
[----:B---3--:R-:W-:Y:S02]  /*5d690*/  IMAD R29, R29, 0x100, R24 ;  /* 0x000001001d1d7824 */ /* 0x008fe400078e0218 */
[----:B------:R-:W-:Y:S01]  /*5d6a0*/  IMAD R26, R26, 0x100, R2 ;  /* 0x000001001a1a7824 */ /* 0x000fe200078e0202 */
[----:B------:R-:W2:Y:S04]  /*5d6b0*/  LDL.LU R24, [R1+0x50cc] ;  /* 0x0050cc0001187983 */ /* 0x000ea80000300800 */
[----:B------:R-:W3:Y:S04]  /*5d6c0*/  LDL.LU R28, [R1+0x50c8] ;  /* 0x0050c800011c7983 */ /* 0x000ee80000300800 */
[----:B------:R-:W2:Y:S04]  /*5d6d0*/  LDL.LU R2, [R1+0x50c4] ;  /* 0x0050c40001027983 */ /* 0x000ea80000300800 */
[----:B------:R-:W2:Y:S02]  /*5d6e0*/  LDL.LU R3, [R1+0x50c0] ;  /* 0x0050c00001037983 */ /* 0x000ea40000300800 */
[----:B--2---:R-:W-:Y:S02]  /*5d6f0*/  HMMA.16816.F32 R12, R12, R2, R20 ;  /* 0x000000020c0c723c */ /* 0x004fe40000001814 */
[----:B------:R-:W2:Y:S04]  /*5d700*/  LDL.LU.64 R22, [R1+0x50b8] ;  /* 0x0050b80001167983 */ /* 0x000ea80000300a00 */
[----:B------:R-:W2:-:S13]  /*5d710*/  LDL.LU.64 R20, [R1+0x50b0] ;  /* 0x0050b00001147983 */ /* 0x000e9a0000300a00 */
[----:B------:R0:W-:Y:S04]  /*5d720*/  STL.64 [R1+0x7f0], R12 ;  /* 0x0007f00c01007387 */ /* 0x0001e80000100a00 */
[----:B------:R1:W-:Y:S01]  /*5d730*/  STL.64 [R1+0x7f8], R14 ;  /* 0x0007f80e01007387 */ /* 0x0003e20000100a00 */
[----:B0-----:R-:W-:Y:S02]  /*5d740*/  F2FP.F16.E5M2.UNPACK_B R12, R29 ;  /* 0x0000001dff0c723e */ /* 0x001fe400020004ff */
        /* <DEDUP_REMOVED lines=9> */
[----:B0-----:R-:W2:Y:S01]  /*5d7e0*/  LDL.LU.64 R26, [R1+0x5090] ;  /* 0x00509000011a7983 */ /* 0x001ea20000300a00 */
[C---:B----4-:R-:W-:Y:S08]  /*5d7f0*/  HMMA.16816.F32 R4, R12.reuse, R16, R4 ;  /* 0x000000100c04723c */ /* 0x050ff00000001804 */
[----:B--2---:R-:W-:Y:S01]  /*5d800*/  HMMA.16816.F32 R24, R12, R26, R20 ;  /* 0x0000001a0c18723c */ /* 0x004fe20000001814 */
[----:B------:R-:W3:Y:S04]  /*5d810*/  LDL.LU.64 R22, [R1+0x5088] ;  /* 0x0050880001167983 */ /* 0x000ee80000300a00 */
[----:B------:R-:W3:-:S14]  /*5d820*/  LDL.LU.64 R20, [R1+0x5080] ;  /* 0x0050800001147983 */ /* 0x000edc0000300a00 */
[----:B------:R-:W-:Y:S04]  /*5d830*/  STL.64 [R1+0x7d0], R24 ;  /* 0x0007d01801007387 */ /* 0x000fe80000100a00 */
[----:B------:R0:W-:Y:S04]  /*5d840*/  STL.64 [R1+0x7d8], R26 ;  /* 0x0007d81a01007387 */ /* 0x0001e80000100a00 */
[----:B0-----:R-:W2:Y:S04]  /*5d850*/  LDL.LU.64 R26, [R1+0x5078] ;  /* 0x00507800011a7983 */ /* 0x001ea80000300a00 */
[----:B------:R-:W4:Y:S04]  /*5d860*/  LDL.LU.64 R24, [R1+0x5070] ;  /* 0x0050700001187983 */ /* 0x000f280000300a00 */
[----:B------:R-:W-:Y:S04]  /*5d870*/  STL.64 [R1+0x7b0], R4 ;  /* 0x0007b00401007387 */ /* 0x000fe80000100a00 */
[----:B------:R0:W-:Y:S04]  /*5d880*/  STL.64 [R1+0x7b8], R6 ;  /* 0x0007b80601007387 */ /* 0x0001e80000100a00 */
[----:B------:R-:W2:Y:S01]  /*5d890*/  LDL.LU R0, [R1+0x1198] ;  /* 0x0011980001007983 */ /* 0x000ea20000300800 */
[----:B0-----:R-:W-:-:S15]  /*5d8a0*/  HMMA.16816.F32 R4, R12, R18, R8 ;  /* 0x000000120c04723c */ /* 0x001fde0000001808 */
[----:B------:R-:W-:-:S04]  /*5d8b0*/  NOP ;  /* 0x0000000000007918 */ /* 0x000fc80000000000 */
[----:B------:R0:W-:Y:S04]  /*5d8c0*/  STL.64 [R1+0x7a0], R4 ;  /* 0x0007a00401007387 */ /* 0x0001e80000100a00 */
[----:B------:R1:W-:Y:S04]  /*5d8d0*/  STL.64 [R1+0x7a8], R6 ;  /* 0x0007a80601007387 */ /* 0x0003e80000100a00 */
[----:B0-----:R-:W2:Y:S01]  /*5d8e0*/  LDL.LU R4, [R1+0x700] ;  /* 0x0007000001047983 */ /* 0x001ea20000300800 */
[----:B---3--:R-:W-:-:S15]  /*5d8f0*/  HMMA.16816.F32 R8, R12, R28, R20 ;  /* 0x0000001c0c08723c */ /* 0x008fde0000001814 */
[----:B------:R-:W-:-:S04]  /*5d900*/  NOP ;  /* 0x0000000000007918 */ /* 0x000fc80000000000 */
[----:B------:R-:W-:Y:S04]  /*5d910*/  STL.64 [R1+0x790], R8 ;  /* 0x0007900801007387 */ /* 0x000fe80000100a00 */
[----:B------:R-:W-:Y:S04]  /*5d920*/  STL.64 [R1+0x798], R10 ;  /* 0x0007980a01007387 */ /* 0x000fe80000100a00 */
[----:B------:R-:W3:Y:S04]  /*5d930*/  LDL.LU R5, [R1+0x704] ;  /* 0x0007040001057983 */ /* 0x000ee80000300800 */
[----:B-1----:R-:W2:Y:S04]  /*5d940*/  LDL.LU R6, [R1+0x708] ;  /* 0x0007080001067983 */ /* 0x002ea80000300800 */
        /* <DEDUP_REMOVED lines=94> */
[----:B------:R-:W-:Y:S01]  /*5df30*/  STL.64 [R1+0x4f40], R16 ;  /* 0x004f401001007387 */ /* 0x000fe20000100a00 */
[----:B---3--:R-:W-:-:S15]  /*5df40*/  HMMA.16816.F32 R4, R12, R10, R4 ;  /* 0x0000000a0c04723c */ /* 0x008fde0000001804 */
[----:B------:R-:W-:-:S04]  /*5df50*/  NOP ;  /* 0x0000000000007918 */ /* 0x000fc80000000000 */
[----:B------:R-:W-:Y:S04]  /*5df60*/  STL.64 [R1+0x710], R4 ;  /* 0x0007100401007387 */ /* 0x000fe80000100a00 */
[----:B------:R0:W-:Y:S04]  /*5df70*/  STL.64 [R1+0x718], R6 ;  /* 0x0007180601007387 */ /* 0x0001e80000100a00 */
[----:B0-----:R-:W4:Y:S04]  /*5df80*/  LDL.LU.64 R6, [R1+0x5008] ;  /* 0x0050080001067983 */ /* 0x001f280000300a00 */
[----:B------:R-:W4:Y:S04]  /*5df90*/  LDL.LU.64 R4, [R1+0x5000] ;  /* 0x0050000001047983 */ /* 0x000f280000300a00 */
[----:B------:R-:W-:Y:S01]  /*5dfa0*/  STL [R1+0x4f38], R11 ;  /* 0x004f380b01007387 */ /* 0x000fe20000100800 */
[----:B----4-:R-:W-:-:S15]  /*5dfb0*/  HMMA.16816.F32 R4, R12, R8, R4 ;  /* 0x000000080c04723c */ /* 0x010fde0000001804 */
[----:B------:R-:W-:-:S04]  /*5dfc0*/  NOP ;  /* 0x0000000000007918 */ /* 0x000fc80000000000 */
[----:B------:R-:W-:Y:S04]  /*5dfd0*/  STL.64 [R1+0x6e0], R4 ;  /* 0x0006e00401007387 */ /* 0x000fe80000100a00 */
[----:B------:R0:W-:Y:S04]  /*5dfe0*/  STL.64 [R1+0x6e8], R6 ;  /* 0x0006e80601007387 */ /* 0x0001e80000100a00 */
[----:B0-----:R-:W2:Y:S04]  /*5dff0*/  LDL.LU.64 R6, [R1+0x4ff8] ;  /* 0x004ff80001067983 */ /* 0x001ea80000300a00 */
[----:B------:R-:W3:Y:S04]  /*5e000*/  LDL.LU.64 R4, [R1+0x4ff0] ;  /* 0x004ff00001047983 */ /* 0x000ee80000300a00 */
[----:B------:R-:W-:Y:S04]  /*5e010*/  STL [R1+0x4fa0], R10 ;  /* 0x004fa00a01007387 */ /* 0x000fe80000100800 */
        /* <DEDUP_REMOVED lines=12> */
[----:B------:R-:W-:Y:S04]  /*5e0e0*/  STL.64 [R1+0x4f20], R6 ;  /* 0x004f200601007387 */ /* 0x000fe80000100a00 */
[----:B------:R0:W-:Y:S02]  /*5e0f0*/  STL.64 [R1+0x4f18], R4 ;  /* 0x004f180401007387 */ /* 0x0001e40000100a00 */
[----:B0-----:R-:W-:-:S02]  /*5e100*/  IMAD R5, R20, 0x100, R19 ;  /* 0x0000010014057824 */ /* 0x001fc400078e0213 */
[----:B------:R-:W-:-:S08]  /*5e110*/  IMAD R4, R22, 0x100, R21 ;  /* 0x0000010016047824 */ /* 0x000fd000078e0215 */
[----:B------:R0:W-:Y:S04]  /*5e120*/  STL.64 [R1+0x650], R8 ;  /* 0x0006500801007387 */ /* 0x0001e80000100a00 */
[----:B------:R-:W-:Y:S04]  /*5e130*/  STL.64 [R1+0x658], R10 ;  /* 0x0006580a01007387 */ /* 0x000fe80000100a00 */
[----:B------:R-:W-:Y:S04]  /*5e140*/  STL [R1+0x2f0], R5 ;  /* 0x0002f00501007387 */ /* 0x000fe80000100800 */
[----:B------:R2:W-:Y:S01]  /*5e150*/  STL [R1+0x2f4], R4 ;  /* 0x0002f40401007387 */ /* 0x0005e20000100800 */
[----:B0-----:R-:W-:-:S05]  /*5e160*/  IMAD R8, R28, 0x100, R23 ;  /* 0x000001001c087824 */ /* 0x001fca00078e0217 */
[----:B------:R-:W-:Y:S04]  /*5e170*/  STL [R1+0x2f8], R8 ;  /* 0x0002f80801007387 */ /* 0x000fe80000100800 */
[----:B------:R-:W3:Y:S01]  /*5e180*/  LDL.LU R20, [R1+0x4c0] ;  /* 0x0004c00001147983 */ /* 0x000ee20000300800 */
[----:B--2---:R-:W-:-:S15]  /*5e190*/  HMMA.16816.F32 R4, R12, R2, R24 ;  /* 0x000000020c04723c */ /* 0x004fde0000001818 */
[----:B------:R-:W-:-:S04]  /*5e1a0*/  NOP ;  /* 0x0000000000007918 */ /* 0x000fc80000000000 */
[----:B------:R-:W-:Y:S04]  /*5e1b0*/  STL.64 [R1+0x640], R4 ;  /* 0x0006400401007387 */ /* 0x000fe80000100a00 */
[----:B------:R-:W-:Y:S04]  /*5e1c0*/  STL.64 [R1+0x648], R6 ;  /* 0x0006480601007387 */ /* 0x000fe80000100a00 */
[----:B------:R-:W3:Y:S04]  /*5e1d0*/  LDL.LU R21, [R1+0x4c4] ;  /* 0x0004c40001157983 */ /* 0x000ee80000300800 */
[----:B------:R-:W2:Y:S04]  /*5e1e0*/  LDL.LU R22, [R1+0x4c8] ;  /* 0x0004c80001167983 */ /* 0x000ea80000300800 */
[----:B------:R-:W2:Y:S04]  /*5e1f0*/  LDL.LU R23, [R1+0x4cc] ;  /* 0x0004cc0001177983 */ /* 0x000ea80000300800 */
[----:B------:R-:W4:Y:S04]  /*5e200*/  LDL.LU R24, [R1+0x510] ;  /* 0x0005100001187983 */ /* 0x000f280000300800 */
[----:B------:R-:W4:Y:S04]  /*5e210*/  LDL.LU R25, [R1+0x514] ;  /* 0x0005140001197983 */ /* 0x000f280000300800 */
[----:B----4-:R0:W-:Y:S04]  /*5e220*/  STL.64 [R1+0x4fa8], R24 ;  /* 0x004fa81801007387 */ /* 0x0101e80000100a00 */
[----:B------:R-:W4:Y:S04]  /*5e230*/  LDL.LU R26, [R1+0x518] ;  /* 0x00051800011a7983 */ /* 0x000f280000300800 */
[----:B------:R-:W4:Y:S04]  /*5e240*/  LDL.LU R27, [R1+0x51c] ;  /* 0x00051c00011b7983 */ /* 0x000f280000300800 */
[----:B0-----:R-:W2:Y:S04]  /*5e250*/  LDL.64 R24, [R1+0x8] ;  /* 0x0000080001187983 */ /* 0x001ea80000100a00 */
[----:B----4-:R-:W-:Y:S04]  /*5e260*/  STL.64 [R1+0x4fc8], R26 ;  /* 0x004fc81a01007387 */ /* 0x010fe80000100a00 */
[----:B--2---:R0:W-:Y:S04]  /*5e270*/  STL.64 [R1+0x4fc0], R24 ;  /* 0x004fc01801007387 */ /* 0x0041e80000100a00 */
[----:B------:R-:W2:Y:S04]  /*5e280*/  LDL.LU R8, [R1+0x680] ;  /* 0x0006800001087983 */ /* 0x000ea80000300800 */
[----:B------:R-:W2:Y:S04]  /*5e290*/  LDL.LU R9, [R1+0x684] ;  /* 0x0006840001097983 */ /* 0x000ea80000300800 */
[----:B------:R-:W4:Y:S04]  /*5e2a0*/  LDL.LU R10, [R1+0x688] ;  /* 0x00068800010a7983 */ /* 0x000f280000300800 */
[----:B------:R-:W4:Y:S04]  /*5e2b0*/  LDL.LU R11, [R1+0x68c] ;  /* 0x00068c00010b7983 */ /* 0x000f280000300800 */
[----:B0-----:R-:W2:Y:S04]  /*5e2c0*/  LDL.LU R24, [R1+0x6a0] ;  /* 0x0006a00001187983 */ /* 0x001ea80000300800 */
[----:B------:R-:W2:Y:S04]  /*5e2d0*/  LDL.LU R25, [R1+0x6a4] ;  /* 0x0006a40001197983 */ /* 0x000ea80000300800 */
[----:B------:R-:W2:Y:S04]  /*5e2e0*/  LDL.LU R26, [R1+0x6a8] ;  /* 0x0006a800011a7983 */ /* 0x000ea80000300800 */
[----:B------:R-:W2:Y:S04]  /*5e2f0*/  LDL.LU R27, [R1+0x6ac] ;  /* 0x0006ac00011b7983 */ /* 0x000ea80000300800 */
[----:B------:R-:W3:Y:S04]  /*5e300*/  LDL.LU R13, [R1+0x2f0] ;  /* 0x0002f000010d7983 */ /* 0x000ee80000300800 */
[----:B------:R-:W3:Y:S04]  /*5e310*/  LDL.LU R14, [R1+0x2f4] ;  /* 0x0002f400010e7983 */ /* 0x000ee80000300800 */
[----:B------:R-:W3:Y:S01]  /*5e320*/  LDL.LU R15, [R1+0x2f8] ;  /* 0x0002f800010f7983 */ /* 0x000ee20000300800 */
[----:B------:R-:W-:-:S03]  /*5e330*/  IMAD R0, R0, 0x100, R29 ;  /* 0x0000010000007824 */ /* 0x000fc600078e021d */
[----:B--2---:R-:W-:Y:S04]  /*5e340*/  STL.64 [R1+0x4fd8], R26 ;  /* 0x004fd81a01007387 */ /* 0x004fe80000100a00 */
[----:B------:R0:W-:Y:S04]  /*5e350*/  STL.64 [R1+0x4fd0], R24 ;  /* 0x004fd01801007387 */ /* 0x0001e80000100a00 */
[----:B0-----:R-:W2:Y:S04]  /*5e360*/  LDL.LU R24, [R1+0x6b0] ;  /* 0x0006b00001187983 */ /* 0x001ea80000300800 */
[----:B------:R-:W2:Y:S04]  /*5e370*/  LDL.LU R25, [R1+0x6b4] ;  /* 0x0006b40001197983 */ /* 0x000ea80000300800 */
[----:B------:R-:W2:Y:S04]  /*5e380*/  LDL.LU R26, [R1+0x6b8] ;  /* 0x0006b800011a7983 */ /* 0x000ea80000300800 */
[----:B------:R-:W2:Y:S04]  /*5e390*/  LDL.LU R27, [R1+0x6bc] ;  /* 0x0006bc00011b7983 */ /* 0x000ea80000300800 */
[----:B------:R-:W2:Y:S04]  /*5e3a0*/  LDL.64 R4, [R1+0x18] ;  /* 0x0000180001047983 */ /* 0x000ea80000100a00 */
[----:B------:R-:W2:Y:S04]  /*5e3b0*/  LDL.64 R6, [R1+0x10] ;  /* 0x0000100001067983 */ /* 0x000ea80000100a00 */
[----:B----4-:R-:W-:Y:S04]  /*5e3c0*/  STL.64 [R1+0x4fb8], R10 ;  /* 0x004fb80a01007387 */ /* 0x010fe80000100a00 */
[----:B------:R0:W-:Y:S04]  /*5e3d0*/  STL.64 [R1+0x4fb0], R8 ;  /* 0x004fb00801007387 */ /* 0x0001e80000100a00 */
[----:B0-----:R-:W4:Y:S04]  /*5e3e0*/  LDL.LU R8, [R1+0x690] ;  /* 0x0006900001087983 */ /* 0x001f280000300800 */
[----:B------:R-:W4:Y:S04]  /*5e3f0*/  LDL.LU R9, [R1+0x694] ;  /* 0x0006940001097983 */ /* 0x000f280000300800 */
[----:B------:R-:W4:Y:S04]  /*5e400*/  LDL.LU R10, [R1+0x698] ;  /* 0x00069800010a7983 */ /* 0x000f280000300800 */
[----:B------:R-:W4:Y:S04]  /*5e410*/  LDL.LU R11, [R1+0x69c] ;  /* 0x00069c00010b7983 */ /* 0x000f280000300800 */
[----:B------:R-:W4:Y:S04]  /*5e420*/  LDL.64 R28, [R1] ;  /* 0x00000000011c7983 */ /* 0x000f280000100a00 */
        /* <DEDUP_REMOVED lines=10> */
[----:B------:R-:W-:-:S02]  /*5e4d0*/  F2FP.F16.E5M2.UNPACK_B R12, R13 ;  /* 0x0000000dff0c723e */ /* 0x000fc400020004ff */
[----:B------:R-:W-:Y:S02]  /*5e4e0*/  F2FP.F16.E5M2.UNPACK_B R13, R14 ;  /* 0x0000000eff0d723e */ /* 0x000fe400020004ff */
[----:B------:R-:W-:Y:S02]  /*5e4f0*/  F2FP.F16.E5M2.UNPACK_B R14, R15 ;  /* 0x0000000fff0e723e */ /* 0x000fe400020004ff */
[----:B------:R-:W-:-:S07]  /*5e500*/  F2FP.F16.E5M2.UNPACK_B R15, R0 ;  /* 0x00000000ff0f723e */ /* 0x000fce00020004ff */
[C---:B--2---:R-:W-:Y:S01]  /*5e510*/  HMMA.16816.F32 R24, R12.reuse, R4, R24 ;  /* 0x000000040c18723c */ /* 0x044fe20000001818 */
[----:B---3--:R-:W-:Y:S04]  /*5e520*/  STL.64 [R1+0x4f58], R18 ;  /* 0x004f581201007387 */ /* 0x008fe80000100a00 */
[----:B------:R0:W-:Y:S04]  /*5e530*/  STL.64 [R1+0x4f50], R16 ;  /* 0x004f501001007387 */ /* 0x0001e80000100a00 */
[----:B0-----:R-:W2:Y:S04]  /*5e540*/  LDL.LU R16, [R1+0x4a0] ;  /* 0x0004a00001107983 */ /* 0x001ea80000300800 */
[----:B------:R-:W2:Y:S04]  /*5e550*/  LDL.LU R17, [R1+0x4a4] ;  /* 0x0004a40001117983 */ /* 0x000ea80000300800 */
[----:B------:R-:W2:Y:S04]  /*5e560*/  LDL.LU R18, [R1+0x4a8] ;  /* 0x0004a80001127983 */ /* 0x000ea80000300800 */
[----:B------:R-:W2:Y:S04]  /*5e570*/  LDL.LU R19, [R1+0x4ac] ;  /* 0x0004ac0001137983 */ /* 0x000ea80000300800 */
[----:B------:R-:W-:Y:S04]  /*5e580*/  STL [R1+0x4eec], R2 ;  /* 0x004eec0201007387 */ /* 0x000fe80000100800 */
[----:B------:R-:W-:Y:S04]  /*5e590*/  STL [R1+0x4ee8], R3 ;  /* 0x004ee80301007387 */ /* 0x000fe80000100800 */
        /* <DEDUP_REMOVED lines=9> */
[----:B------:R-:W4:Y:S02]  /*5e630*/  LDL.LU.64 R24, [R1+0x4fc0] ;  /* 0x004fc00001187983 */ /* 0x000f240000300a00 */
[----:B----4-:R-:W-:-:S15]  /*5e640*/  HMMA.16816.F32 R8, R12, R24, R8 ;  /* 0x000000180c08723c */ /* 0x010fde0000001808 */
[----:B------:R-:W-:-:S04]  /*5e650*/  NOP ;  /* 0x0000000000007918 */ /* 0x000fc80000000000 */
[----:B------:R-:W-:Y:S04]  /*5e660*/  STL.64 [R1+0x610], R8 ;  /* 0x0006100801007387 */ /* 0x000fe80000100a00 */
[----:B------:R0:W-:Y:S04]  /*5e670*/  STL.64 [R1+0x618], R10 ;  /* 0x0006180a01007387 */ /* 0x0001e80000100a00 */
[----:B0-----:R-:W4:Y:S04]  /*5e680*/  LDL.LU.64 R10, [R1+0x4fb8] ;  /* 0x004fb800010a7983 */ /* 0x001f280000300a00 */
[----:B------:R-:W4:Y:S01]  /*5e690*/  LDL.LU.64 R8, [R1+0x4fb0] ;  /* 0x004fb00001087983 */ /* 0x000f220000300a00 */
[----:B------:R-:W-:-:S02]  /*5e6a0*/  IMAD.MOV.U32 R2, RZ, RZ, R4 ;  /* 0x000000ffff027224 */ /* 0x000fc400078e0004 */
[----:B------:R-:W-:Y:S02]  /*5e6b0*/  IMAD.MOV.U32 R0, RZ, RZ, R5 ;  /* 0x000000ffff007224 */ /* 0x000fe400078e0005 */
[----:B------:R-:W-:Y:S02]  /*5e6c0*/  IMAD.MOV.U32 R4, RZ, RZ, R6 ;  /* 0x000000ffff047224 */ /* 0x000fe400078e0006 */
[----:B------:R-:W-:Y:S02]  /*5e6d0*/  IMAD.MOV.U32 R6, RZ, RZ, R24 ;  /* 0x000000ffff067224 */ /* 0x000fe400078e0018 */
[----:B------:R-:W-:Y:S02]  /*5e6e0*/  IMAD.MOV.U32 R5, RZ, RZ, R25 ;  /* 0x000000ffff057224 */ /* 0x000fe400078e0019 */
[----:B------:R-:W3:Y:S01]  /*5e6f0*/  LDL.LU.64 R24, [R1+0x4fa8] ;  /* 0x004fa80001187983 */ /* 0x000ee20000300a00 */
[----:B------:R-:W-:Y:S02]  /*5e700*/  IMAD.MOV.U32 R3, RZ, RZ, R7 ;  /* 0x000000ffff037224 */ /* 0x000fe400078e0007 */
[----:B------:R-:W-:Y:S01]  /*5e710*/  IMAD.MOV.U32 R7, RZ, RZ, R29 ;  /* 0x000000ffff077224 */ /* 0x000fe200078e001d */
[----:B----4-:R-:W-:-:S15]  /*5e720*/  HMMA.16816.F32 R8, R12, R28, R8 ;  /* 0x0000001c0c08723c */ /* 0x010fde0000001808 */
[----:B------:R-:W-:-:S04]  /*5e730*/  NOP ;  /* 0x0000000000007918 */ /* 0x000fc80000000000 */
[----:B------:R-:W-:Y:S04]  /*5e740*/  STL.64 [R1+0x600], R8 ;  /* 0x0006000801007387 */ /* 0x000fe80000100a00 */
[----:B------:R0:W-:Y:S04]  /*5e750*/  STL.64 [R1+0x608], R10 ;  /* 0x0006080a01007387 */ /* 0x0001e80000100a00 */
[----:B0-----:R-:W4:Y:S04]  /*5e760*/  LDL.LU R10, [R1+0x4fa0] ;  /* 0x004fa000010a7983 */ /* 0x001f280000300800 */
[----:B------:R-:W2:Y:S01]  /*5e770*/  LDL.LU.64 R8, [R1+0x4f98] ;  /* 0x004f980001087983 */ /* 0x000ea20000300a00 */
[----:B------:R-:W-:-:S03]  /*5e780*/  IMAD.MOV.U32 R11, RZ, RZ, R28 ;  /* 0x000000ffff0b7224 */ /* 0x000fc600078e001c */
[----:B------:R-:W3:Y:S02]  /*5e790*/  LDL.LU.64 R28, [R1+0x4f90] ;  /* 0x004f9000011c7983 */ /* 0x000ee40000300a00 */
[----:B---3--:R-:W-:-:S15]  /*5e7a0*/  HMMA.16816.F32 R24, R12, R28, R24 ;  /* 0x0000001c0c18723c */ /* 0x008fde0000001818 */
[----:B------:R-:W-:-:S04]  /*5e7b0*/  NOP ;  /* 0x0000000000007918 */ /* 0x000fc80000000000 */
[----:B------:R-:W-:Y:S04]  /*5e7c0*/  STL.64 [R1+0x5f0], R24 ;  /* 0x0005f01801007387 */ /* 0x000fe80000100a00 */
[----:B------:R0:W-:Y:S04]  /*5e7d0*/  STL.64 [R1+0x5f8], R26 ;  /* 0x0005f81a01007387 */ /* 0x0001e80000100a00 */
[----:B0-----:R-:W3:Y:S04]  /*5e7e0*/  LDL.LU.64 R26, [R1+0x4f88] ;  /* 0x004f8800011a7983 */ /* 0x001ee80000300a00 */
[----:B------:R-:W2:Y:S04]  /*5e7f0*/  LDL.LU.64 R24, [R1+0x4f80] ;  /* 0x004f800001187983 */ /* 0x000ea80000300a00 */
[----:B------:R-:W-:Y:S04]  /*5e800*/  STL [R1+0x4ef0], R28 ;  /* 0x004ef01c01007387 */ /* 0x000fe80000100800 */
[----:B------:R-:W-:Y:S01]  /*5e810*/  STL [R1+0x4ed0], R29 ;  /* 0x004ed01d01007387 */ /* 0x000fe20000100800 */
        /* <DEDUP_REMOVED lines=40> */
[----:B---3--:R-:W-:Y:S01]  /*5eaa0*/  HMMA.16816.F32 R20, R12, R16, R24 ;  /* 0x000000100c14723c */ /* 0x008fe20000001818 */
[----:B------:R-:W-:Y:S02]  /*5eab0*/  IMAD.MOV.U32 R26, RZ, RZ, R11 ;  /* 0x000000ffff1a7224 */ /* 0x000fe400078e000b */
[----:B------:R-:W-:Y:S01]  /*5eac0*/  IMAD.MOV.U32 R27, RZ, RZ, R7 ;  /* 0x000000ffff1b7224 */ /* 0x000fe200078e0007 */
[----:B------:R-:W4:-:S15]  /*5ead0*/  LDL.LU R11, [R1+0x4f38] ;  /* 0x004f3800010b7983 */ /* 0x000f1e0000300800 */
        /* <DEDUP_REMOVED lines=25> */
[----:B------:R-:W-:-:S03]  /*5ec70*/  IMAD.MOV.U32 R24, RZ, RZ, R2 ;  /* 0x000000ffff187224 */ /* 0x000fc600078e0002 */
[----:B---3--:R-:W-:Y:S04]  /*5ec80*/  STL.64 [R1+0x4ec8], R22 ;  /* 0x004ec81601007387 */ /* 0x008fe80000100a00 */
[----:B--2---:R0:W-:Y:S04]  /*5ec90*/  STL.64 [R1+0x4ec0], R20 ;  /* 0x004ec01401007387 */ /* 0x0041e80000100a00 */
[----:B------:R-:W-:Y:S04]  /*5eca0*/  STL [R1+0x4ef4], R24 ;  /* 0x004ef41801007387 */ /* 0x000fe80000100800 */
        /* <DEDUP_REMOVED lines=87> */
[----:B------:R-:W4:Y:S04]  /*5f220*/  LDL.LU R28, [R1+0x4ef0] ;  /* 0x004ef000011c7983 */ /* 0x000f280000300800 */
[----:B------:R-:W3:Y:S04]  /*5f230*/  LDL.LU R2, [R1+0x4eec] ;  /* 0x004eec0001027983 */ /* 0x000ee80000300800 */
[----:B------:R-:W3:Y:S02]  /*5f240*/  LDL.LU R3, [R1+0x4ee8] ;  /* 0x004ee80001037983 */ /* 0x000ee40000300800 */
[----:B---3--:R-:W-:Y:S02]  /*5f250*/  HMMA.16816.F32 R12, R12, R2, R20 ;  /* 0x000000020c0c723c */ /* 0x008fe40000001814 */
        /* <DEDUP_REMOVED lines=8> */
[----:B------:R-:W4:Y:S06]  /*5f2e0*/  LDL.LU R29, [R1+0x4ed0] ;  /* 0x004ed000011d7983 */ /* 0x000f2c0000300800 */
[----:B--2---:R-:W-:Y:S01]  /*5f2f0*/  HMMA.16816.F32 R24, R12, R24, R20 ;  /* 0x000000180c18723c */ /* 0x004fe20000001814 */
        /* <DEDUP_REMOVED lines=19> */
[----:B------:R-:W3:-:S13]  /*5f430*/  LDL.LU.64 R20, [R1+0x4e78] ;  /* 0x004e780001147983 */ /* 0x000eda0000300a00 */
[----:B------:R-:W-:Y:S04]  /*5f440*/  STL.64 [R1+0x4a0], R24 ;  /* 0x0004a01801007387 */ /* 0x000fe80000100a00 */
[----:B------:R0:W-:Y:S04]  /*5f450*/  STL.64 [R1+0x4a8], R26 ;  /* 0x0004a81a01007387 */ /* 0x0001e80000100a00 */
[----:B0-----:R-:W2:Y:S04]  /*5f460*/  LDL.LU.64 R26, [R1+0x4e70] ;  /* 0x004e7000011a7983 */ /* 0x001ea80000300a00 */
[----:B------:R-:W3:Y:S01]  /*5f470*/  LDL.LU.64 R24, [R1+0x4e68] ;  /* 0x004e680001187983 */ /* 0x000ee20000300a00 */
[----:B----4-:R-:W-:Y:S03]  /*5f480*/  HMMA.16816.F32 R4, R12, R28, R4 ;  /* 0x0000001c0c04723c */ /* 0x010fe60000001804 */
[----:B------:R-:W-:-:S15]  /*5f490*/  STL.64 [R1+0x4da8], R28 ;  /* 0x004da81c01007387 */ /* 0x000fde0000100a00 */
[----:B------:R-:W-:Y:S01]  /*5f4a0*/  NOP ;  /* 0x0000000000007918 */ /* 0x000fe20000000000 */
[----:B------:R-:W-:Y:S04]  /*5f4b0*/  STL.64 [R1+0x490], R4 ;  /* 0x0004900401007387 */ /* 0x000fe80000100a00 */
[----:B------:R2:W-:Y:S02]  /*5f4c0*/  STL.64 [R1+0x498], R6 ;  /* 0x0004980601007387 */ /* 0x0005e40000100a00 */
[C---:B--2---:R-:W-:Y:S08]  /*5f4d0*/  HMMA.16816.F32 R4, R12.reuse, R26, R8 ;  /* 0x0000001a0c04723c */ /* 0x044ff00000001808 */
[C---:B---3--:R-:W-:Y:S11]  /*5f4e0*/  HMMA.16816.F32 R8, R12.reuse, R24, R16 ;  /* 0x000000180c08723c */ /* 0x048ff60000001810 */
[----:B------:R0:W-:Y:S04]  /*5f4f0*/  STL.64 [R1+0x480], R4 ;  /* 0x0004800401007387 */ /* 0x0001e80000100a00 */
[----:B------:R1:W-:Y:S04]  /*5f500*/  STL.64 [R1+0x488], R6 ;  /* 0x0004880601007387 */ /* 0x0003e80000100a00 */
[----:B0-----:R-:W2:Y:S04]  /*5f510*/  LDL.LU R4, [R1+0x160] ;  /* 0x0001600001047983 */ /* 0x001ea80000300800 */
[----:B------:R0:W-:Y:S04]  /*5f520*/  STL.64 [R1+0x470], R8 ;  /* 0x0004700801007387 */ /* 0x0001e80000100a00 */
[----:B------:R3:W-:Y:S04]  /*5f530*/  STL.64 [R1+0x478], R10 ;  /* 0x0004780a01007387 */ /* 0x0007e80000100a00 */
[----:B------:R-:W2:Y:S04]  /*5f540*/  LDL.LU R5, [R1+0x164] ;  /* 0x0001640001057983 */ /* 0x000ea80000300800 */
[----:B-1----:R-:W4:Y:S04]  /*5f550*/  LDL.LU R6, [R1+0x168] ;  /* 0x0001680001067983 */ /* 0x002f280000300800 */
[----:B------:R-:W4:Y:S04]  /*5f560*/  LDL.LU R7, [R1+0x16c] ;  /* 0x00016c0001077983 */ /* 0x000f280000300800 */
[----:B0-----:R-:W2:Y:S04]  /*5f570*/  LDL.LU R8, [R1+0x180] ;  /* 0x0001800001087983 */ /* 0x001ea80000300800 */
[----:B------:R-:W2:Y:S04]  /*5f580*/  LDL.LU R9, [R1+0x184] ;  /* 0x0001840001097983 */ /* 0x000ea80000300800 */
[----:B---3--:R-:W3:Y:S04]  /*5f590*/  LDL.LU R10, [R1+0x188] ;  /* 0x00018800010a7983 */ /* 0x008ee80000300800 */
        /* <DEDUP_REMOVED lines=17> */
[----:B----4-:R-:W-:Y:S04]  /*5f6b0*/  STL.64 [R1+0x4e20], R6 ;  /* 0x004e200601007387 */ /* 0x010fe80000100a00 */
[----:B------:R0:W-:Y:S04]  /*5f6c0*/  STL.64 [R1+0x4e18], R4 ;  /* 0x004e180401007387 */ /* 0x0001e80000100a00 */
[----:B0-----:R-:W4:Y:S04]  /*5f6d0*/  LDL.LU R4, [R1+0x170] ;  /* 0x0001700001047983 */ /* 0x001f280000300800 */
[----:B------:R-:W4:Y:S04]  /*5f6e0*/  LDL.LU R5, [R1+0x174] ;  /* 0x0001740001057983 */ /* 0x000f280000300800 */
[----:B------:R-:W4:Y:S04]  /*5f6f0*/  LDL.LU R6, [R1+0x178] ;  /* 0x0001780001067983 */ /* 0x000f280000300800 */
[----:B------:R-:W4:Y:S04]  /*5f700*/  LDL.LU R7, [R1+0x17c] ;  /* 0x00017c0001077983 */ /* 0x000f280000300800 */
[----:B------:R-:W2:Y:S04]  /*5f710*/  LDL.LU R0, [R1+0x11d8] ;  /* 0x0011d80001007983 */ /* 0x000ea80000300800 */
[----:B------:R-:W2:Y:S04]  /*5f720*/  LDL.LU.64 R28, [R1+0x18] ;  /* 0x00001800011c7983 */ /* 0x000ea80000300a00 */
        /* <DEDUP_REMOVED lines=49> */
[----:B------:R-:W2:Y:S04]  /*5fa40*/  LDL.LU R19, [R1+0x11dc] ;  /* 0x0011dc0001137983 */ /* 0x000ea80000300800 */
[----:B------:R0:W-:Y:S04]  /*5fa50*/  STL.64 [R1+0x4d58], R16 ;  /* 0x004d581001007387 */ /* 0x0001e80000100a00 */
[----:B0-----:R-:W2:Y:S04]  /*5fa60*/  LDL.LU R16, [R1+0x11c8] ;  /* 0x0011c80001107983 */ /* 0x001ea80000300800 */
        /* <DEDUP_REMOVED lines=17> */
[----:B0-----:R-:W3:Y:S01]  /*5fb80*/  LDL.LU R9, [R1+0x11c4] ;  /* 0x0011c40001097983 */ /* 0x001ee20000300800 */
[----:B--2---:R-:W-:-:S15]  /*5fb90*/  HMMA.16816.F32 R24, R12, R6, R24 ;  /* 0x000000060c18723c */ /* 0x004fde0000001818 */
[----:B------:R-:W-:-:S04]  /*5fba0*/  NOP ;  /* 0x0000000000007918 */ /* 0x000fc80000000000 */
[----:B------:R-:W-:Y:S04]  /*5fbb0*/  STL.64 [R1+0x3e0], R24 ;  /* 0x0003e01801007387 */ /* 0x000fe80000100a00 */
[----:B------:R0:W-:Y:S04]  /*5fbc0*/  STL.64 [R1+0x3e8], R26 ;  /* 0x0003e81a01007387 */ /* 0x0001e80000100a00 */
[----:B0-----:R-:W4:Y:S04]  /*5fbd0*/  LDL.LU.64 R26, [R1+0x4e00] ;  /* 0x004e0000011a7983 */ /* 0x001f280000300a00 */
[----:B------:R-:W4:Y:S04]  /*5fbe0*/  LDL.LU.64 R24, [R1+0x4df8] ;  /* 0x004df80001187983 */ /* 0x000f280000300a00 */
[----:B------:R-:W-:Y:S04]  /*5fbf0*/  STL [R1+0x4d24], R6 ;  /* 0x004d240601007387 */ /* 0x000fe80000100800 */
[----:B------:R-:W-:Y:S01]  /*5fc00*/  STL [R1+0x4d20], R7 ;  /* 0x004d200701007387 */ /* 0x000fe20000100800 */
[----:B----4-:R-:W-:-:S15]  /*5fc10*/  HMMA.16816.F32 R24, R12, R4, R24 ;  /* 0x000000040c18723c */ /* 0x010fde0000001818 */
[----:B------:R-:W-:-:S04]  /*5fc20*/  NOP ;  /* 0x0000000000007918 */ /* 0x000fc80000000000 */
[----:B------:R-:W-:Y:S04]  /*5fc30*/  STL.64 [R1+0x3c0], R24 ;  /* 0x0003c01801007387 */ /* 0x000fe80000100a00 */
[----:B------:R0:W-:Y:S04]  /*5fc40*/  STL.64 [R1+0x3c8], R26 ;  /* 0x0003c81a01007387 */ /* 0x0001e80000100a00 */
[----:B0-----:R-:W2:Y:S04]  /*5fc50*/  LDL.LU.64 R26, [R1+0x4df0] ;  /* 0x004df000011a7983 */ /* 0x001ea80000300a00 */
[----:B------:R-:W2:Y:S04]  /*5fc60*/  LDL.LU.64 R24, [R1+0x4de8] ;  /* 0x004de80001187983 */ /* 0x000ea80000300a00 */
[----:B------:R0:W-:Y:S04]  /*5fc70*/  STL [R1+0x4d2c], R4 ;  /* 0x004d2c0401007387 */ /* 0x0001e80000100800 */
[----:B------:R1:W-:Y:S01]  /*5fc80*/  STL [R1+0x4d28], R5 ;  /* 0x004d280501007387 */ /* 0x0003e20000100800 */
[----:B---3--:R-:W-:-:S02]  /*5fc90*/  IMAD R6, R10, 0x100, R9 ;  /* 0x000001000a067824 */ /* 0x008fc400078e0209 */
[----:B------:R-:W-:Y:S02]  /*5fca0*/  IMAD R0, R0, 0x100, R19 ;  /* 0x0000010000007824 */ /* 0x000fe400078e0213 */
[----:B0-----:R-:W-:Y:S02]  /*5fcb0*/  IMAD R4, R18, 0x100, R17 ;  /* 0x0000010012047824 */ /* 0x001fe400078e0211 */
[----:B-1----:R-:W-:Y:S02]  /*5fcc0*/  IMAD R5, R16, 0x100, R11 ;  /* 0x0000010010057824 */ /* 0x002fe400078e020b */
[----:B------:R-:W-:Y:S01]  /*5fcd0*/  HMMA.16816.F32 R8, R12, R2, R20 ;  /* 0x000000020c08723c */ /* 0x000fe20000001814 */
[----:B------:R-:W-:Y:S02]  /*5fce0*/  F2FP.F16.E5M2.UNPACK_B R12, R6 ;  /* 0x00000006ff0c723e */ /* 0x000fe400020004ff */
[----:B------:R-:W-:Y:S02]  /*5fcf0*/  F2FP.F16.E5M2.UNPACK_B R14, R4 ;  /* 0x00000004ff0e723e */ /* 0x000fe400020004ff */
[----:B------:R-:W-:-:S02]  /*5fd00*/  F2FP.F16.E5M2.UNPACK_B R13, R5 ;  /* 0x00000005ff0d723e */ /* 0x000fc400020004ff */
[----:B------:R-:W-:Y:S01]  /*5fd10*/  F2FP.F16.E5M2.UNPACK_B R15, R0 ;  /* 0x00000000ff0f723e */ /* 0x000fe200020004ff */
[----:B------:R0:W-:Y:S04]  /*5fd20*/  STL [R1+0x4cf4], R2 ;  /* 0x004cf40201007387 */ /* 0x0001e80000100800 */
[----:B------:R-:W-:Y:S01]  /*5fd30*/  STL [R1+0x4cf0], R3 ;  /* 0x004cf00301007387 */ /* 0x000fe20000100800 */
[----:B------:R-:W-:-:S06]  /*5fd40*/  IMAD.MOV.U32 R0, RZ, RZ, R29 ;  /* 0x000000ffff007224 */ /* 0x000fcc00078e001d */
[----:B------:R-:W-:Y:S04]  /*5fd50*/  STL.64 [R1+0x3b0], R8 ;  /* 0x0003b00801007387 */ /* 0x000fe80000100a00 */
[----:B------:R-:W-:Y:S01]  /*5fd60*/  STL.64 [R1+0x3b8], R10 ;  /* 0x0003b80a01007387 */ /* 0x000fe20000100a00 */
[----:B0-----:R-:W-:Y:S01]  /*5fd70*/  IMAD.MOV.U32 R2, RZ, RZ, R28 ;  /* 0x000000ffff027224 */ /* 0x001fe200078e001c */
[----:B--2---:R-:W-:-:S15]  /*5fd80*/  HMMA.16816.F32 R4, R12, R28, R24 ;  /* 0x0000001c0c04723c */ /* 0x004fde0000001818 */
[----:B------:R-:W-:-:S04]  /*5fd90*/  NOP ;  /* 0x0000000000007918 */ /* 0x000fc80000000000 */
[----:B------:R0:W-:Y:S04]  /*5fda0*/  STL.64 [R1+0x3a0], R4 ;  /* 0x0003a00401007387 */ /* 0x0001e80000100a00 */
[----:B------:R-:W-:Y:S04]  /*5fdb0*/  STL.64 [R1+0x3a8], R6 ;  /* 0x0003a80601007387 */ /* 0x000fe80000100a00 */
        /* <DEDUP_REMOVED lines=8> */
[----:B------:R-:W2:Y:S04]  /*5fe40*/  LDL.LU.64 R28, [R1] ;  /* 0x00000000011c7983 */ /* 0x000ea80000300a00 */
[----:B--2---:R1:W-:Y:S04]  /*5fe50*/  STL.64 [R1+0x4dc0], R28 ;  /* 0x004dc01c01007387 */ /* 0x0043e80000100a00 */
[----:B------:R-:W2:Y:S04]  /*5fe60*/  LDL.LU R24, [R1+0xf0] ;  /* 0x0000f00001187983 */ /* 0x000ea80000300800 */
[----:B------:R-:W2:Y:S04]  /*5fe70*/  LDL.LU R25, [R1+0xf4] ;  /* 0x0000f40001197983 */ /* 0x000ea80000300800 */
[----:B------:R-:W2:Y:S04]  /*5fe80*/  LDL.LU R26, [R1+0xf8] ;  /* 0x0000f800011a7983 */ /* 0x000ea80000300800 */
[----:B------:R-:W2:Y:S04]  /*5fe90*/  LDL.LU R27, [R1+0xfc] ;  /* 0x0000fc00011b7983 */ /* 0x000ea80000300800 */
[----:B0-----:R-:W3:Y:S04]  /*5fea0*/  LDL.LU.64 R4, [R1+0x10] ;  /* 0x0000100001047983 */ /* 0x001ee80000300a00 */
[----:B-1----:R-:W3:Y:S04]  /*5feb0*/  LDL.LU.64 R28, [R1+0x8] ;  /* 0x00000800011c7983 */ /* 0x002ee80000300a00 */
        /* <DEDUP_REMOVED lines=41> */
[----:B------:R-:W-:Y:S04]  /*60150*/  STL [R1+0x4d30], R2 ;  /* 0x004d300201007387 */ /* 0x000fe80000100800 */
[----:B------:R-:W-:Y:S04]  /*60160*/  STL.64 [R1+0x390], R24 ;  /* 0x0003901801007387 */ /* 0x000fe80000100a00 */
[----:B------:R0:W-:Y:S04]  /*60170*/  STL.64 [R1+0x398], R26 ;  /* 0x0003981a01007387 */ /* 0x0001e80000100a00 */
[----:B0-----:R-:W3:Y:S04]  /*60180*/  LDL.LU.64 R26, [R1+0x4de0] ;  /* 0x004de000011a7983 */ /* 0x001ee80000300a00 */
[----:B------:R-:W3:Y:S01]  /*60190*/  LDL.LU.64 R24, [R1+0x4dd8] ;  /* 0x004dd80001187983 */ /* 0x000ee20000300a00 */
[----:B------:R-:W-:-:S02]  /*601a0*/  IMAD.MOV.U32 R3, RZ, RZ, R5 ;  /* 0x000000ffff037224 */ /* 0x000fc400078e0005 */
[----:B------:R-:W-:Y:S02]  /*601b0*/  IMAD.MOV.U32 R5, RZ, RZ, R28 ;  /* 0x000000ffff057224 */ /* 0x000fe400078e001c */
[----:B------:R-:W-:Y:S01]  /*601c0*/  IMAD.MOV.U32 R6, RZ, RZ, R29 ;  /* 0x000000ffff067224 */ /* 0x000fe200078e001d */
[----:B---3--:R-:W-:-:S15]  /*601d0*/  HMMA.16816.F32 R24, R12, R28, R24 ;  /* 0x0000001c0c18723c */ /* 0x008fde0000001818 */
[----:B------:R-:W-:-:S04]  /*601e0*/  NOP ;  /* 0x0000000000007918 */ /* 0x000fc80000000000 */
[----:B------:R-:W-:Y:S04]  /*601f0*/  STL.64 [R1+0x380], R24 ;  /* 0x0003801801007387 */ /* 0x000fe80000100a00 */
[----:B------:R0:W-:Y:S04]  /*60200*/  STL.64 [R1+0x388], R26 ;  /* 0x0003881a01007387 */ /* 0x0001e80000100a00 */
[----:B0-----:R-:W3:Y:S04]  /*60210*/  LDL.LU.64 R26, [R1+0x4dd0] ;  /* 0x004dd000011a7983 */ /* 0x001ee80000300a00 */
[----:B------:R-:W3:Y:S04]  /*60220*/  LDL.LU.64 R24, [R1+0x4dc8] ;  /* 0x004dc80001187983 */ /* 0x000ee80000300a00 */
[----:B------:R-:W3:Y:S01]  /*60230*/  LDL.LU.64 R28, [R1+0x4dc0] ;  /* 0x004dc000011c7983 */ /* 0x000ee20000300a00 */
[----:B------:R-:W-:Y:S01]  /*60240*/  IMAD.MOV.U32 R7, RZ, RZ, R4 ;  /* 0x000000ffff077224 */ /* 0x000fe200078e0004 */
[----:B---3--:R-:W-:Y:S01]  /*60250*/  HMMA.16816.F32 R24, R12, R28, R24 ;  /* 0x0000001c0c18723c */ /* 0x008fe20000001818 */
[----:B------:R-:W-:-:S02]  /*60260*/  IMAD.MOV.U32 R2, RZ, RZ, R28 ;  /* 0x000000ffff027224 */ /* 0x000fc400078e001c */
[----:B------:R-:W-:-:S15]  /*60270*/  IMAD.MOV.U32 R4, RZ, RZ, R29 ;  /* 0x000000ffff047224 */ /* 0x000fde00078e001d */
[----:B------:R-:W-:Y:S01]  /*60280*/  NOP ;  /* 0x0000000000007918 */ /* 0x000fe20000000000 */
        /* <DEDUP_REMOVED lines=11> */
[----:B------:R-:W-:Y:S04]  /*60340*/  STL [R1+0x4cf8], R28 ;  /* 0x004cf81c01007387 */ /* 0x000fe80000100800 */
[----:B------:R-:W-:Y:S01]  /*60350*/  STL [R1+0x4cdc], R29 ;  /* 0x004cdc1d01007387 */ /* 0x000fe20000100800 */
        /* <DEDUP_REMOVED lines=49> */
[----:B------:R4:W-:Y:S02]  /*60670*/  STL.64 [R1+0x4c20], R16 ;  /* 0x004c201001007387 */ /* 0x0009e40000100a00 */
[C---:B----4-:R-:W-:Y:S08]  /*60680*/  HMMA.16816.F32 R16, R12.reuse, R10, R20 ;  /* 0x0000000a0c10723c */ /* 0x050ff00000001814 */
[----:B--2---:R-:W-:Y:S11]  /*60690*/  HMMA.16816.F32 R20, R12, R8, R24 ;  /* 0x000000080c14723c */ /* 0x004ff60000001818 */
        /* <DEDUP_REMOVED lines=16> */
[----:B--2---:R0:W-:Y:S02]  /*607a0*/  STL.64 [R1+0x4c78], R26 ;  /* 0x004c781a01007387 */ /* 0x0041e40000100a00 */
[----:B0-----:R-:W-:-:S02]  /*607b0*/  IMAD.MOV.U32 R26, RZ, RZ, R2 ;  /* 0x000000ffff1a7224 */ /* 0x001fc400078e0002 */
[----:B------:R-:W-:Y:S01]  /*607c0*/  IMAD.MOV.U32 R27, RZ, RZ, R4 ;  /* 0x000000ffff1b7224 */ /* 0x000fe200078e0004 */
[----:B------:R-:W2:Y:S04]  /*607d0*/  LDL.LU R2, [R1+0x4d30] ;  /* 0x004d300001027983 */ /* 0x000ea80000300800 */
[----:B------:R-:W2:Y:S04]  /*607e0*/  LDL.LU R4, [R1+0x4d2c] ;  /* 0x004d2c0001047983 */ /* 0x000ea80000300800 */
[----:B------:R-:W-:Y:S04]  /*607f0*/  STL.64 [R1+0x4c70], R24 ;  /* 0x004c701801007387 */ /* 0x000fe80000100a00 */
[----:B------:R-:W-:Y:S04]  /*60800*/  STL.64 [R1+0x4c90], R26 ;  /* 0x004c901a01007387 */ /* 0x000fe80000100a00 */
[----:B---3--:R-:W-:Y:S04]  /*60810*/  STL.64 [R1+0x4c58], R22 ;  /* 0x004c581601007387 */ /* 0x008fe80000100a00 */
[----:B------:R0:W-:Y:S04]  /*60820*/  STL.64 [R1+0x4c50], R20 ;  /* 0x004c501401007387 */ /* 0x0001e80000100a00 */
[----:B0-----:R-:W3:Y:S04]  /*60830*/  LDL.LU R20, [R1+0x280] ;  /* 0x0002800001147983 */ /* 0x001ee80000300800 */
[----:B------:R-:W3:Y:S04]  /*60840*/  LDL.LU R21, [R1+0x284] ;  /* 0x0002840001157983 */ /* 0x000ee80000300800 */
[----:B------:R-:W2:Y:S04]  /*60850*/  LDL.LU R22, [R1+0x288] ;  /* 0x0002880001167983 */ /* 0x000ea80000300800 */
[----:B------:R-:W2:Y:S01]  /*60860*/  LDL.LU R23, [R1+0x28c] ;  /* 0x00028c0001177983 */ /* 0x000ea20000300800 */
[----:B------:R-:W-:-:S02]  /*60870*/  IMAD.MOV.U32 R24, RZ, RZ, R5 ;  /* 0x000000ffff187224 */ /* 0x000fc400078e0005 */
[----:B------:R-:W-:Y:S01]  /*60880*/  IMAD.MOV.U32 R25, RZ, RZ, R6 ;  /* 0x000000ffff197224 */ /* 0x000fe200078e0006 */
[----:B------:R-:W3:Y:S04]  /*60890*/  LDL.LU R5, [R1+0x4d28] ;  /* 0x004d280001057983 */ /* 0x000ee80000300800 */
[----:B------:R-:W4:Y:S04]  /*608a0*/  LDL.LU R6, [R1+0x4d24] ;  /* 0x004d240001067983 */ /* 0x000f280000300800 */
[----:B------:R-:W-:Y:S04]  /*608b0*/  STL.64 [R1+0x4ca8], R24 ;  /* 0x004ca81801007387 */ /* 0x000fe80000100a00 */
[----:B--2---:R-:W-:Y:S04]  /*608c0*/  STL.64 [R1+0x4c88], R22 ;  /* 0x004c881601007387 */ /* 0x004fe80000100a00 */
[----:B---3--:R0:W-:Y:S04]  /*608d0*/  STL.64 [R1+0x4c80], R20 ;  /* 0x004c801401007387 */ /* 0x0081e80000100a00 */
[----:B0-----:R-:W2:Y:S04]  /*608e0*/  LDL.LU R20, [R1+0x2a0] ;  /* 0x0002a00001147983 */ /* 0x001ea80000300800 */
[----:B------:R-:W2:Y:S04]  /*608f0*/  LDL.LU R21, [R1+0x2a4] ;  /* 0x0002a40001157983 */ /* 0x000ea80000300800 */
[----:B------:R-:W3:Y:S04]  /*60900*/  LDL.LU R22, [R1+0x2a8] ;  /* 0x0002a80001167983 */ /* 0x000ee80000300800 */
[----:B------:R-:W3:Y:S01]  /*60910*/  LDL.LU R23, [R1+0x2ac] ;  /* 0x0002ac0001177983 */ /* 0x000ee20000300800 */
[----:B------:R-:W-:-:S02]  /*60920*/  IMAD.MOV.U32 R26, RZ, RZ, R7 ;  /* 0x000000ffff1a7224 */ /* 0x000fc400078e0007 */
[----:B------:R-:W-:Y:S01]  /*60930*/  IMAD.MOV.U32 R27, RZ, RZ, R3 ;  /* 0x000000ffff1b7224 */ /* 0x000fe200078e0003 */
[----:B------:R-:W4:Y:S01]  /*60940*/  LDL.LU R7, [R1+0x4d20] ;  /* 0x004d200001077983 */ /* 0x000f220000300800 */
[----:B------:R-:W-:-:S03]  /*60950*/  IMAD.MOV.U32 R24, RZ, RZ, R2 ;  /* 0x000000ffff187224 */ /* 0x000fc600078e0002 */
[----:B------:R-:W-:Y:S01]  /*60960*/  STL.64 [R1+0x4cc0], R26 ;  /* 0x004cc01a01007387 */ /* 0x000fe20000100a00 */
[----:B------:R-:W-:-:S03]  /*60970*/  IMAD.MOV.U32 R25, RZ, RZ, R0 ;  /* 0x000000ffff197224 */ /* 0x000fc600078e0000 */
[----:B---3--:R-:W-:Y:S04]  /*60980*/  STL.64 [R1+0x4ca0], R22 ;  /* 0x004ca01601007387 */ /* 0x008fe80000100a00 */
[----:B--2---:R0:W-:Y:S04]  /*60990*/  STL.64 [R1+0x4c98], R20 ;  /* 0x004c981401007387 */ /* 0x0041e80000100a00 */
[----:B0-----:R-:W2:Y:S04]  /*609a0*/  LDL.LU R20, [R1+0x2b0] ;  /* 0x0002b00001147983 */ /* 0x001ea80000300800 */
[----:B------:R-:W2:Y:S04]  /*609b0*/  LDL.LU R21, [R1+0x2b4] ;  /* 0x0002b40001157983 */ /* 0x000ea80000300800 */
[----:B------:R-:W3:Y:S04]  /*609c0*/  LDL.LU R22, [R1+0x2b8] ;  /* 0x0002b80001167983 */ /* 0x000ee80000300800 */
[----:B------:R-:W3:Y:S04]  /*609d0*/  LDL.LU R23, [R1+0x2bc] ;  /* 0x0002bc0001177983 */ /* 0x000ee80000300800 */
[----:B------:R0:W-:Y:S04]  /*609e0*/  STL [R1+0x4cfc], R24 ;  /* 0x004cfc1801007387 */ /* 0x0001e80000100800 */
        /* <DEDUP_REMOVED lines=61> */
[----:B------:R-:W-:-:S02]  /*60dc0*/  IMAD R0, R0, 0x100, R28 ;  /* 0x0000010000007824 */ /* 0x000fc400078e021c */
[----:B--2---:R-:W-:Y:S02]  /*60dd0*/  IMAD R29, R29, 0x100, R24 ;  /* 0x000001001d1d7824 */ /* 0x004fe400078e0218 */
[----:B------:R-:W-:Y:S01]  /*60de0*/  IMAD R27, R27, 0x100, R2 ;  /* 0x000001001b1b7824 */ /* 0x000fe200078e0202 */
[----:B------:R-:W2:Y:S04]  /*60df0*/  LDL.LU R24, [R1+0x4cfc] ;  /* 0x004cfc0001187983 */ /* 0x000ea80000300800 */
[----:B------:R-:W2:Y:S04]  /*60e00*/  LDL.LU R28, [R1+0x4cf8] ;  /* 0x004cf800011c7983 */ /* 0x000ea80000300800 */
[----:B------:R-:W2:Y:S01]  /*60e10*/  LDL.LU R2, [R1+0x4cf4] ;  /* 0x004cf40001027983 */ /* 0x000ea20000300800 */
[----:B------:R-:W-:-:S03]  /*60e20*/  IMAD R26, R26, 0x100, R3 ;  /* 0x000001001a1a7824 */ /* 0x000fc600078e0203 */
[----:B------:R-:W2:Y:S02]  /*60e30*/  LDL.LU R3, [R1+0x4cf0] ;  /* 0x004cf00001037983 */ /* 0x000ea40000300800 */
        /* <DEDUP_REMOVED lines=10> */
[----:B------:R-:W-:Y:S01]  /*60ee0*/  F2FP.F16.E5M2.UNPACK_B R15, R26 ;  /* 0x0000001aff0f723e */ /* 0x000fe200020004ff */
[----:B------:R-:W3:Y:S04]  /*60ef0*/  LDL.LU R29, [R1+0x4cdc] ;  /* 0x004cdc00011d7983 */ /* 0x000ee80000300800 */
[----:B------:R-:W3:Y:S02]  /*60f00*/  LDL.LU R0, [R1+0x4cd8] ;  /* 0x004cd80001007983 */ /* 0x000ee40000300800 */
        /* <DEDUP_REMOVED lines=53> */
[----:B------:R-:W4:Y:S04]  /*61260*/  LDL.LU.64 R18, [R1+0x4c28] ;  /* 0x004c280001127983 */ /* 0x000f280000300a00 */
[----:B------:R-:W2:-:S13]  /*61270*/  LDL.LU.64 R16, [R1+0x4c20] ;  /* 0x004c200001107983 */ /* 0x000e9a0000300a00 */
[----:B------:R0:W-:Y:S04]  /*61280*/  STL.64 [R1+0xb0], R20 ;  /* 0x0000b01401007387 */ /* 0x0001e80000100a00 */
[----:B------:R1:W-:Y:S04]  /*61290*/  STL.64 [R1+0xb8], R22 ;  /* 0x0000b81601007387 */ /* 0x0003e80000100a00 */
[----:B0-----:R-:W3:Y:S04]  /*612a0*/  LDL.LU R20, [R1+0x220] ;  /* 0x0002200001147983 */ /* 0x001ee80000300800 */
[----:B------:R-:W3:Y:S04]  /*612b0*/  LDL.LU R21, [R1+0x224] ;  /* 0x0002240001157983 */ /* 0x000ee80000300800 */
[----:B-1----:R-:W3:Y:S01]  /*612c0*/  LDL.LU R22, [R1+0x228] ;  /* 0x0002280001167983 */ /* 0x002ee20000300800 */
[C---:B----4-:R-:W-:Y:S08]  /*612d0*/  HMMA.16816.F32 R8, R12.reuse, R18, R8 ;  /* 0x000000120c08723c */ /* 0x050ff00000001808 */
[----:B--2---:R-:W-:Y:S11]  /*612e0*/  HMMA.16816.F32 R24, R12, R16, R24 ;  /* 0x000000100c18723c */ /* 0x004ff60000001818 */
[----:B------:R-:W-:Y:S04]  /*612f0*/  STL.64 [R1+0xa0], R8 ;  /* 0x0000a00801007387 */ /* 0x000fe80000100a00 */
[----:B------:R0:W-:Y:S04]  /*61300*/  STL.64 [R1+0xa8], R10 ;  /* 0x0000a80a01007387 */ /* 0x0001e80000100a00 */
[----:B0-----:R-:W3:Y:S04]  /*61310*/  LDL.LU.64 R10, [R1+0x4c18] ;  /* 0x004c1800010a7983 */ /* 0x001ee80000300a00 */
[----:B------:R-:W2:Y:S04]  /*61320*/  LDL.LU.64 R8, [R1+0x4c10] ;  /* 0x004c100001087983 */ /* 0x000ea80000300a00 */
[----:B------:R0:W-:Y:S04]  /*61330*/  STL.64 [R1+0x80], R24 ;  /* 0x0000801801007387 */ /* 0x0001e80000100a00 */
[----:B------:R1:W-:Y:S04]  /*61340*/  STL [R1+0x88], R26 ;  /* 0x0000881a01007387 */ /* 0x0003e80000100800 */
[----:B0-----:R-:W4:Y:S04]  /*61350*/  LDL R25, [R1+0xdc4] ;  /* 0x000dc40001197983 */ /* 0x001f280000100800 */
[----:B----4-:R-:W-:Y:S04]  /*61360*/  STL [R1+0x4bf8], R25 ;  /* 0x004bf81901007387 */ /* 0x010fe80000100800 */
[----:B-1----:R-:W4:Y:S04]  /*61370*/  LDL R26, [R1+0xdd0] ;  /* 0x000dd000011a7983 */ /* 0x002f280000100800 */
[----:B----4-:R-:W-:Y:S04]  /*61380*/  STL [R1+0x4bfc], R26 ;  /* 0x004bfc1a01007387 */ /* 0x010fe80000100800 */
[----:B------:R-:W4:Y:S04]  /*61390*/  LDL.LU R16, [R1+0x3d0] ;  /* 0x0003d00001107983 */ /* 0x000f280000300800 */
[----:B------:R-:W4:Y:S04]  /*613a0*/  LDL.LU R17, [R1+0x3d4] ;  /* 0x0003d40001117983 */ /* 0x000f280000300800 */
[----:B------:R-:W2:Y:S04]  /*613b0*/  LDL.LU R18, [R1+0x3d8] ;  /* 0x0003d80001127983 */ /* 0x000ea80000300800 */
[----:B------:R-:W2:Y:S01]  /*613c0*/  LDL.LU R19, [R1+0x3dc] ;  /* 0x0003dc0001137983 */ /* 0x000ea20000300800 */
[----:B------:R-:W-:-:S03]  /*613d0*/  IMAD.MOV.U32 R23, RZ, RZ, R0 ;  /* 0x000000ffff177224 */ /* 0x000fc600078e0000 */
[----:B--2---:R-:W-:Y:S04]  /*613e0*/  STL.64 [R1+0x4bc8], R18 ;  /* 0x004bc81201007387 */ /* 0x004fe80000100a00 */
[----:B----4-:R0:W-:Y:S04]  /*613f0*/  STL.64 [R1+0x4bc0], R16 ;  /* 0x004bc01001007387 */ /* 0x0101e80000100a00 */
[----:B0-----:R-:W2:Y:S04]  /*61400*/  LDL.LU R16, [R1+0x210] ;  /* 0x0002100001107983 */ /* 0x001ea80000300800 */
[----:B------:R-:W2:Y:S04]  /*61410*/  LDL.LU R17, [R1+0x214] ;  /* 0x0002140001117983 */ /* 0x000ea80000300800 */
[----:B------:R-:W2:Y:S04]  /*61420*/  LDL.LU R18, [R1+0x218] ;  /* 0x0002180001127983 */ /* 0x000ea80000300800 */
[----:B------:R-:W2:Y:S01]  /*61430*/  LDL.LU R19, [R1+0x21c] ;  /* 0x00021c0001137983 */ /* 0x000ea20000300800 */
[----:B---3--:R-:W-:Y:S01]  /*61440*/  HMMA.16816.F32 R20, R12, R10, R20 ;  /* 0x0000000a0c14723c */ /* 0x008fe20000001814 */
[----:B------:R-:W-:-:S02]  /*61450*/  IMAD.MOV.U32 R0, RZ, RZ, R27 ;  /* 0x000000ffff007224 */ /* 0x000fc400078e001b */
[----:B------:R-:W3:Y:S04]  /*61460*/  LDL R24, [R1+0xdc0] ;  /* 0x000dc00001187983 */ /* 0x000ee80000100800 */
[----:B------:R0:W-:Y:S04]  /*61470*/  STL [R1+0x45a0], R0 ;  /* 0x0045a00001007387 */ /* 0x0001e80000100800 */
[----:B0-----:R-:W4:Y:S08]  /*61480*/  LDL R0, [R1+0xdb4] ;  /* 0x000db40001007983 */ /* 0x001f300000100800 */
[----:B------:R0:W-:Y:S04]  /*61490*/  STL.64 [R1+0x70], R20 ;  /* 0x0000701401007387 */ /* 0x0001e80000100a00 */
[----:B------:R1:W-:Y:S04]  /*614a0*/  STL.64 [R1+0x78], R22 ;  /* 0x0000781601007387 */ /* 0x0003e80000100a00 */
[----:B0-----:R-:W3:Y:S04]  /*614b0*/  LDL.LU R20, [R1+0x200] ;  /* 0x0002000001147983 */ /* 0x001ee80000300800 */
[----:B------:R-:W3:Y:S04]  /*614c0*/  LDL.LU R21, [R1+0x204] ;  /* 0x0002040001157983 */ /* 0x000ee80000300800 */
[----:B-1----:R-:W3:Y:S04]  /*614d0*/  LDL.LU R22, [R1+0x208] ;  /* 0x0002080001167983 */ /* 0x002ee80000300800 */
[----:B------:R-:W3:Y:S04]  /*614e0*/  LDL.LU R23, [R1+0x20c] ;  /* 0x00020c0001177983 */ /* 0x000ee80000300800 */
[----:B------:R-:W3:Y:S04]  /*614f0*/  LDL.LU R26, [R1+0x1204] ;  /* 0x00120400011a7983 */ /* 0x000ee80000300800 */
[----:B------:R-:W3:Y:S01]  /*61500*/  LDL.LU R25, [R1+0x120c] ;  /* 0x00120c0001197983 */ /* 0x000ee20000300800 */
[----:B--2---:R-:W-:-:S15]  /*61510*/  HMMA.16816.F32 R8, R12, R8, R16 ;  /* 0x000000080c08723c */ /* 0x004fde0000001810 */
[----:B------:R-:W-:-:S04]  /*61520*/  NOP ;  /* 0x0000000000007918 */ /* 0x000fc80000000000 */
[----:B------:R-:W-:Y:S04]  /*61530*/  STL.64 [R1+0x60], R8 ;  /* 0x0000600801007387 */ /* 0x000fe80000100a00 */
[----:B------:R-:W-:Y:S04]  /*61540*/  STL.64 [R1+0x68], R10 ;  /* 0x0000680a01007387 */ /* 0x000fe80000100a00 */
[----:B------:R-:W2:Y:S04]  /*61550*/  LDL.LU R2, [R1+0x1214] ;  /* 0x0012140001027983 */ /* 0x000ea80000300800 */
[----:B------:R-:W2:Y:S04]  /*61560*/  LDL.LU R3, [R1+0x121c] ;  /* 0x00121c0001037983 */ /* 0x000ea80000300800 */
[----:B------:R-:W2:Y:S04]  /*61570*/  LDL R18, [R1+0xda4] ;  /* 0x000da40001127983 */ /* 0x000ea80000100800 */
[----:B------:R-:W2:Y:S04]  /*61580*/  LDL R19, [R1+0xdb0] ;  /* 0x000db00001137983 */ /* 0x000ea80000100800 */
[----:B------:R-:W3:Y:S04]  /*61590*/  LDL R17, [R1+0xda0] ;  /* 0x000da00001117983 */ /* 0x000ee80000100800 */
[----:B--2---:R-:W-:Y:S04]  /*615a0*/  STL.64 [R1+0x4be8], R18 ;  /* 0x004be81201007387 */ /* 0x004fe80000100a00 */
[----:B---3--:R0:W-:Y:S04]  /*615b0*/  STL [R1+0x4be0], R17 ;  /* 0x004be01101007387 */ /* 0x0081e80000100800 */
[----:B------:R-:W2:Y:S04]  /*615c0*/  LDL.LU R16, [R1+0x20] ;  /* 0x0000200001107983 */ /* 0x000ea80000300800 */
[----:B0-----:R-:W2:Y:S04]  /*615d0*/  LDL.LU R17, [R1+0x24] ;  /* 0x0000240001117983 */ /* 0x001ea80000300800 */
[----:B------:R-:W3:Y:S04]  /*615e0*/  LDL.LU R18, [R1+0x28] ;  /* 0x0000280001127983 */ /* 0x000ee80000300800 */
[----:B------:R-:W3:Y:S01]  /*615f0*/  LDL.LU R19, [R1+0x2c] ;  /* 0x00002c0001137983 */ /* 0x000ee20000300800 */
[C---:B------:R-:W-:Y:S03]  /*61600*/  HMMA.16816.F32 R20, R12.reuse, R6, R20 ;  /* 0x000000060c14723c */ /* 0x040fe60000001814 */
        /* <DEDUP_REMOVED lines=17> */
[----:B------:R-:W3:Y:S04]  /*61720*/  LDL.LU R6, [R1+0x1210] ;  /* 0x0012100001067983 */ /* 0x000ee80000300800 */
[----:B------:R-:W2:Y:S04]  /*61730*/  LDL.LU R7, [R1+0x1218] ;  /* 0x0012180001077983 */ /* 0x000ea80000300800 */
[----:B------:R0:W-:Y:S04]  /*61740*/  STL.64 [R1+0x40], R20 ;  /* 0x0000401401007387 */ /* 0x0001e80000100a00 */
[----:B------:R1:W-:Y:S04]  /*61750*/  STL.64 [R1+0x48], R22 ;  /* 0x0000481601007387 */ /* 0x0003e80000100a00 */
[----:B------:R-:W4:Y:S04]  /*61760*/  LDL R27, [R1+0xdd4] ;  /* 0x000dd400011b7983 */ /* 0x000f280000100800 */
[----:B------:R-:W4:Y:S04]  /*61770*/  LDL R28, [R1+0xde0] ;  /* 0x000de000011c7983 */ /* 0x000f280000100800 */
[----:B0-----:R-:W4:Y:S04]  /*61780*/  LDL.LU R20, [R1+0x410] ;  /* 0x0004100001147983 */ /* 0x001f280000300800 */
[----:B------:R-:W4:Y:S04]  /*61790*/  LDL.LU R21, [R1+0x414] ;  /* 0x0004140001157983 */ /* 0x000f280000300800 */
[----:B-1----:R-:W4:Y:S04]  /*617a0*/  LDL.LU R22, [R1+0x418] ;  /* 0x0004180001167983 */ /* 0x002f280000300800 */
[----:B------:R-:W4:Y:S04]  /*617b0*/  LDL.LU R23, [R1+0x41c] ;  /* 0x00041c0001177983 */ /* 0x000f280000300800 */
[----:B------:R-:W4:Y:S04]  /*617c0*/  LDL R29, [R1+0xde4] ;  /* 0x000de400011d7983 */ /* 0x000f280000100800 */
[----:B------:R-:W-:Y:S04]  /*617d0*/  STL.64 [R1+0x30], R16 ;  /* 0x0000301001007387 */ /* 0x000fe80000100a00 */
[----:B------:R0:W-:Y:S04]  /*617e0*/  STL.64 [R1+0x38], R18 ;  /* 0x0000381201007387 */ /* 0x0001e80000100a00 */
[----:B0-----:R-:W4:Y:S04]  /*617f0*/  LDL.LU.64 R18, [R1+0x4c08] ;  /* 0x004c080001127983 */ /* 0x001f280000300a00 */
[----:B------:R-:W4:Y:S04]  /*61800*/  LDL.LU.64 R16, [R1+0x4c00] ;  /* 0x004c000001107983 */ /* 0x000f280000300a00 */
[----:B------:R-:W4:Y:S04]  /*61810*/  LDL.LU R4, [R1+0x1200] ;  /* 0x0012000001047983 */ /* 0x000f280000300800 */
[----:B------:R-:W4:Y:S01]  /*61820*/  LDL.LU R5, [R1+0x1208] ;  /* 0x0012080001057983 */ /* 0x000f220000300800 */
[----:B---3--:R-:W-:-:S02]  /*61830*/  IMAD R6, R6, 0x100, R2 ;  /* 0x0000010006067824 */ /* 0x008fc400078e0202 */
[----:B--2---:R-:W-:Y:S02]  /*61840*/  IMAD R7, R7, 0x100, R3 ;  /* 0x0000010007077824 */ /* 0x004fe400078e0203 */
[----:B----4-:R-:W-:Y:S02]  /*61850*/  IMAD R4, R4, 0x100, R26 ;  /* 0x0000010004047824 */ /* 0x010fe400078e021a */
[----:B------:R-:W-:Y:S01]  /*61860*/  IMAD R5, R5, 0x100, R25 ;  /* 0x0000010005057824 */ /* 0x000fe200078e0219 */
[----:B------:R-:W2:Y:S04]  /*61870*/  LDL.LU R26, [R1+0x4bfc] ;  /* 0x004bfc00011a7983 */ /* 0x000ea80000300800 */
[----:B------:R-:W3:Y:S04]  /*61880*/  LDL.LU R25, [R1+0x4bf8] ;  /* 0x004bf80001197983 */ /* 0x000ee80000300800 */
[----:B------:R-:W4:Y:S04]  /*61890*/  LDL.LU R2, [R1+0x4bf4] ;  /* 0x004bf40001027983 */ /* 0x000f280000300800 */
[----:B------:R-:W4:Y:S02]  /*618a0*/  LDL.LU R3, [R1+0x4bf0] ;  /* 0x004bf00001037983 */ /* 0x000f240000300800 */
[----:B----4-:R-:W-:Y:S02]  /*618b0*/  HMMA.16816.F32 R12, R12, R2, R16 ;  /* 0x000000020c0c723c */ /* 0x010fe40000001810 */
[----:B------:R-:W4:Y:S04]  /*618c0*/  LDL.LU.64 R18, [R1+0x4be8] ;  /* 0x004be80001127983 */ /* 0x000f280000300a00 */
[----:B------:R-:W2:-:S13]  /*618d0*/  LDL.LU R17, [R1+0x4be0] ;  /* 0x004be00001117983 */ /* 0x000e9a0000300800 */
[----:B------:R0:W-:Y:S04]  /*618e0*/  STL.64 [R1+0x20], R12 ;  /* 0x0000200c01007387 */ /* 0x0001e80000100a00 */
[----:B------:R1:W-:Y:S01]  /*618f0*/  STL.64 [R1+0x28], R14 ;  /* 0x0000280e01007387 */ /* 0x0003e20000100a00 */
[----:B0-----:R-:W-:Y:S02]  /*61900*/  F2FP.F16.E5M2.UNPACK_B R12, R4 ;  /* 0x00000004ff0c723e */ /* 0x001fe400020004ff */
[----:B------:R-:W-:Y:S02]  /*61910*/  F2FP.F16.E5M2.UNPACK_B R13, R5 ;  /* 0x00000005ff0d723e */ /* 0x000fe400020004ff */
[----:B-1----:R-:W-:Y:S02]  /*61920*/  F2FP.F16.E5M2.UNPACK_B R14, R6 ;  /* 0x00000006ff0e723e */ /* 0x002fe400020004ff */
[----:B------:R-:W-:-:S02]  /*61930*/  F2FP.F16.E5M2.UNPACK_B R15, R7 ;  /* 0x00000007ff0f723e */ /* 0x000fc400020004ff */
[----:B--2---:R-:W-:Y:S02]  /*61940*/  F2FP.F16.E5M2.UNPACK_B R16, R17 ;  /* 0x00000011ff10723e */ /* 0x004fe400020004ff */
[----:B----4-:R-:W-:Y:S02]  /*61950*/  F2FP.F16.E5M2.UNPACK_B R17, R18 ;  /* 0x00000012ff11723e */ /* 0x010fe400020004ff */
[----:B------:R-:W-:-:S03]  /*61960*/  F2FP.F16.E5M2.UNPACK_B R4, R19 ;  /* 0x00000013ff04723e */ /* 0x000fc600020004ff */
[----:B------:R0:W-:Y:S02]  /*61970*/  STL.64 [R1+0x18], R16 ;  /* 0x0000181001007387 */ /* 0x0001e40000100a00 */
[----:B0-----:R-:W-:Y:S02]  /*61980*/  HMMA.16816.F32 R16, R12, R16, R8 ;  /* 0x000000100c10723c */ /* 0x001fe40000001808 */
[----:B------:R-:W2:Y:S04]  /*61990*/  LDL.LU.64 R10, [R1+0x4bd8] ;  /* 0x004bd800010a7983 */ /* 0x000ea80000300a00 */
[----:B------:R-:W2:-:S13]  /*619a0*/  LDL.LU.64 R8, [R1+0x4bd0] ;  /* 0x004bd00001087983 */ /* 0x000e9a0000300a00 */
[----:B------:R-:W-:Y:S04]  /*619b0*/  STL.64 [R1+0x50], R16 ;  /* 0x0000501001007387 */ /* 0x000fe80000100a00 */
[----:B------:R0:W-:Y:S04]  /*619c0*/  STL.64 [R1+0x58], R18 ;  /* 0x0000581201007387 */ /* 0x0001e80000100a00 */
[----:B0-----:R-:W4:Y:S04]  /*619d0*/  LDL.LU.64 R18, [R1+0x4bc8] ;  /* 0x004bc80001127983 */ /* 0x001f280000300a00 */
[----:B------:R-:W4:Y:S01]  /*619e0*/  LDL.LU.64 R16, [R1+0x4bc0] ;  /* 0x004bc00001107983 */ /* 0x000f220000300a00 */
[----:B------:R-:W-:-:S02]  /*619f0*/  F2FP.F16.E5M2.UNPACK_B R5, R0 ;  /* 0x00000000ff05723e */ /* 0x000fc400020004ff */
[----:B------:R-:W-:Y:S02]  /*61a00*/  F2FP.F16.E5M2.UNPACK_B R2, R24 ;  /* 0x00000018ff02723e */ /* 0x000fe400020004ff */
[----:B---3--:R-:W-:Y:S01]  /*61a10*/  F2FP.F16.E5M2.UNPACK_B R3, R25 ;  /* 0x00000019ff03723e */ /* 0x008fe200020004ff */
[----:B------:R0:W-:Y:S02]  /*61a20*/  STL.64 [R1+0x10], R4 ;  /* 0x0000100401007387 */ /* 0x0001e40000100a00 */
[----:B--2---:R-:W-:Y:S01]  /*61a30*/  HMMA.16816.F32 R8, R12, R4, R8 ;  /* 0x000000040c08723c */ /* 0x004fe20000001808 */
[----:B0-----:R-:W-:Y:S02]  /*61a40*/  F2FP.F16.E5M2.UNPACK_B R4, R26 ;  /* 0x0000001aff04723e */ /* 0x001fe400020004ff */
[----:B------:R-:W-:-:S15]  /*61a50*/  F2FP.F16.E5M2.UNPACK_B R5, R27 ;  /* 0x0000001bff05723e */ /* 0x000fde00020004ff */
[----:B------:R-:W-:Y:S01]  /*61a60*/  NOP ;  /* 0x0000000000007918 */ /* 0x000fe20000000000 */
[----:B------:R-:W-:Y:S04]  /*61a70*/  STL.64 [R1+0x90], R8 ;  /* 0x0000900801007387 */ /* 0x000fe80000100a00 */
[----:B------:R4:W-:Y:S02]  /*61a80*/  STL.64 [R1+0x98], R10 ;  /* 0x0000980a01007387 */ /* 0x0009e40000100a00 */
[C---:B----4-:R-:W-:Y:S02]  /*61a90*/  HMMA.16816.F32 R8, R12.reuse, R2, R16 ;  /* 0x000000020c08723c */ /* 0x050fe40000001810 */
[----:B------:R-:W-:Y:S04]  /*61aa0*/  STL.64 [R1+0x8], R2 ;  /* 0x0000080201007387 */ /* 0x000fe80000100a00 */
[----:B------:R-:W2:Y:S04]  /*61ab0*/  LDL R26, [R1+0xdf0] ;  /* 0x000df000011a7983 */ /* 0x000ea80000100800 */
[----:B------:R-:W3:Y:S09]  /*61ac0*/  LDL.LU R16, [R1+0x460] ;  /* 0x0004600001107983 */ /* 0x000ef20000300800 */
        /* <DEDUP_REMOVED lines=12> */
[----:B------:R-:W4:Y:S04]  /*61b90*/  LDL R27, [R1+0xdf4] ;  /* 0x000df400011b7983 */ /* 0x000f280000100800 */
[----:B------:R-:W2:Y:S04]  /*61ba0*/  LDL R24, [R1+0xe00] ;  /* 0x000e000001187983 */ /* 0x000ea80000100800 */
[----:B------:R-:W2:Y:S04]  /*61bb0*/  LDL R25, [R1+0xe04] ;  /* 0x000e040001197983 */ /* 0x000ea80000100800 */
[----:B------:R-:W2:Y:S04]  /*61bc0*/  LDL R22, [R1+0xe10] ;  /* 0x000e100001167983 */ /* 0x000ea80000100800 */
[----:B------:R-:W2:Y:S04]  /*61bd0*/  LDL R23, [R1+0xe14] ;  /* 0x000e140001177983 */ /* 0x000ea80000100800 */
[----:B------:R-:W2:Y:S04]  /*61be0*/  LDL R20, [R1+0xe20] ;  /* 0x000e200001147983 */ /* 0x000ea80000100800 */
[----:B0-----:R-:W2:Y:S04]  /*61bf0*/  LDL.LU R4, [R1+0x520] ;  /* 0x0005200001047983 */ /* 0x001ea80000300800 */
[----:B-1----:R-:W2:Y:S04]  /*61c00*/  LDL.LU R5, [R1+0x524] ;  /* 0x0005240001057983 */ /* 0x002ea80000300800 */
[----:B------:R-:W2:Y:S04]  /*61c10*/  LDL.LU R6, [R1+0x528] ;  /* 0x0005280001067983 */ /* 0x000ea80000300800 */
[----:B------:R-:W2:Y:S01]  /*61c20*/  LDL.LU R7, [R1+0x52c] ;  /* 0x00052c0001077983 */ /* 0x000ea20000300800 */
[----:B------:R-:W-:-:S02]  /*61c30*/  F2FP.F16.E5M2.UNPACK_B R28, R28 ;  /* 0x0000001cff1c723e */ /* 0x000fc400020004ff */
[----:B------:R-:W-:Y:S01]  /*61c40*/  F2FP.F16.E5M2.UNPACK_B R29, R29 ;  /* 0x0000001dff1d723e */ /* 0x000fe200020004ff */
[----:B--2---:R-:W-:Y:S04]  /*61c50*/  STL.64 [R1+0x4ba8], R6 ;  /* 0x004ba80601007387 */ /* 0x004fe80000100a00 */
[----:B------:R0:W-:Y:S04]  /*61c60*/  STL.64 [R1+0x4ba0], R4 ;  /* 0x004ba00401007387 */ /* 0x0001e80000100a00 */
[----:B0-----:R-:W2:Y:S04]  /*61c70*/  LDL.LU R4, [R1+0x4d0] ;  /* 0x0004d00001047983 */ /* 0x001ea80000300800 */
[----:B------:R-:W2:Y:S04]  /*61c80*/  LDL.LU R5, [R1+0x4d4] ;  /* 0x0004d40001057983 */ /* 0x000ea80000300800 */
[----:B------:R-:W2:Y:S04]  /*61c90*/  LDL.LU R6, [R1+0x4d8] ;  /* 0x0004d80001067983 */ /* 0x000ea80000300800 */
[----:B------:R-:W2:Y:S01]  /*61ca0*/  LDL.LU R7, [R1+0x4dc] ;  /* 0x0004dc0001077983 */ /* 0x000ea20000300800 */
[----:B---3--:R-:W-:Y:S01]  /*61cb0*/  HMMA.16816.F32 R8, R12, R28, R16 ;  /* 0x0000001c0c08723c */ /* 0x008fe20000001810 */
[----:B------:R-:W-:-:S02]  /*61cc0*/  F2FP.F16.E5M2.UNPACK_B R26, R26 ;  /* 0x0000001aff1a723e */ /* 0x000fc400020004ff */
        /* <DEDUP_REMOVED lines=8> */
[----:B------:R-:W3:Y:S04]  /*61d50*/  LDL R19, [R1+0xe34] ;  /* 0x000e340001137983 */ /* 0x000ee80000100800 */
[----:B------:R-:W-:Y:S04]  /*61d60*/  STL.64 [R1+0x140], R8 ;  /* 0x0001400801007387 */ /* 0x000fe80000100a00 */
[----:B------:R0:W-:Y:S01]  /*61d70*/  STL.64 [R1+0x148], R10 ;  /* 0x0001480a01007387 */ /* 0x0001e20000100a00 */
[----:B----4-:R-:W-:-:S03]  /*61d80*/  F2FP.F16.E5M2.UNPACK_B R27, R27 ;  /* 0x0000001bff1b723e */ /* 0x010fc600020004ff */
[----:B------:R-:W4:Y:S04]  /*61d90*/  LDL R16, [R1+0xe40] ;  /* 0x000e400001107983 */ /* 0x000f280000100800 */
[----:B------:R-:W3:Y:S04]  /*61da0*/  LDL R17, [R1+0xe44] ;  /* 0x000e440001117983 */ /* 0x000ee80000100800 */
[----:B0-----:R-:W3:Y:S04]  /*61db0*/  LDL R10, [R1+0xe50] ;  /* 0x000e5000010a7983 */ /* 0x001ee80000100800 */
[----:B------:R-:W3:Y:S01]  /*61dc0*/  LDL R11, [R1+0xe54] ;  /* 0x000e5400010b7983 */ /* 0x000ee20000100800 */
[----:B--2---:R-:W-:Y:S03]  /*61dd0*/  HMMA.16816.F32 R4, R12, R26, R4 ;  /* 0x0000001a0c04723c */ /* 0x004fe60000001804 */
        /* <DEDUP_REMOVED lines=11> */
[----:B------:R-:W-:-:S02]  /*61e90*/  F2FP.F16.E5M2.UNPACK_B R24, R24 ;  /* 0x00000018ff18723e */ /* 0x000fc400020004ff */
[----:B------:R-:W-:-:S07]  /*61ea0*/  F2FP.F16.E5M2.UNPACK_B R25, R25 ;  /* 0x00000019ff19723e */ /* 0x000fce00020004ff */
[----:B---3--:R-:W-:-:S15]  /*61eb0*/  HMMA.16816.F32 R4, R12, R24, R4 ;  /* 0x000000180c04723c */ /* 0x008fde0000001804 */
[----:B------:R-:W-:-:S04]  /*61ec0*/  NOP ;  /* 0x0000000000007918 */ /* 0x000fc80000000000 */
[----:B------:R-:W-:Y:S04]  /*61ed0*/  STL.64 [R1+0x1c0], R4 ;  /* 0x0001c00401007387 */ /* 0x000fe80000100a00 */
[----:B------:R0:W-:Y:S04]  /*61ee0*/  STL.64 [R1+0x1c8], R6 ;  /* 0x0001c80601007387 */ /* 0x0001e80000100a00 */
[----:B0-----:R-:W3:Y:S04]  /*61ef0*/  LDL.LU.64 R6, [R1+0x4ba8] ;  /* 0x004ba80001067983 */ /* 0x001ee80000300a00 */
[----:B------:R-:W3:Y:S01]  /*61f00*/  LDL.LU.64 R4, [R1+0x4ba0] ;  /* 0x004ba00001047983 */ /* 0x000ee20000300a00 */
[----:B------:R-:W-:-:S02]  /*61f10*/  F2FP.F16.E5M2.UNPACK_B R22, R22 ;  /* 0x00000016ff16723e */ /* 0x000fc400020004ff */
[----:B------:R-:W-:Y:S02]  /*61f20*/  F2FP.F16.E5M2.UNPACK_B R23, R23 ;  /* 0x00000017ff17723e */ /* 0x000fe400020004ff */
[----:B------:R-:W-:Y:S02]  /*61f30*/  F2FP.F16.E5M2.UNPACK_B R20, R20 ;  /* 0x00000014ff14723e */ /* 0x000fe400020004ff */
[----:B------:R-:W-:Y:S01]  /*61f40*/  F2FP.F16.E5M2.UNPACK_B R21, R21 ;  /* 0x00000015ff15723e */ /* 0x000fe200020004ff */
        /* <DEDUP_REMOVED lines=15> */
[----:B------:R-:W2:Y:S04]  /*62040*/  LDL R0, [R1+0xe60] ;  /* 0x000e600001007983 */ /* 0x000ea80000100800 */
        /* <DEDUP_REMOVED lines=9> */
[----:B------:R-:W-:-:S02]  /*620e0*/  F2FP.F16.E5M2.UNPACK_B R18, R18 ;  /* 0x00000012ff12723e */ /* 0x000fc400020004ff */
[----:B------:R-:W-:Y:S02]  /*620f0*/  F2FP.F16.E5M2.UNPACK_B R19, R19 ;  /* 0x00000013ff13723e */ /* 0x000fe400020004ff */
[----:B----4-:R-:W-:Y:S02]  /*62100*/  F2FP.F16.E5M2.UNPACK_B R16, R16 ;  /* 0x00000010ff10723e */ /* 0x010fe400020004ff */
[----:B------:R-:W-:-:S03]  /*62110*/  F2FP.F16.E5M2.UNPACK_B R17, R17 ;  /* 0x00000011ff11723e */ /* 0x000fc600020004ff */
        /* <DEDUP_REMOVED lines=17> */
[----:B------:R-:W2:Y:S04]  /*62230*/  LDL.64 R24, [R1+0x8] ;  /* 0x0000080001187983 */ /* 0x000ea80000100a00 */
[----:B------:R-:W-:Y:S01]  /*62240*/  STL.64 [R1+0x4b40], R26 ;  /* 0x004b401a01007387 */ /* 0x000fe20000100a00 */
[----:B------:R-:W-:-:S02]  /*62250*/  F2FP.F16.E5M2.UNPACK_B R10, R10 ;  /* 0x0000000aff0a723e */ /* 0x000fc400020004ff */
[----:B------:R-:W-:-:S07]  /*62260*/  F2FP.F16.E5M2.UNPACK_B R11, R11 ;  /* 0x0000000bff0b723e */ /* 0x000fce00020004ff */
        /* <DEDUP_REMOVED lines=8> */
[----:B------:R-:W2:Y:S04]  /*622f0*/  LDL R9, [R1+0xe64] ;  /* 0x000e640001097983 */ /* 0x000ea80000100800 */
[----:B------:R-:W3:Y:S04]  /*62300*/  LDL R6, [R1+0xe70] ;  /* 0x000e700001067983 */ /* 0x000ee80000100800 */
[----:B------:R0:W-:Y:S04]  /*62310*/  STL.64 [R1+0x2a0], R16 ;  /* 0x0002a01001007387 */ /* 0x0001e80000100a00 */
[----:B------:R-:W-:Y:S04]  /*62320*/  STL.64 [R1+0x2a8], R18 ;  /* 0x0002a81201007387 */ /* 0x000fe80000100a00 */
[----:B------:R-:W4:Y:S04]  /*62330*/  LDL R7, [R1+0xe74] ;  /* 0x000e740001077983 */ /* 0x000f280000100800 */
[----:B------:R-:W2:Y:S04]  /*62340*/  LDL R4, [R1+0xe80] ;  /* 0x000e800001047983 */ /* 0x000ea80000100800 */
[----:B------:R-:W2:Y:S04]  /*62350*/  LDL R5, [R1+0xe84] ;  /* 0x000e840001057983 */ /* 0x000ea80000100800 */
[----:B------:R-:W2:Y:S04]  /*62360*/  LDL R2, [R1+0xe90] ;  /* 0x000e900001027983 */ /* 0x000ea80000100800 */
[----:B------:R-:W2:Y:S04]  /*62370*/  LDL R3, [R1+0xe94] ;  /* 0x000e940001037983 */ /* 0x000ea80000100800 */
[----:B0-----:R-:W2:Y:S04]  /*62380*/  LDL.LU R16, [R1+0x1224] ;  /* 0x0012240001107983 */ /* 0x001ea80000300800 */
[----:B------:R-:W2:Y:S01]  /*62390*/  LDL.LU R28, [R1+0x1230] ;  /* 0x00123000011c7983 */ /* 0x000ea20000300800 */
[----:B------:R-:W-:-:S03]  /*623a0*/  F2FP.F16.E5M2.UNPACK_B R8, R0 ;  /* 0x00000000ff08723e */ /* 0x000fc600020004ff */
[----:B--2---:R0:W-:Y:S04]  /*623b0*/  STL [R1+0x4b60], R28 ;  /* 0x004b601c01007387 */ /* 0x0041e80000100800 */
        /* <DEDUP_REMOVED lines=20> */
[----:B------:R-:W-:-:S03]  /*62500*/  F2FP.F16.E5M2.UNPACK_B R9, R9 ;  /* 0x00000009ff09723e */ /* 0x000fc600020004ff */
        /* <DEDUP_REMOVED lines=18> */
[----:B---3--:R-:W-:-:S02]  /*62630*/  F2FP.F16.E5M2.UNPACK_B R6, R6 ;  /* 0x00000006ff06723e */ /* 0x008fc400020004ff */
[----:B----4-:R-:W-:Y:S01]  /*62640*/  F2FP.F16.E5M2.UNPACK_B R7, R7 ;  /* 0x00000007ff07723e */ /* 0x010fe200020004ff */
[----:B------:R0:W-:Y:S04]  /*62650*/  STL.64 [R1+0x4ac0], R10 ;  /* 0x004ac00a01007387 */ /* 0x0001e80000100a00 */
[----:B0-----:R-:W3:Y:S04]  /*62660*/  LDL R10, [R1+0x10] ;  /* 0x00001000010a7983 */ /* 0x001ee80000100800 */
[----:B------:R-:W3:Y:S04]  /*62670*/  LDL R11, [R1+0x14] ;  /* 0x00001400010b7983 */ /* 0x000ee80000100800 */
[----:B------:R0:W-:Y:S04]  /*62680*/  STL.64 [R1+0x4ab8], R8 ;  /* 0x004ab80801007387 */ /* 0x0001e80000100a00 */
[----:B0-----:R-:W4:Y:S04]  /*62690*/  LDL.LU R9, [R1+0x122c] ;  /* 0x00122c0001097983 */ /* 0x001f280000300800 */
        /* <DEDUP_REMOVED lines=8> */
[----:B------:R-:W-:Y:S01]  /*62720*/  F2FP.F16.E5M2.UNPACK_B R5, R5 ;  /* 0x00000005ff05723e */ /* 0x000fe200020004ff */
        /* <DEDUP_REMOVED lines=13> */
[----:B------:R-:W4:Y:S01]  /*62800*/  LDL.LU R28, [R1+0x4b60] ;  /* 0x004b6000011c7983 */ /* 0x000f220000300800 */
[----:B------:R-:W-:-:S02]  /*62810*/  F2FP.F16.E5M2.UNPACK_B R2, R2 ;  /* 0x00000002ff02723e */ /* 0x000fc400020004ff */
[----:B------:R-:W-:Y:S01]  /*62820*/  F2FP.F16.E5M2.UNPACK_B R3, R3 ;  /* 0x00000003ff03723e */ /* 0x000fe200020004ff */
[----:B---3--:R-:W-:Y:S02]  /*62830*/  IMAD R8, R8, 0x100, R29 ;  /* 0x0000010008087824 */ /* 0x008fe400078e021d */
[----:B------:R-:W-:-:S04]  /*62840*/  IMAD R0, R0, 0x100, R17 ;  /* 0x0000010000007824 */ /* 0x000fc800078e0211 */
[----:B--2---:R-:W-:Y:S01]  /*62850*/  HMMA.16816.F32 R12, R12, R2, R20 ;  /* 0x000000020c0c723c */ /* 0x004fe20000001814 */
[----:B----4-:R-:W-:Y:S02]  /*62860*/  IMAD R9, R9, 0x100, R28 ;  /* 0x0000010009097824 */ /* 0x010fe400078e021c */
        /* <DEDUP_REMOVED lines=1387> */
[----:B0-----:R-:W2:Y:S04]  /*67f20*/  LDL.LU R20, [R1+0x80] ;  /* 0x0000800001147983 */ /* 0x001ea80000300800 */
[----:B------:R-:W2:Y:S04]  /*67f30*/  LDL.LU R21, [R1+0x84] ;  /* 0x0000840001157983 */ /* 0x000ea80000300800 */
[----:B-1----:R-:W2:Y:S01]  /*67f40*/  LDL.LU R22, [R1+0x88] ;  /* 0x0000880001167983 */ /* 0x002ea20000300800 */
[----:B----4-:R-:W-:-:S15]  /*67f50*/  HMMA.16816.F32 R8, R12, R18, R8 ;  /* 0x000000120c08723c */ /* 0x010fde0000001808 */
[----:B------:R-:W-:-:S04]  /*67f60*/  NOP ;  /* 0x0000000000007918 */ /* 0x000fc80000000000 */
[----:B------:R-:W-:Y:S04]  /*67f70*/  STL.64 [R1+0x190], R8 ;  /* 0x0001900801007387 */ /* 0x000fe80000100a00 */
[----:B------:R0:W-:Y:S04]  /*67f80*/  STL.64 [R1+0x198], R10 ;  /* 0x0001980a01007387 */ /* 0x0001e80000100a00 */
[----:B0-----:R-:W3:Y:S01]  /*67f90*/  LDL.LU.64 R10, [R1+0x44e0] ;  /* 0x0044e000010a7983 */ /* 0x001ee20000300a00 */
[----:B------:R-:W-:-:S03]  /*67fa0*/  IMAD.MOV.U32 R23, RZ, RZ, R0 ;  /* 0x000000ffff177224 */ /* 0x000fc600078e0000 */
[----:B------:R-:W4:Y:S04]  /*67fb0*/  LDL.LU.64 R8, [R1+0x44d8] ;  /* 0x0044d80001087983 */ /* 0x000f280000300a00 */
[C---:B--2---:R-:W-:Y:S08]  /*67fc0*/  HMMA.16816.F32 R16, R12.reuse, R16, R20 ;  /* 0x000000100c10723c */ /* 0x044ff00000001814 */
[----:B---3--:R-:W-:-:S15]  /*67fd0*/  HMMA.16816.F32 R20, R12, R10, R24 ;  /* 0x0000000a0c14723c */ /* 0x008fde0000001818 */
[----:B------:R-:W-:-:S04]  /*67fe0*/  NOP ;  /* 0x0000000000007918 */ /* 0x000fc80000000000 */
[----:B------:R-:W-:Y:S04]  /*67ff0*/  STL.64 [R1+0x100], R20 ;  /* 0x0001001401007387 */ /* 0x000fe80000100a00 */
[----:B------:R0:W-:Y:S04]  /*68000*/  STL.64 [R1+0x180], R16 ;  /* 0x0001801001007387 */ /* 0x0001e80000100a00 */
[----:B------:R1:W-:Y:S04]  /*68010*/  STL.64 [R1+0x188], R18 ;  /* 0x0001881201007387 */ /* 0x0003e80000100a00 */
[----:B------:R2:W-:Y:S04]  /*68020*/  STL [R1+0x108], R22 ;  /* 0x0001081601007387 */ /* 0x0005e80000100800 */
[----:B------:R-:W3:Y:S04]  /*68030*/  LDL.LU R24, [R1+0xdc0] ;  /* 0x000dc00001187983 */ /* 0x000ee80000300800 */
[----:B---3--:R-:W-:Y:S04]  /*68040*/  STL [R1+0x44c0], R24 ;  /* 0x0044c01801007387 */ /* 0x008fe80000100800 */
[----:B------:R-:W3:Y:S04]  /*68050*/  LDL.LU R25, [R1+0xdc4] ;  /* 0x000dc40001197983 */ /* 0x000ee80000300800 */
[----:B---3--:R-:W-:Y:S04]  /*68060*/  STL [R1+0x44c4], R25 ;  /* 0x0044c41901007387 */ /* 0x008fe80000100800 */
[----:B------:R-:W3:Y:S04]  /*68070*/  LDL.LU R26, [R1+0xdd0] ;  /* 0x000dd000011a7983 */ /* 0x000ee80000300800 */
[----:B0-----:R-:W3:Y:S04]  /*68080*/  LDL.LU R16, [R1+0xd0] ;  /* 0x0000d00001107983 */ /* 0x001ee80000300800 */
[----:B------:R-:W3:Y:S04]  /*68090*/  LDL.LU R17, [R1+0xd4] ;  /* 0x0000d40001117983 */ /* 0x000ee80000300800 */
[----:B-1----:R-:W3:Y:S04]  /*680a0*/  LDL.LU R18, [R1+0xd8] ;  /* 0x0000d80001127983 */ /* 0x002ee80000300800 */
[----:B------:R-:W3:Y:S04]  /*680b0*/  LDL.LU R19, [R1+0xdc] ;  /* 0x0000dc0001137983 */ /* 0x000ee80000300800 */
[----:B------:R-:W4:Y:S04]  /*680c0*/  LDL.LU R20, [R1+0x40] ;  /* 0x0000400001147983 */ /* 0x000f280000300800 */
[----:B------:R-:W4:Y:S01]  /*680d0*/  LDL.LU R21, [R1+0x44] ;  /* 0x0000440001157983 */ /* 0x000f220000300800 */
[----:B------:R-:W-:-:S03]  /*680e0*/  IMAD.MOV.U32 R0, RZ, RZ, R23 ;  /* 0x000000ffff007224 */ /* 0x000fc600078e0017 */
[----:B--2---:R-:W2:Y:S04]  /*680f0*/  LDL.LU R22, [R1+0x48] ;  /* 0x0000480001167983 */ /* 0x004ea80000300800 */
[----:B------:R-:W2:Y:S04]  /*68100*/  LDL.LU R23, [R1+0x4c] ;  /* 0x00004c0001177983 */ /* 0x000ea80000300800 */
[----:B---3--:R-:W-:Y:S04]  /*68110*/  STL.64 [R1+0x4490], R18 ;  /* 0x0044901201007387 */ /* 0x008fe80000100a00 */
[----:B------:R0:W-:Y:S04]  /*68120*/  STL.64 [R1+0x4488], R16 ;  /* 0x0044881001007387 */ /* 0x0001e80000100a00 */
[----:B0-----:R-:W4:Y:S04]  /*68130*/  LDL.LU R16, [R1+0x60] ;  /* 0x0000600001107983 */ /* 0x001f280000300800 */
[----:B------:R-:W4:Y:S04]  /*68140*/  LDL.LU R17, [R1+0x64] ;  /* 0x0000640001117983 */ /* 0x000f280000300800 */
[----:B------:R-:W4:Y:S04]  /*68150*/  LDL.LU R18, [R1+0x68] ;  /* 0x0000680001127983 */ /* 0x000f280000300800 */
[----:B------:R-:W4:Y:S04]  /*68160*/  LDL.LU R19, [R1+0x6c] ;  /* 0x00006c0001137983 */ /* 0x000f280000300800 */
[----:B------:R0:W-:Y:S04]  /*68170*/  STL [R1+0x3e68], R0 ;  /* 0x003e680001007387 */ /* 0x0001e80000100800 */
[----:B0-----:R-:W3:Y:S04]  /*68180*/  LDL.LU R0, [R1+0xdb4] ;  /* 0x000db40001007983 */ /* 0x001ee80000300800 */
[----:B------:R-:W2:Y:S04]  /*68190*/  LDL.LU R25, [R1+0x1308] ;  /* 0x0013080001197983 */ /* 0x000ea80000300800 */
[----:B------:R-:W2:Y:S01]  /*681a0*/  LDL.LU R24, [R1+0x1310] ;  /* 0x0013100001187983 */ /* 0x000ea20000300800 */
[----:B----4-:R-:W-:-:S15]  /*681b0*/  HMMA.16816.F32 R8, R12, R8, R16 ;  /* 0x000000080c08723c */ /* 0x010fde0000001810 */
[----:B------:R-:W-:-:S04]  /*681c0*/  NOP ;  /* 0x0000000000007918 */ /* 0x000fc80000000000 */
[----:B------:R-:W-:Y:S04]  /*681d0*/  STL.64 [R1+0xc0], R8 ;  /* 0x0000c00801007387 */ /* 0x000fe80000100a00 */
[----:B------:R-:W-:Y:S04]  /*681e0*/  STL.64 [R1+0xc8], R10 ;  /* 0x0000c80a01007387 */ /* 0x000fe80000100a00 */
[----:B------:R-:W4:Y:S04]  /*681f0*/  LDL.LU R2, [R1+0x1318] ;  /* 0x0013180001027983 */ /* 0x000f280000300800 */
[----:B------:R-:W2:Y:S04]  /*68200*/  LDL.LU R3, [R1+0x1320] ;  /* 0x0013200001037983 */ /* 0x000ea80000300800 */
[----:B------:R-:W2:Y:S04]  /*68210*/  LDL.LU R17, [R1+0xda0] ;  /* 0x000da00001117983 */ /* 0x000ea80000300800 */
[----:B------:R-:W2:Y:S04]  /*68220*/  LDL.LU R18, [R1+0xda4] ;  /* 0x000da40001127983 */ /* 0x000ea80000300800 */
[----:B------:R-:W2:Y:S04]  /*68230*/  LDL.LU R19, [R1+0xdb0] ;  /* 0x000db00001137983 */ /* 0x000ea80000300800 */
[----:B--2---:R-:W-:Y:S04]  /*68240*/  STL.64 [R1+0x44b0], R18 ;  /* 0x0044b01201007387 */ /* 0x004fe80000100a00 */
[----:B------:R0:W-:Y:S04]  /*68250*/  STL [R1+0x44a8], R17 ;  /* 0x0044a81101007387 */ /* 0x0001e80000100800 */
[----:B------:R-:W2:Y:S04]  /*68260*/  LDL.LU R16, [R1+0x20] ;  /* 0x0000200001107983 */ /* 0x000ea80000300800 */
[----:B0-----:R-:W2:Y:S04]  /*68270*/  LDL.LU R17, [R1+0x24] ;  /* 0x0000240001117983 */ /* 0x001ea80000300800 */
        /* <DEDUP_REMOVED lines=20> */
[----:B------:R-:W4:Y:S04]  /*683c0*/  LDL.LU R6, [R1+0x1314] ;  /* 0x0013140001067983 */ /* 0x000f280000300800 */
[----:B------:R-:W3:Y:S04]  /*683d0*/  LDL.LU R7, [R1+0x131c] ;  /* 0x00131c0001077983 */ /* 0x000ee80000300800 */
[----:B------:R0:W-:Y:S04]  /*683e0*/  STL.64 [R1+0x80], R20 ;  /* 0x0000801401007387 */ /* 0x0001e80000100a00 */
[----:B------:R1:W-:Y:S04]  /*683f0*/  STL.64 [R1+0x88], R22 ;  /* 0x0000881601007387 */ /* 0x0003e80000100a00 */
[----:B------:R-:W2:Y:S04]  /*68400*/  LDL.LU R27, [R1+0xdd4] ;  /* 0x000dd400011b7983 */ /* 0x000ea80000300800 */
[----:B------:R-:W2:Y:S04]  /*68410*/  LDL.LU R28, [R1+0xde0] ;  /* 0x000de000011c7983 */ /* 0x000ea80000300800 */
[----:B0-----:R-:W2:Y:S04]  /*68420*/  LDL.LU R20, [R1+0x110] ;  /* 0x0001100001147983 */ /* 0x001ea80000300800 */
[----:B------:R-:W2:Y:S04]  /*68430*/  LDL.LU R21, [R1+0x114] ;  /* 0x0001140001157983 */ /* 0x000ea80000300800 */
[----:B-1----:R-:W2:Y:S04]  /*68440*/  LDL.LU R22, [R1+0x118] ;  /* 0x0001180001167983 */ /* 0x002ea80000300800 */
[----:B------:R-:W2:Y:S04]  /*68450*/  LDL.LU R23, [R1+0x11c] ;  /* 0x00011c0001177983 */ /* 0x000ea80000300800 */
[----:B------:R-:W2:Y:S04]  /*68460*/  LDL.LU R29, [R1+0xde4] ;  /* 0x000de400011d7983 */ /* 0x000ea80000300800 */
[----:B------:R-:W-:Y:S04]  /*68470*/  STL.64 [R1+0x40], R16 ;  /* 0x0000401001007387 */ /* 0x000fe80000100a00 */
[----:B------:R0:W-:Y:S04]  /*68480*/  STL.64 [R1+0x48], R18 ;  /* 0x0000481201007387 */ /* 0x0001e80000100a00 */
[----:B0-----:R-:W2:Y:S04]  /*68490*/  LDL.LU.64 R18, [R1+0x44d0] ;  /* 0x0044d00001127983 */ /* 0x001ea80000300a00 */
[----:B------:R-:W2:Y:S04]  /*684a0*/  LDL.LU.64 R16, [R1+0x44c8] ;  /* 0x0044c80001107983 */ /* 0x000ea80000300a00 */
[----:B------:R-:W2:Y:S04]  /*684b0*/  LDL.LU R4, [R1+0x1304] ;  /* 0x0013040001047983 */ /* 0x000ea80000300800 */
[----:B------:R-:W2:Y:S01]  /*684c0*/  LDL.LU R5, [R1+0x130c] ;  /* 0x00130c0001057983 */ /* 0x000ea20000300800 */
[----:B----4-:R-:W-:-:S02]  /*684d0*/  IMAD R6, R6, 0x100, R2 ;  /* 0x0000010006067824 */ /* 0x010fc400078e0202 */
[----:B---3--:R-:W-:Y:S02]  /*684e0*/  IMAD R7, R7, 0x100, R3 ;  /* 0x0000010007077824 */ /* 0x008fe400078e0203 */
[----:B--2---:R-:W-:Y:S02]  /*684f0*/  IMAD R4, R4, 0x100, R25 ;  /* 0x0000010004047824 */ /* 0x004fe400078e0219 */
        /* <DEDUP_REMOVED lines=14> */
[----:B--2---:R-:W-:Y:S02]  /*685e0*/  F2FP.F16.E5M2.UNPACK_B R16, R17.H1 ;  /* 0x00000011ff10723e */ /* 0x004fe400030004ff */
[----:B----4-:R-:W-:Y:S02]  /*685f0*/  F2FP.F16.E5M2.UNPACK_B R17, R18.H1 ;  /* 0x00000012ff11723e */ /* 0x010fe400030004ff */
[----:B------:R-:W-:-:S03]  /*68600*/  F2FP.F16.E5M2.UNPACK_B R4, R19.H1 ;  /* 0x00000013ff04723e */ /* 0x000fc600030004ff */
        /* <DEDUP_REMOVED lines=8> */
[----:B------:R-:W-:-:S02]  /*68690*/  F2FP.F16.E5M2.UNPACK_B R5, R0.H1 ;  /* 0x00000000ff05723e */ /* 0x000fc400030004ff */
[----:B---3--:R-:W-:Y:S02]  /*686a0*/  F2FP.F16.E5M2.UNPACK_B R2, R24.H1 ;  /* 0x00000018ff02723e */ /* 0x008fe400030004ff */
[----:B------:R-:W-:Y:S01]  /*686b0*/  F2FP.F16.E5M2.UNPACK_B R3, R25.H1 ;  /* 0x00000019ff03723e */ /* 0x000fe200030004ff */
[----:B------:R0:W-:Y:S02]  /*686c0*/  STL.64 [R1+0x10], R4 ;  /* 0x0000100401007387 */ /* 0x0001e40000100a00 */
[----:B--2---:R-:W-:Y:S01]  /*686d0*/  HMMA.16816.F32 R8, R12, R4, R8 ;  /* 0x000000040c08723c */ /* 0x004fe20000001808 */
[----:B0-----:R-:W-:Y:S02]  /*686e0*/  F2FP.F16.E5M2.UNPACK_B R4, R26.H1 ;  /* 0x0000001aff04723e */ /* 0x001fe400030004ff */
[----:B------:R-:W-:-:S15]  /*686f0*/  F2FP.F16.E5M2.UNPACK_B R5, R27.H1 ;  /* 0x0000001bff05723e */ /* 0x000fde00030004ff */
[----:B------:R-:W-:Y:S01]  /*68700*/  NOP ;  /* 0x0000000000007918 */ /* 0x000fe20000000000 */
[----:B------:R-:W-:Y:S04]  /*68710*/  STL.64 [R1+0x50], R8 ;  /* 0x0000500801007387 */ /* 0x000fe80000100a00 */
[----:B------:R4:W-:Y:S02]  /*68720*/  STL.64 [R1+0x58], R10 ;  /* 0x0000580a01007387 */ /* 0x0009e40000100a00 */
[C---:B----4-:R-:W-:Y:S02]  /*68730*/  HMMA.16816.F32 R8, R12.reuse, R2, R16 ;  /* 0x000000020c08723c */ /* 0x050fe40000001810 */
[----:B------:R-:W-:Y:S04]  /*68740*/  STL.64 [R1+0x8], R2 ;  /* 0x0000080201007387 */ /* 0x000fe80000100a00 */
[----:B------:R-:W2:Y:S04]  /*68750*/  LDL.LU R26, [R1+0xdf0] ;  /* 0x000df000011a7983 */ /* 0x000ea80000300800 */
        /* <DEDUP_REMOVED lines=1607> */
[----:B------:R-:W3:Y:S01]  /*6ebd0*/  LDL.LU R21, [R1+0x104] ;  /* 0x0001040001157983 */ /* 0x000ee20000300800 */
[----:B-1----:R-:W-:-:S03]  /*6ebe0*/  IMAD.MOV.U32 R23, RZ, RZ, R0 ;  /* 0x000000ffff177224 */ /* 0x002fc600078e0000 */
[----:B------:R-:W3:Y:S01]  /*6ebf0*/  LDL.LU R22, [R1+0x108] ;  /* 0x0001080001167983 */ /* 0x000ee20000300800 */
[----:B----4-:R-:W-:-:S15]  /*6ec00*/  HMMA.16816.F32 R8, R12, R18, R8 ;  /* 0x000000120c08723c */ /* 0x010fde0000001808 */
[----:B------:R-:W-:-:S04]  /*6ec10*/  NOP ;  /* 0x0000000000007918 */ /* 0x000fc80000000000 */
[----:B------:R-:W-:Y:S01]  /*6ec20*/  IMAD.MOV.U32 R0, RZ, RZ, R11 ;  /* 0x000000ffff007224 */ /* 0x000fe200078e000b */
[----:B------:R-:W-:Y:S04]  /*6ec30*/  STL.64 [R1+0x870], R8 ;  /* 0x0008700801007387 */ /* 0x000fe80000100a00 */
[----:B------:R0:W-:Y:S04]  /*6ec40*/  STL [R1+0x878], R10 ;  /* 0x0008780a01007387 */ /* 0x0001e80000100800 */
[----:B0-----:R-:W3:Y:S04]  /*6ec50*/  LDL.LU.64 R10, [R1+0x3da8] ;  /* 0x003da800010a7983 */ /* 0x001ee80000300a00 */
[----:B------:R-:W4:Y:S04]  /*6ec60*/  LDL.LU.64 R8, [R1+0x3da0] ;  /* 0x003da00001087983 */ /* 0x000f280000300a00 */
[----:B------:R0:W-:Y:S04]  /*6ec70*/  STL [R1+0x3778], R0 ;  /* 0x0037780001007387 */ /* 0x0001e80000100800 */
[----:B0-----:R-:W3:Y:S01]  /*6ec80*/  LDL R0, [R1+0xdbc] ;  /* 0x000dbc0001007983 */ /* 0x001ee20000100800 */
[----:B--2---:R-:W-:Y:S03]  /*6ec90*/  HMMA.16816.F32 R16, R12, R16, R24 ;  /* 0x000000100c10723c */ /* 0x004fe60000001818 */
[----:B---3--:R-:W-:-:S15]  /*6eca0*/  STL [R1+0x3d88], R0 ;  /* 0x003d880001007387 */ /* 0x008fde0000100800 */
[----:B------:R-:W-:Y:S01]  /*6ecb0*/  NOP ;  /* 0x0000000000007918 */ /* 0x000fe20000000000 */
[----:B------:R0:W-:Y:S04]  /*6ecc0*/  STL.64 [R1+0x860], R16 ;  /* 0x0008601001007387 */ /* 0x0001e80000100a00 */
[----:B------:R1:W-:Y:S04]  /*6ecd0*/  STL.64 [R1+0x868], R18 ;  /* 0x0008681201007387 */ /* 0x0003e80000100a00 */
[----:B------:R-:W2:Y:S04]  /*6ece0*/  LDL R24, [R1+0xdc8] ;  /* 0x000dc80001187983 */ /* 0x000ea80000100800 */
[----:B--2---:R-:W-:Y:S04]  /*6ecf0*/  STL [R1+0x3d8c], R24 ;  /* 0x003d8c1801007387 */ /* 0x004fe80000100800 */
[----:B------:R-:W2:Y:S04]  /*6ed00*/  LDL R25, [R1+0xdcc] ;  /* 0x000dcc0001197983 */ /* 0x000ea80000100800 */
[----:B------:R-:W3:Y:S04]  /*6ed10*/  LDL R26, [R1+0xdd8] ;  /* 0x000dd800011a7983 */ /* 0x000ee80000100800 */
[----:B0-----:R-:W2:Y:S04]  /*6ed20*/  LDL.LU R16, [R1+0x60] ;  /* 0x0000600001107983 */ /* 0x001ea80000300800 */
[----:B------:R-:W2:Y:S04]  /*6ed30*/  LDL.LU R17, [R1+0x64] ;  /* 0x0000640001117983 */ /* 0x000ea80000300800 */
[----:B-1----:R-:W2:Y:S04]  /*6ed40*/  LDL.LU R18, [R1+0x68] ;  /* 0x0000680001127983 */ /* 0x002ea80000300800 */
[----:B------:R-:W2:Y:S01]  /*6ed50*/  LDL.LU R19, [R1+0x6c] ;  /* 0x00006c0001137983 */ /* 0x000ea20000300800 */
[C---:B------:R-:W-:Y:S03]  /*6ed60*/  HMMA.16816.F32 R20, R12.reuse, R10, R20 ;  /* 0x0000000a0c14723c */ /* 0x040fe60000001814 */
[----:B--2---:R-:W-:Y:S04]  /*6ed70*/  STL.64 [R1+0x3d58], R18 ;  /* 0x003d581201007387 */ /* 0x004fe80000100a00 */
[----:B------:R0:W-:Y:S04]  /*6ed80*/  STL.64 [R1+0x3d50], R16 ;  /* 0x003d501001007387 */ /* 0x0001e80000100a00 */
[----:B0-----:R-:W4:Y:S04]  /*6ed90*/  LDL.LU R16, [R1+0xc0] ;  /* 0x0000c00001107983 */ /* 0x001f280000300800 */
[----:B------:R-:W4:Y:S04]  /*6eda0*/  LDL.LU R17, [R1+0xc4] ;  /* 0x0000c40001117983 */ /* 0x000f280000300800 */
[----:B------:R-:W4:Y:S04]  /*6edb0*/  LDL.LU R18, [R1+0xc8] ;  /* 0x0000c80001127983 */ /* 0x000f280000300800 */
[----:B------:R-:W4:Y:S04]  /*6edc0*/  LDL.LU R19, [R1+0xcc] ;  /* 0x0000cc0001137983 */ /* 0x000f280000300800 */
[----:B------:R0:W-:Y:S04]  /*6edd0*/  STL.64 [R1+0x850], R20 ;  /* 0x0008501401007387 */ /* 0x0001e80000100a00 */
[----:B------:R1:W-:Y:S04]  /*6ede0*/  STL.64 [R1+0x858], R22 ;  /* 0x0008581601007387 */ /* 0x0003e80000100a00 */
[----:B0-----:R-:W2:Y:S04]  /*6edf0*/  LDL.LU R20, [R1+0x80] ;  /* 0x0000800001147983 */ /* 0x001ea80000300800 */
[----:B------:R-:W2:Y:S04]  /*6ee00*/  LDL.LU R21, [R1+0x84] ;  /* 0x0000840001157983 */ /* 0x000ea80000300800 */
[----:B-1----:R-:W2:Y:S04]  /*6ee10*/  LDL.LU R22, [R1+0x88] ;  /* 0x0000880001167983 */ /* 0x002ea80000300800 */
[----:B------:R-:W2:Y:S04]  /*6ee20*/  LDL.LU R23, [R1+0x8c] ;  /* 0x00008c0001177983 */ /* 0x000ea80000300800 */
        /* <DEDUP_REMOVED lines=39> */
[----:B------:R-:W2:Y:S04]  /*6f0a0*/  LDL R27, [R1+0xddc] ;  /* 0x000ddc00011b7983 */ /* 0x000ea80000100800 */
[----:B------:R-:W2:Y:S04]  /*6f0b0*/  LDL R28, [R1+0xde8] ;  /* 0x000de800011c7983 */ /* 0x000ea80000100800 */
[----:B0-----:R-:W2:Y:S04]  /*6f0c0*/  LDL.LU R20, [R1+0x70] ;  /* 0x0000700001147983 */ /* 0x001ea80000300800 */
[----:B------:R-:W2:Y:S04]  /*6f0d0*/  LDL.LU R21, [R1+0x74] ;  /* 0x0000740001157983 */ /* 0x000ea80000300800 */
[----:B-1----:R-:W2:Y:S04]  /*6f0e0*/  LDL.LU R22, [R1+0x78] ;  /* 0x0000780001167983 */ /* 0x002ea80000300800 */
[----:B------:R-:W2:Y:S04]  /*6f0f0*/  LDL.LU R23, [R1+0x7c] ;  /* 0x00007c0001177983 */ /* 0x000ea80000300800 */
[----:B------:R-:W2:Y:S04]  /*6f100*/  LDL R29, [R1+0xdec] ;  /* 0x000dec00011d7983 */ /* 0x000ea80000100800 */
        /* <DEDUP_REMOVED lines=34> */
[----:B---3--:R-:W-:-:S02]  /*6f330*/  F2FP.F16.E5M2.UNPACK_B R5, R0 ;  /* 0x00000000ff05723e */ /* 0x008fc400020004ff */
[----:B------:R-:W-:Y:S02]  /*6f340*/  F2FP.F16.E5M2.UNPACK_B R2, R24 ;  /* 0x00000018ff02723e */ /* 0x000fe400020004ff */
[----:B------:R-:W-:Y:S01]  /*6f350*/  F2FP.F16.E5M2.UNPACK_B R3, R25 ;  /* 0x00000019ff03723e */ /* 0x000fe200020004ff */
        /* <DEDUP_REMOVED lines=1272> */
[----:B------:R-:W-:Y:S04]  /*742e0*/  STL [R1+0x374c], R2 ;  /* 0x00374c0201007387 */ /* 0x000fe80000100800 */
[----:B------:R0:W-:Y:S07]  /*742f0*/  STL [R1+0x3748], R3 ;  /* 0x0037480301007387 */ /* 0x0001ee0000100800 */
[----:B------:R-:W-:Y:S04]  /*74300*/  STL.64 [R1+0x130], R8 ;  /* 0x0001300801007387 */ /* 0x000fe80000100a00 */
[----:B------:R-:W-:Y:S01]  /*74310*/  STL.64 [R1+0x138], R10 ;  /* 0x0001380a01007387 */ /* 0x000fe20000100a00 */
[----:B0-----:R-:W-:-:S02]  /*74320*/  IMAD.MOV.U32 R3, RZ, RZ, R28 ;  /* 0x000000ffff037224 */ /* 0x001fc400078e001c */
[----:B------:R-:W-:Y:S01]  /*74330*/  IMAD.MOV.U32 R2, RZ, RZ, R29 ;  /* 0x000000ffff027224 */ /* 0x000fe200078e001d */
        /* <DEDUP_REMOVED lines=154> */
[----:B----4-:R1:W-:Y:S04]  /*74ce0*/  STL.64 [R1+0x36d0], R22 ;  /* 0x0036d01601007387 */ /* 0x0103e80000100a00 */
[----:B--2---:R2:W-:Y:S04]  /*74cf0*/  STL.64 [R1+0x36c8], R20 ;  /* 0x0036c81401007387 */ /* 0x0045e80000100a00 */
[----:B0-----:R-:W4:Y:S04]  /*74d00*/  LDL.LU R16, [R1+0x8b0] ;  /* 0x0008b00001107983 */ /* 0x001f280000300800 */
[----:B------:R-:W4:Y:S04]  /*74d10*/  LDL.LU R17, [R1+0x8b4] ;  /* 0x0008b40001117983 */ /* 0x000f280000300800 */
[----:B---3--:R-:W3:Y:S04]  /*74d20*/  LDL.LU R18, [R1+0x8b8] ;  /* 0x0008b80001127983 */ /* 0x008ee80000300800 */
[----:B------:R-:W3:Y:S04]  /*74d30*/  LDL.LU R19, [R1+0x8bc] ;  /* 0x0008bc0001137983 */ /* 0x000ee80000300800 */
[----:B---3--:R-:W-:Y:S04]  /*74d40*/  STL.64 [R1+0x36e0], R18 ;  /* 0x0036e01201007387 */ /* 0x008fe80000100a00 */
[----:B----4-:R-:W-:Y:S04]  /*74d50*/  STL.64 [R1+0x36d8], R16 ;  /* 0x0036d81001007387 */ /* 0x010fe80000100a00 */
[----:B------:R-:W3:Y:S04]  /*74d60*/  LDL.LU R24, [R1+0x8c0] ;  /* 0x0008c00001187983 */ /* 0x000ee80000300800 */
[----:B------:R-:W3:Y:S04]  /*74d70*/  LDL.LU R25, [R1+0x8c4] ;  /* 0x0008c40001197983 */ /* 0x000ee80000300800 */
[----:B------:R-:W4:Y:S04]  /*74d80*/  LDL.LU R26, [R1+0x8c8] ;  /* 0x0008c800011a7983 */ /* 0x000f280000300800 */
[----:B------:R-:W4:Y:S01]  /*74d90*/  LDL.LU R27, [R1+0x8cc] ;  /* 0x0008cc00011b7983 */ /* 0x000f220000300800 */
[----:B-1----:R-:W-:-:S02]  /*74da0*/  IMAD.MOV.U32 R22, RZ, RZ, R3 ;  /* 0x000000ffff167224 */ /* 0x002fc400078e0003 */
[----:B------:R-:W-:Y:S02]  /*74db0*/  IMAD.MOV.U32 R23, RZ, RZ, R4 ;  /* 0x000000ffff177224 */ /* 0x000fe400078e0004 */
[----:B--2---:R-:W-:Y:S02]  /*74dc0*/  IMAD.MOV.U32 R20, RZ, RZ, R5 ;  /* 0x000000ffff147224 */ /* 0x004fe400078e0005 */
[----:B------:R-:W-:Y:S01]  /*74dd0*/  IMAD.MOV.U32 R21, RZ, RZ, R6 ;  /* 0x000000ffff157224 */ /* 0x000fe200078e0006 */
[----:B----4-:R-:W-:Y:S04]  /*74de0*/  STL.64 [R1+0x36f0], R26 ;  /* 0x0036f01a01007387 */ /* 0x010fe80000100a00 */
[----:B---3--:R0:W-:Y:S04]  /*74df0*/  STL.64 [R1+0x36e8], R24 ;  /* 0x0036e81801007387 */ /* 0x0081e80000100a00 */
[----:B------:R-:W2:Y:S04]  /*74e00*/  LDL.LU R3, [R1+0x378c] ;  /* 0x00378c0001037983 */ /* 0x000ea80000300800 */
[----:B------:R-:W3:Y:S04]  /*74e10*/  LDL.LU R4, [R1+0x3788] ;  /* 0x0037880001047983 */ /* 0x000ee80000300800 */
[----:B------:R-:W3:Y:S04]  /*74e20*/  LDL.LU R5, [R1+0x3784] ;  /* 0x0037840001057983 */ /* 0x000ee80000300800 */
[----:B------:R-:W4:Y:S04]  /*74e30*/  LDL.LU R6, [R1+0x3780] ;  /* 0x0037800001067983 */ /* 0x000f280000300800 */
[----:B------:R1:W-:Y:S04]  /*74e40*/  STL.64 [R1+0x3700], R22 ;  /* 0x0037001601007387 */ /* 0x0003e80000100a00 */
[----:B------:R2:W-:Y:S04]  /*74e50*/  STL.64 [R1+0x36f8], R20 ;  /* 0x0036f81401007387 */ /* 0x0005e80000100a00 */
[----:B0-----:R-:W3:Y:S04]  /*74e60*/  LDL.LU R24, [R1+0x8e0] ;  /* 0x0008e00001187983 */ /* 0x001ee80000300800 */
[----:B------:R-:W3:Y:S04]  /*74e70*/  LDL.LU R25, [R1+0x8e4] ;  /* 0x0008e40001197983 */ /* 0x000ee80000300800 */
[----:B------:R-:W3:Y:S04]  /*74e80*/  LDL.LU R26, [R1+0x8e8] ;  /* 0x0008e800011a7983 */ /* 0x000ee80000300800 */
[----:B------:R-:W3:Y:S01]  /*74e90*/  LDL.LU R27, [R1+0x8ec] ;  /* 0x0008ec00011b7983 */ /* 0x000ee20000300800 */
[----:B-1----:R-:W-:-:S02]  /*74ea0*/  IMAD.MOV.U32 R22, RZ, RZ, R7 ;  /* 0x000000ffff167224 */ /* 0x002fc400078e0007 */
[----:B------:R-:W-:Y:S02]  /*74eb0*/  IMAD.MOV.U32 R23, RZ, RZ, R0 ;  /* 0x000000ffff177224 */ /* 0x000fe400078e0000 */
[----:B--2---:R-:W-:Y:S01]  /*74ec0*/  IMAD.MOV.U32 R20, RZ, RZ, R3 ;  /* 0x000000ffff147224 */ /* 0x004fe200078e0003 */
[----:B---3--:R-:W-:Y:S04]  /*74ed0*/  STL.64 [R1+0x3710], R26 ;  /* 0x0037101a01007387 */ /* 0x008fe80000100a00 */
[----:B------:R0:W-:Y:S04]  /*74ee0*/  STL.64 [R1+0x3708], R24 ;  /* 0x0037081801007387 */ /* 0x0001e80000100a00 */
[----:B------:R-:W4:Y:S04]  /*74ef0*/  LDL.LU R7, [R1+0x377c] ;  /* 0x00377c0001077983 */ /* 0x000f280000300800 */
[----:B------:R-:W2:Y:S04]  /*74f00*/  LDL.LU R0, [R1+0x3778] ;  /* 0x0037780001007983 */ /* 0x000ea80000300800 */
[----:B------:R-:W-:Y:S04]  /*74f10*/  STL [R1+0x3754], R20 ;  /* 0x0037541401007387 */ /* 0x000fe80000100800 */
[----:B------:R-:W-:Y:S04]  /*74f20*/  STL.64 [R1+0x3718], R22 ;  /* 0x0037181601007387 */ /* 0x000fe80000100a00 */
[----:B0-----:R-:W3:Y:S04]  /*74f30*/  LDL.LU R24, [R1+0x8f0] ;  /* 0x0008f00001187983 */ /* 0x001ee80000300800 */
[----:B------:R-:W3:Y:S04]  /*74f40*/  LDL.LU R25, [R1+0x8f4] ;  /* 0x0008f40001197983 */ /* 0x000ee80000300800 */
[----:B------:R-:W2:Y:S04]  /*74f50*/  LDL.LU R26, [R1+0x8f8] ;  /* 0x0008f800011a7983 */ /* 0x000ea80000300800 */
[----:B------:R-:W2:Y:S01]  /*74f60*/  LDL.LU R27, [R1+0x8fc] ;  /* 0x0008fc00011b7983 */ /* 0x000ea20000300800 */
[----:B------:R-:W-:-:S03]  /*74f70*/  IMAD.MOV.U32 R21, RZ, RZ, R2 ;  /* 0x000000ffff157224 */ /* 0x000fc600078e0002 */
[----:B--2---:R-:W-:Y:S04]  /*74f80*/  STL.64 [R1+0x3728], R26 ;  /* 0x0037281a01007387 */ /* 0x004fe80000100a00 */
[----:B---3--:R0:W-:Y:S04]  /*74f90*/  STL.64 [R1+0x3720], R24 ;  /* 0x0037201801007387 */ /* 0x0081e80000100a00 */
        /* <DEDUP_REMOVED lines=33> */
[----:B------:R-:W-:Y:S04]  /*751b0*/  STL.64 [R1+0x3690], R10 ;  /* 0x0036900a01007387 */ /* 0x000fe80000100a00 */
[----:B------:R0:W-:Y:S04]  /*751c0*/  STL.64 [R1+0x3688], R8 ;  /* 0x0036880801007387 */ /* 0x0001e80000100a00 */
[----:B0-----:R-:W2:Y:S04]  /*751d0*/  LDL.LU R8, [R1+0x870] ;  /* 0x0008700001087983 */ /* 0x001ea80000300800 */
[----:B------:R-:W2:Y:S04]  /*751e0*/  LDL.LU R9, [R1+0x874] ;  /* 0x0008740001097983 */ /* 0x000ea80000300800 */
[----:B------:R-:W2:Y:S01]  /*751f0*/  LDL.LU R10, [R1+0x878] ;  /* 0x00087800010a7983 */ /* 0x000ea20000300800 */
[----:B------:R-:W-:Y:S01]  /*75200*/  IMAD.MOV.U32 R11, RZ, RZ, R0 ;  /* 0x000000ffff0b7224 */ /* 0x000fe200078e0000 */
[----:B----4-:R-:W-:-:S15]  /*75210*/  HMMA.16816.F32 R20, R12, R6, R20 ;  /* 0x000000060c14723c */ /* 0x010fde0000001814 */
[----:B------:R-:W-:-:S04]  /*75220*/  NOP ;  /* 0x0000000000007918 */ /* 0x000fc80000000000 */
[----:B------:R-:W-:Y:S04]  /*75230*/  STL.64 [R1+0x180], R20 ;  /* 0x0001801401007387 */ /* 0x000fe80000100a00 */
[----:B------:R0:W-:Y:S01]  /*75240*/  STL [R1+0x188], R22 ;  /* 0x0001881601007387 */ /* 0x0001e20000100800 */
[----:B------:R-:W-:-:S03]  /*75250*/  IMAD.MOV.U32 R0, RZ, RZ, R23 ;  /* 0x000000ffff007224 */ /* 0x000fc600078e0017 */
[----:B0-----:R-:W4:Y:S04]  /*75260*/  LDL.LU.64 R22, [R1+0x3770] ;  /* 0x0037700001167983 */ /* 0x001f280000300a00 */
[----:B------:R-:W4:Y:S04]  /*75270*/  LDL.LU.64 R20, [R1+0x3768] ;  /* 0x0037680001147983 */ /* 0x000f280000300a00 */
[----:B------:R0:W-:Y:S04]  /*75280*/  STL [R1+0x3058], R0 ;  /* 0x0030580001007387 */ /* 0x0001e80000100800 */
[----:B0-----:R-:W2:Y:S01]  /*75290*/  LDL.LU R0, [R1+0x2cdc] ;  /* 0x002cdc0001007983 */ /* 0x001ea20000300800 */
[----:B----4-:R-:W-:-:S15]  /*752a0*/  HMMA.16816.F32 R20, R12, R4, R20 ;  /* 0x000000040c14723c */ /* 0x010fde0000001814 */
[----:B------:R-:W-:-:S04]  /*752b0*/  NOP ;  /* 0x0000000000007918 */ /* 0x000fc80000000000 */
[----:B------:R-:W-:Y:S04]  /*752c0*/  STL.64 [R1+0x170], R20 ;  /* 0x0001701401007387 */ /* 0x000fe80000100a00 */
[----:B------:R0:W-:Y:S04]  /*752d0*/  STL.64 [R1+0x178], R22 ;  /* 0x0001781601007387 */ /* 0x0001e80000100a00 */
[----:B0-----:R-:W4:Y:S04]  /*752e0*/  LDL.LU.64 R22, [R1+0x3760] ;  /* 0x0037600001167983 */ /* 0x001f280000300a00 */
[----:B------:R-:W3:Y:S04]  /*752f0*/  LDL.LU.64 R20, [R1+0x3758] ;  /* 0x0037580001147983 */ /* 0x000ee80000300a00 */
[----:B------:R-:W-:Y:S04]  /*75300*/  STL.64 [R1+0x3670], R6 ;  /* 0x0036700601007387 */ /* 0x000fe80000100a00 */
[----:B------:R0:W-:Y:S01]  /*75310*/  STL.64 [R1+0x3668], R4 ;  /* 0x0036680401007387 */ /* 0x0001e20000100a00 */
[----:B--2---:R-:W-:-:S03]  /*75320*/  IMAD R0, R0, 0x100, R3 ;  /* 0x0000010000007824 */ /* 0x004fc600078e0203 */
[----:B0-----:R-:W2:Y:S04]  /*75330*/  LDL.LU R4, [R1+0x880] ;  /* 0x0008800001047983 */ /* 0x001ea80000300800 */
[----:B------:R-:W2:Y:S04]  /*75340*/  LDL.LU R5, [R1+0x884] ;  /* 0x0008840001057983 */ /* 0x000ea80000300800 */
[----:B------:R-:W2:Y:S04]  /*75350*/  LDL.LU R6, [R1+0x888] ;  /* 0x0008880001067983 */ /* 0x000ea80000300800 */
[----:B------:R-:W2:Y:S01]  /*75360*/  LDL.LU R7, [R1+0x88c] ;  /* 0x00088c0001077983 */ /* 0x000ea20000300800 */
[----:B----4-:R-:W-:-:S02]  /*75370*/  IMAD R23, R23, 0x100, R28 ;  /* 0x0000010017177824 */ /* 0x010fc400078e021c */
[----:B---3--:R-:W-:Y:S02]  /*75380*/  IMAD R29, R29, 0x100, R20 ;  /* 0x000001001d1d7824 */ /* 0x008fe400078e0214 */
[----:B------:R-:W-:Y:S01]  /*75390*/  IMAD R22, R22, 0x100, R2 ;  /* 0x0000010016167824 */ /* 0x000fe200078e0202 */
[----:B------:R-:W3:Y:S04]  /*753a0*/  LDL.LU R20, [R1+0x3754] ;  /* 0x0037540001147983 */ /* 0x000ee80000300800 */
        /* <DEDUP_REMOVED lines=17> */
[----:B------:R0:W-:Y:S01]  /*754c0*/  STL [R1+0x118], R22 ;  /* 0x0001181601007387 */ /* 0x0001e20000100800 */
[----:B------:R-:W-:-:S03]  /*754d0*/  IMAD.MOV.U32 R0, RZ, RZ, R23 ;  /* 0x000000ffff007224 */ /* 0x000fc600078e0017 */
[----:B0-----:R-:W2:Y:S04]  /*754e0*/  LDL.LU.64 R22, [R1+0x3718] ;  /* 0x0037180001167983 */ /* 0x001ea80000300a00 */
[----:B------:R-:W-:Y:S01]  /*754f0*/  STL [R1+0x305c], R0 ;  /* 0x00305c0001007387 */ /* 0x000fe20000100800 */
[----:B--2---:R-:W-:Y:S03]  /*75500*/  HMMA.16816.F32 R20, R12, R22, R24 ;  /* 0x000000160c14723c */ /* 0x004fe60000001818 */
[----:B------:R-:W2:Y:S04]  /*75510*/  LDL.LU.64 R26, [R1+0x3710] ;  /* 0x00371000011a7983 */ /* 0x000ea80000300a00 */
[----:B------:R-:W2:-:S12]  /*75520*/  LDL.LU.64 R24, [R1+0x3708] ;  /* 0x0037080001187983 */ /* 0x000e980000300a00 */
[----:B------:R-:W-:Y:S04]  /*75530*/  STL.64 [R1+0x100], R20 ;  /* 0x0001001401007387 */ /* 0x000fe80000100a00 */
[----:B------:R0:W-:Y:S04]  /*75540*/  STL.64 [R1+0x108], R22 ;  /* 0x0001081601007387 */ /* 0x0001e80000100a00 */
[----:B0-----:R-:W3:Y:S04]  /*75550*/  LDL.LU.64 R22, [R1+0x3700] ;  /* 0x0037000001167983 */ /* 0x001ee80000300a00 */
[----:B------:R-:W2:Y:S02]  /*75560*/  LDL.LU.64 R20, [R1+0x36f8] ;  /* 0x0036f80001147983 */ /* 0x000ea40000300a00 */
[----:B--2---:R-:W-:-:S15]  /*75570*/  HMMA.16816.F32 R24, R12, R20, R24 ;  /* 0x000000140c18723c */ /* 0x004fde0000001818 */
[----:B------:R-:W-:-:S04]  /*75580*/  NOP ;  /* 0x0000000000007918 */ /* 0x000fc80000000000 */
[----:B------:R-:W-:Y:S04]  /*75590*/  STL.64 [R1+0xf0], R24 ;  /* 0x0000f01801007387 */ /* 0x000fe80000100a00 */
[----:B------:R0:W-:Y:S01]  /*755a0*/  STL [R1+0xf8], R26 ;  /* 0x0000f81a01007387 */ /* 0x0001e20000100800 */
[----:B------:R-:W-:-:S03]  /*755b0*/  IMAD.MOV.U32 R0, RZ, RZ, R27 ;  /* 0x000000ffff007224 */ /* 0x000fc600078e001b */
[----:B0-----:R-:W4:Y:S04]  /*755c0*/  LDL.LU.64 R26, [R1+0x36f0] ;  /* 0x0036f000011a7983 */ /* 0x001f280000300a00 */
[----:B------:R-:W4:Y:S01]  /*755d0*/  LDL.LU.64 R24, [R1+0x36e8] ;  /* 0x0036e80001187983 */ /* 0x000f220000300a00 */
[C---:B---3--:R-:W-:Y:S03]  /*755e0*/  HMMA.16816.F32 R20, R12.reuse, R22, R16 ;  /* 0x000000160c14723c */ /* 0x048fe60000001810 */
[----:B------:R-:W-:Y:S04]  /*755f0*/  STL [R1+0x3060], R0 ;  /* 0x0030600001007387 */ /* 0x000fe80000100800 */
[----:B------:R-:W2:Y:S04]  /*75600*/  LDL.LU.64 R18, [R1+0x36e0] ;  /* 0x0036e00001127983 */ /* 0x000ea80000300a00 */
[----:B------:R-:W2:Y:S08]  /*75610*/  LDL.LU.64 R16, [R1+0x36d8] ;  /* 0x0036d80001107983 */ /* 0x000eb00000300a00 */
[----:B------:R-:W-:Y:S04]  /*75620*/  STL.64 [R1+0xe0], R20 ;  /* 0x0000e01401007387 */ /* 0x000fe80000100a00 */
[----:B------:R0:W-:Y:S04]  /*75630*/  STL.64 [R1+0xe8], R22 ;  /* 0x0000e81601007387 */ /* 0x0001e80000100a00 */
[----:B0-----:R-:W3:Y:S04]  /*75640*/  LDL.LU.64 R22, [R1+0x36d0] ;  /* 0x0036d00001167983 */ /* 0x001ee80000300a00 */
[----:B------:R-:W3:Y:S01]  /*75650*/  LDL.LU.64 R20, [R1+0x36c8] ;  /* 0x0036c80001147983 */ /* 0x000ee20000300a00 */
[----:B----4-:R-:W-:-:S15]  /*75660*/  HMMA.16816.F32 R24, R12, R28, R24 ;  /* 0x0000001c0c18723c */ /* 0x010fde0000001818 */
[----:B------:R-:W-:-:S04]  /*75670*/  NOP ;  /* 0x0000000000007918 */ /* 0x000fc80000000000 */
[----:B------:R-:W-:Y:S04]  /*75680*/  STL.64 [R1+0xd0], R24 ;  /* 0x0000d01801007387 */ /* 0x000fe80000100a00 */
[----:B------:R0:W-:Y:S04]  /*75690*/  STL.64 [R1+0xd8], R26 ;  /* 0x0000d81a01007387 */ /* 0x0001e80000100a00 */
[----:B0-----:R-:W2:Y:S04]  /*756a0*/  LDL.LU.64 R26, [R1+0x36c0] ;  /* 0x0036c000011a7983 */ /* 0x001ea80000300a00 */
[----:B------:R-:W3:Y:S01]  /*756b0*/  LDL.LU.64 R24, [R1+0x36b8] ;  /* 0x0036b80001187983 */ /* 0x000ee20000300a00 */
[C---:B--2---:R-:W-:Y:S08]  /*756c0*/  HMMA.16816.F32 R16, R12.reuse, R26, R16 ;  /* 0x0000001a0c10723c */ /* 0x044ff00000001810 */
[C---:B---3--:R-:W-:Y:S11]  /*756d0*/  HMMA.16816.F32 R24, R12.reuse, R24, R20 ;  /* 0x000000180c18723c */ /* 0x048ff60000001814 */
[----:B------:R-:W-:Y:S04]  /*756e0*/  STL.64 [R1+0xc0], R16 ;  /* 0x0000c01001007387 */ /* 0x000fe80000100a00 */
[----:B------:R0:W-:Y:S04]  /*756f0*/  STL.64 [R1+0xc8], R18 ;  /* 0x0000c81201007387 */ /* 0x0001e80000100a00 */
[----:B0-----:R-:W2:Y:S04]  /*75700*/  LDL.LU.64 R18, [R1+0x36b0] ;  /* 0x0036b00001127983 */ /* 0x001ea80000300a00 */
[----:B------:R-:W3:Y:S04]  /*75710*/  LDL.LU.64 R16, [R1+0x36a8] ;  /* 0x0036a80001107983 */ /* 0x000ee80000300a00 */
[----:B------:R-:W4:Y:S04]  /*75720*/  LDL.LU.64 R22, [R1+0x36a0] ;  /* 0x0036a00001167983 */ /* 0x000f280000300a00 */
[----:B------:R-:W2:Y:S04]  /*75730*/  LDL.LU.64 R20, [R1+0x3698] ;  /* 0x0036980001147983 */ /* 0x000ea80000300a00 */
[----:B------:R0:W-:Y:S04]  /*75740*/  STL.64 [R1+0xb0], R24 ;  /* 0x0000b01801007387 */ /* 0x0001e80000100a00 */
[----:B------:R1:W-:Y:S04]  /*75750*/  STL.64 [R1+0xb8], R26 ;  /* 0x0000b81a01007387 */ /* 0x0003e80000100a00 */
[----:B0-----:R-:W4:Y:S04]  /*75760*/  LDL.LU R24, [R1+0x890] ;  /* 0x0008900001187983 */ /* 0x001f280000300800 */
[----:B------:R-:W4:Y:S04]  /*75770*/  LDL.LU R25, [R1+0x894] ;  /* 0x0008940001197983 */ /* 0x000f280000300800 */
[----:B-1----:R-:W4:Y:S04]  /*75780*/  LDL.LU R26, [R1+0x898] ;  /* 0x00089800011a7983 */ /* 0x002f280000300800 */
[----:B------:R-:W4:Y:S02]  /*75790*/  LDL.LU R27, [R1+0x89c] ;  /* 0x00089c00011b7983 */ /* 0x000f240000300800 */
[C---:B----4-:R-:W-:Y:S08]  /*757a0*/  HMMA.16816.F32 R24, R12.reuse, R22, R24 ;  /* 0x000000160c18723c */ /* 0x050ff00000001818 */
[C---:B--2---:R-:W-:Y:S08]  /*757b0*/  HMMA.16816.F32 R20, R12.reuse, R20, R4 ;  /* 0x000000140c14723c */ /* 0x044ff00000001804 */
[C---:B------:R-:W-:Y:S03]  /*757c0*/  HMMA.16816.F32 R4, R12.reuse, R18, R8 ;  /* 0x000000120c04723c */ /* 0x040fe60000001808 */
[----:B------:R-:W-:Y:S04]  /*757d0*/  STL.64 [R1+0xa0], R24 ;  /* 0x0000a01801007387 */ /* 0x000fe80000100a00 */
[----:B------:R-:W-:Y:S04]  /*757e0*/  STL.64 [R1+0xa8], R26 ;  /* 0x0000a81a01007387 */ /* 0x000fe80000100a00 */
[----:B------:R-:W2:Y:S04]  /*757f0*/  LDL.LU R0, [R1+0xdb8] ;  /* 0x000db80001007983 */ /* 0x000ea80000300800 */
[----:B------:R0:W-:Y:S04]  /*75800*/  STL.64 [R1+0x90], R20 ;  /* 0x0000901401007387 */ /* 0x0001e80000100a00 */
[----:B------:R1:W-:Y:S04]  /*75810*/  STL.64 [R1+0x98], R22 ;  /* 0x0000981601007387 */ /* 0x0003e80000100a00 */
[----:B------:R-:W4:Y:S04]  /*75820*/  LDL.LU R18, [R1+0xdbc] ;  /* 0x000dbc0001127983 */ /* 0x000f280000300800 */
[----:B------:R0:W-:Y:S04]  /*75830*/  STL.64 [R1+0x80], R4 ;  /* 0x0000800401007387 */ /* 0x0001e80000100a00 */
[----:B------:R1:W-:Y:S04]  /*75840*/  STL.64 [R1+0x88], R6 ;  /* 0x0000880601007387 */ /* 0x0003e80000100a00 */
[----:B------:R-:W2:Y:S04]  /*75850*/  LDL.LU R19, [R1+0xdc8] ;  /* 0x000dc80001137983 */ /* 0x000ea80000300800 */
[----:B0-----:R-:W2:Y:S04]  /*75860*/  LDL.LU R20, [R1+0x800] ;  /* 0x0008000001147983 */ /* 0x001ea80000300800 */
[----:B------:R-:W2:Y:S04]  /*75870*/  LDL.LU R21, [R1+0x804] ;  /* 0x0008040001157983 */ /* 0x000ea80000300800 */
[----:B-1----:R-:W2:Y:S04]  /*75880*/  LDL.LU R22, [R1+0x808] ;  /* 0x0008080001167983 */ /* 0x002ea80000300800 */
[----:B------:R-:W2:Y:S04]  /*75890*/  LDL.LU R23, [R1+0x80c] ;  /* 0x00080c0001177983 */ /* 0x000ea80000300800 */
[----:B------:R-:W2:Y:S04]  /*758a0*/  LDL.LU R4, [R1+0x840] ;  /* 0x0008400001047983 */ /* 0x000ea80000300800 */
[----:B------:R-:W2:Y:S04]  /*758b0*/  LDL.LU R5, [R1+0x844] ;  /* 0x0008440001057983 */ /* 0x000ea80000300800 */
[----:B------:R-:W2:Y:S04]  /*758c0*/  LDL.LU R6, [R1+0x848] ;  /* 0x0008480001067983 */ /* 0x000ea80000300800 */
[----:B------:R-:W2:Y:S04]  /*758d0*/  LDL.LU R7, [R1+0x84c] ;  /* 0x00084c0001077983 */ /* 0x000ea80000300800 */
        /* <DEDUP_REMOVED lines=70> */
[----:B------:R-:W2:Y:S04]  /*75d40*/  LDL.LU.64 R20, [R1+0x3648] ;  /* 0x0036480001147983 */ /* 0x000ea80000300a00 */
[----:B------:R-:W3:Y:S04]  /*75d50*/  LDL.LU R4, [R1+0x2ce8] ;  /* 0x002ce80001047983 */ /* 0x000ee80000300800 */
[----:B------:R-:W3:Y:S01]  /*75d60*/  LDL.LU R5, [R1+0x2ce4] ;  /* 0x002ce40001057983 */ /* 0x000ee20000300800 */
[----:B--2---:R-:W-:Y:S03]  /*75d70*/  HMMA.16816.F32 R12, R12, R2, R20 ;  /* 0x000000020c0c723c */ /* 0x004fe60000001814 */
[----:B------:R-:W2:Y:S01]  /*75d80*/  LDL.LU.64 R22, [R1+0x3640] ;  /* 0x0036400001167983 */ /* 0x000ea20000300a00 */
[----:B---3--:R-:W-:-:S02]  /*75d90*/  IMAD R4, R5, 0x100, R4 ;  /* 0x0000010005047824 */ /* 0x008fc400078e0204 */
[----:B------:R-:W-:Y:S02]  /*75da0*/  IMAD R5, R7, 0x100, R6 ;  /* 0x0000010007057824 */ /* 0x000fe400078e0206 */
[----:B------:R-:W-:Y:S01]  /*75db0*/  IMAD R7, R11, 0x100, R10 ;  /* 0x000001000b077824 */ /* 0x000fe200078e020a */
[----:B------:R-:W-:Y:S02]  /*75dc0*/  F2FP.F16.E5M2.UNPACK_B R10, R16.H1 ;  /* 0x00000010ff0a723e */ /* 0x000fe400030004ff */
[----:B------:R-:W-:Y:S01]  /*75dd0*/  F2FP.F16.E5M2.UNPACK_B R11, R17.H1 ;  /* 0x00000011ff0b723e */ /* 0x000fe200030004ff */
[----:B------:R-:W2:Y:S01]  /*75de0*/  LDL.LU.64 R20, [R1+0x3638] ;  /* 0x0036380001147983 */ /* 0x000ea20000300a00 */
[----:B------:R-:W-:-:S06]  /*75df0*/  IMAD R6, R9, 0x100, R8 ;  /* 0x0000010009067824 */ /* 0x000fcc00078e0208 */
[----:B------:R0:W-:Y:S04]  /*75e00*/  STL.64 [R1+0x20], R12 ;  /* 0x0000200c01007387 */ /* 0x0001e80000100a00 */
[----:B------:R1:W-:Y:S04]  /*75e10*/  STL.64 [R1+0x28], R14 ;  /* 0x0000280e01007387 */ /* 0x0003e80000100a00 */
[----:B------:R-:W-:Y:S04]  /*75e20*/  STL [R1+0x18], R10 ;  /* 0x0000180a01007387 */ /* 0x000fe80000100800 */
[----:B------:R-:W-:Y:S01]  /*75e30*/  STL [R1+0x1c], R11 ;  /* 0x00001c0b01007387 */ /* 0x000fe20000100800 */
[----:B0-----:R-:W-:-:S02]  /*75e40*/  F2FP.F16.E5M2.UNPACK_B R12, R4 ;  /* 0x00000004ff0c723e */ /* 0x001fc400020004ff */
[----:B------:R-:W-:Y:S01]  /*75e50*/  F2FP.F16.E5M2.UNPACK_B R13, R5 ;  /* 0x00000005ff0d723e */ /* 0x000fe200020004ff */
[----:B------:R-:W3:Y:S01]  /*75e60*/  LDL.LU R4, [R1+0x810] ;  /* 0x0008100001047983 */ /* 0x000ee20000300800 */
[----:B-1----:R-:W-:-:S03]  /*75e70*/  F2FP.F16.E5M2.UNPACK_B R14, R6 ;  /* 0x00000006ff0e723e */ /* 0x002fc600020004ff */
[----:B------:R-:W3:Y:S01]  /*75e80*/  LDL.LU R5, [R1+0x814] ;  /* 0x0008140001057983 */ /* 0x000ee20000300800 */
[----:B------:R-:W-:-:S03]  /*75e90*/  F2FP.F16.E5M2.UNPACK_B R15, R7 ;  /* 0x00000007ff0f723e */ /* 0x000fc600020004ff */
[----:B------:R-:W3:Y:S04]  /*75ea0*/  LDL.LU R6, [R1+0x818] ;  /* 0x0008180001067983 */ /* 0x000ee80000300800 */
[----:B------:R-:W3:Y:S01]  /*75eb0*/  LDL.LU R7, [R1+0x81c] ;  /* 0x00081c0001077983 */ /* 0x000ee20000300800 */
[----:B------:R-:W-:Y:S02]  /*75ec0*/  F2FP.F16.E5M2.UNPACK_B R8, R0.H1 ;  /* 0x00000000ff08723e */ /* 0x000fe400030004ff */
[----:B----4-:R-:W-:Y:S01]  /*75ed0*/  F2FP.F16.E5M2.UNPACK_B R9, R18.H1 ;  /* 0x00000012ff09723e */ /* 0x010fe200030004ff */
[----:B---3--:R-:W-:-:S15]  /*75ee0*/  HMMA.16816.F32 R4, R12, R10, R4 ;  /* 0x0000000a0c04723c */ /* 0x008fde0000001804 */
[----:B------:R-:W-:-:S04]  /*75ef0*/  NOP ;  /* 0x0000000000007918 */ /* 0x000fc80000000000 */
[----:B------:R-:W-:Y:S04]  /*75f00*/  STL.64 [R1+0x840], R4 ;  /* 0x0008400401007387 */ /* 0x000fe80000100a00 */
[----:B------:R0:W-:Y:S02]  /*75f10*/  STL.64 [R1+0x848], R6 ;  /* 0x0008480601007387 */ /* 0x0001e40000100a00 */
[----:B0-----:R-:W-:Y:S02]  /*75f20*/  F2FP.F16.E5M2.UNPACK_B R6, R19.H1 ;  /* 0x00000013ff06723e */ /* 0x001fe400030004ff */
[----:B--2---:R-:W-:Y:S01]  /*75f30*/  HMMA.16816.F32 R16, R12, R8, R20 ;  /* 0x000000080c10723c */ /* 0x004fe20000001814 */
[----:B------:R0:W-:Y:S01]  /*75f40*/  STL [R1+0x10], R8 ;  /* 0x0000100801007387 */ /* 0x0001e20000100800 */
[----:B------:R-:W-:Y:S01]  /*75f50*/  IMAD.MOV.U32 R4, RZ, RZ, R8 ;  /* 0x000000ffff047224 */ /* 0x000fe200078e0008 */
[----:B------:R-:W-:-:S02]  /*75f60*/  F2FP.F16.E5M2.UNPACK_B R7, R28.H1 ;  /* 0x0000001cff07723e */ /* 0x000fc400030004ff */
[----:B------:R-:W-:-:S14]  /*75f70*/  STL [R1+0x14], R9 ;  /* 0x0000140901007387 */ /* 0x000fdc0000100800 */
[----:B------:R-:W-:Y:S04]  /*75f80*/  STL.64 [R1+0x850], R16 ;  /* 0x0008501001007387 */ /* 0x000fe80000100a00 */
[----:B------:R1:W-:Y:S04]  /*75f90*/  STL.64 [R1+0x858], R18 ;  /* 0x0008581201007387 */ /* 0x0003e80000100a00 */
[----:B------:R-:W-:Y:S04]  /*75fa0*/  STL [R1+0x8], R6 ;  /* 0x0000080601007387 */ /* 0x000fe80000100800 */
[----:B------:R-:W-:Y:S04]  /*75fb0*/  STL [R1+0x35e0], R4 ;  /* 0x0035e00401007387 */ /* 0x000fe80000100800 */
[----:B------:R2:W-:Y:S01]  /*75fc0*/  STL [R1+0xc], R7 ;  /* 0x00000c0701007387 */ /* 0x0005e20000100800 */
[----:B0-----:R-:W-:-:S03]  /*75fd0*/  F2FP.F16.E5M2.UNPACK_B R8, R29.H1 ;  /* 0x0000001dff08723e */ /* 0x001fc600030004ff */
[----:B------:R-:W3:Y:S04]  /*75fe0*/  LDL.LU R21, [R1+0xe2c] ;  /* 0x000e2c0001157983 */ /* 0x000ee80000300800 */
[----:B-1----:R-:W4:Y:S01]  /*75ff0*/  LDL.LU R18, [R1+0xe38] ;  /* 0x000e380001127983 */ /* 0x002f220000300800 */
[----:B--2---:R-:W-:-:S15]  /*76000*/  HMMA.16816.F32 R4, R12, R6, R24 ;  /* 0x000000060c04723c */ /* 0x004fde0000001818 */
[----:B------:R-:W-:-:S04]  /*76010*/  NOP ;  /* 0x0000000000007918 */ /* 0x000fc80000000000 */
[----:B------:R0:W-:Y:S04]  /*76020*/  STL.64 [R1+0x860], R4 ;  /* 0x0008600401007387 */ /* 0x0001e80000100a00 */
[----:B------:R1:W-:Y:S04]  /*76030*/  STL.64 [R1+0x868], R6 ;  /* 0x0008680601007387 */ /* 0x0003e80000100a00 */
[----:B------:R-:W-:Y:S04]  /*76040*/  STL [R1], R8 ;  /* 0x0000000801007387 */ /* 0x000fe80000100800 */
        /* <DEDUP_REMOVED lines=10> */
[----:B--2---:R-:W-:Y:S04]  /*760f0*/  STL.64 [R1+0x3630], R26 ;  /* 0x0036301a01007387 */ /* 0x004fe80000100a00 */
[----:B---3--:R0:W-:Y:S04]  /*76100*/  STL.64 [R1+0x3628], R24 ;  /* 0x0036281801007387 */ /* 0x0081e80000100a00 */
[----:B0-----:R-:W2:Y:S04]  /*76110*/  LDL.LU R24, [R1+0x7e0] ;  /* 0x0007e00001187983 */ /* 0x001ea80000300800 */
[----:B------:R-:W2:Y:S04]  /*76120*/  LDL.LU R25, [R1+0x7e4] ;  /* 0x0007e40001197983 */ /* 0x000ea80000300800 */
[----:B------:R-:W2:Y:S04]  /*76130*/  LDL.LU R26, [R1+0x7e8] ;  /* 0x0007e800011a7983 */ /* 0x000ea80000300800 */
[----:B------:R-:W2:Y:S04]  /*76140*/  LDL.LU R27, [R1+0x7ec] ;  /* 0x0007ec00011b7983 */ /* 0x000ea80000300800 */
[----:B------:R-:W3:Y:S04]  /*76150*/  LDL.LU R28, [R1+0xde8] ;  /* 0x000de800011c7983 */ /* 0x000ee80000300800 */
[----:B------:R-:W2:Y:S04]  /*76160*/  LDL.LU R22, [R1+0xe18] ;  /* 0x000e180001167983 */ /* 0x000ea80000300800 */
[----:B------:R-:W2:Y:S04]  /*76170*/  LDL.LU R23, [R1+0xe1c] ;  /* 0x000e1c0001177983 */ /* 0x000ea80000300800 */
[----:B------:R-:W3:Y:S04]  /*76180*/  LDL.LU R20, [R1+0xe28] ;  /* 0x000e280001147983 */ /* 0x000ee80000300800 */
[----:B--2---:R-:W-:Y:S04]  /*76190*/  STL.64 [R1+0x3610], R22 ;  /* 0x0036101601007387 */ /* 0x004fe80000100a00 */
[----:B---3--:R0:W-:Y:S04]  /*761a0*/  STL.64 [R1+0x3608], R20 ;  /* 0x0036081401007387 */ /* 0x0081e80000100a00 */
[----:B0-----:R-:W2:Y:S04]  /*761b0*/  LDL.LU R20, [R1+0x7c0] ;  /* 0x0007c00001147983 */ /* 0x001ea80000300800 */
[----:B------:R-:W2:Y:S04]  /*761c0*/  LDL.LU R21, [R1+0x7c4] ;  /* 0x0007c40001157983 */ /* 0x000ea80000300800 */
[----:B------:R-:W3:Y:S04]  /*761d0*/  LDL.LU R22, [R1+0x7c8] ;  /* 0x0007c80001167983 */ /* 0x000ee80000300800 */
[----:B------:R-:W3:Y:S01]  /*761e0*/  LDL.LU R23, [R1+0x7cc] ;  /* 0x0007cc0001177983 */ /* 0x000ee20000300800 */
[----:B------:R-:W-:Y:S01]  /*761f0*/  IMAD.MOV.U32 R3, RZ, RZ, R9 ;  /* 0x000000ffff037224 */ /* 0x000fe200078e0009 */
[----:B------:R-:W-:-:S02]  /*76200*/  F2FP.F16.E5M2.UNPACK_B R9, R19.H1 ;  /* 0x00000013ff09723e */ /* 0x000fc400030004ff */
        /* <DEDUP_REMOVED lines=11> */
[----:B------:R-:W3:Y:S01]  /*762c0*/  LDL.LU R7, [R1+0x7ac] ;  /* 0x0007ac0001077983 */ /* 0x000ee20000300800 */
[----:B------:R-:W-:-:S02]  /*762d0*/  F2FP.F16.E5M2.UNPACK_B R28, R28.H1 ;  /* 0x0000001cff1c723e */ /* 0x000fc400030004ff */
[----:B------:R-:W-:Y:S01]  /*762e0*/  F2FP.F16.E5M2.UNPACK_B R29, R29.H1 ;  /* 0x0000001dff1d723e */ /* 0x000fe200030004ff */
[----:B------:R-:W-:Y:S01]  /*762f0*/  HMMA.16816.F32 R24, R12, R8, R24 ;  /* 0x000000080c18723c */ /* 0x000fe20000001818 */
[----:B------:R-:W-:Y:S02]  /*76300*/  IMAD.MOV.U32 R2, RZ, RZ, R10 ;  /* 0x000000ffff027224 */ /* 0x000fe400078e000a */
[----:B------:R-:W-:-:S05]  /*76310*/  IMAD.MOV.U32 R0, RZ, RZ, R11 ;  /* 0x000000ffff007224 */ /* 0x000fca00078e000b */
[----:B--2---:R-:W-:Y:S01]  /*76320*/  HMMA.16816.F32 R20, R12, R28, R20 ;  /* 0x0000001c0c14723c */ /* 0x004fe20000001814 */
        /* <DEDUP_REMOVED lines=8> */
[----:B------:R-:W2:Y:S04]  /*763b0*/  LDL.LU R11, [R1+0xe5c] ;  /* 0x000e5c00010b7983 */ /* 0x000ea80000300800 */
[----:B------:R-:W-:Y:S04]  /*763c0*/  STL [R1+0x4], R9 ;  /* 0x0000040901007387 */ /* 0x000fe80000100800 */
[----:B------:R-:W-:Y:S04]  /*763d0*/  STL.64 [R1+0x960], R24 ;  /* 0x0009601801007387 */ /* 0x000fe80000100a00 */
[----:B------:R0:W-:Y:S04]  /*763e0*/  STL.64 [R1+0x968], R26 ;  /* 0x0009681a01007387 */ /* 0x0001e80000100a00 */
[----:B0-----:R-:W2:Y:S04]  /*763f0*/  LDL.LU.64 R26, [R1+0x3630] ;  /* 0x00363000011a7983 */ /* 0x001ea80000300a00 */
[----:B------:R-:W3:Y:S04]  /*76400*/  LDL.LU.64 R24, [R1+0x3628] ;  /* 0x0036280001187983 */ /* 0x000ee80000300a00 */
[----:B------:R-:W4:Y:S04]  /*76410*/  LDL.LU R19, [R1+0xe3c] ;  /* 0x000e3c0001137983 */ /* 0x000f280000300800 */
[----:B------:R-:W4:Y:S04]  /*76420*/  LDL.LU R16, [R1+0xe48] ;  /* 0x000e480001107983 */ /* 0x000f280000300800 */
[----:B------:R-:W-:Y:S04]  /*76430*/  STL.64 [R1+0x970], R20 ;  /* 0x0009701401007387 */ /* 0x000fe80000100a00 */
[----:B------:R0:W-:Y:S04]  /*76440*/  STL.64 [R1+0x978], R22 ;  /* 0x0009781601007387 */ /* 0x0001e80000100a00 */
[----:B0-----:R-:W4:Y:S04]  /*76450*/  LDL.LU.64 R22, [R1+0x3620] ;  /* 0x0036200001167983 */ /* 0x001f280000300a00 */
[----:B------:R-:W4:Y:S04]  /*76460*/  LDL.LU.64 R20, [R1+0x3618] ;  /* 0x0036180001147983 */ /* 0x000f280000300a00 */
[----:B------:R-:W-:Y:S04]  /*76470*/  STL [R1+0x3594], R28 ;  /* 0x0035941c01007387 */ /* 0x000fe80000100800 */
[----:B------:R-:W-:Y:S01]  /*76480*/  STL [R1+0x3590], R29 ;  /* 0x0035901d01007387 */ /* 0x000fe20000100800 */
[----:B--2---:R-:W-:-:S02]  /*76490*/  F2FP.F16.E5M2.UNPACK_B R26, R26.H1 ;  /* 0x0000001aff1a723e */ /* 0x004fc400030004ff */
[----:B------:R-:W-:Y:S02]  /*764a0*/  F2FP.F16.E5M2.UNPACK_B R27, R27.H1 ;  /* 0x0000001bff1b723e */ /* 0x000fe400030004ff */
[----:B---3--:R-:W-:Y:S02]  /*764b0*/  F2FP.F16.E5M2.UNPACK_B R24, R24.H1 ;  /* 0x00000018ff18723e */ /* 0x008fe400030004ff */
[----:B------:R-:W-:-:S07]  /*764c0*/  F2FP.F16.E5M2.UNPACK_B R25, R25.H1 ;  /* 0x00000019ff19723e */ /* 0x000fce00030004ff */
[C---:B------:R-:W-:Y:S08]  /*764d0*/  HMMA.16816.F32 R4, R12.reuse, R24, R4 ;  /* 0x000000180c04723c */ /* 0x040ff00000001804 */
        /* <DEDUP_REMOVED lines=10> */
[----:B------:R-:W-:Y:S04]  /*76580*/  STL.64 [R1+0x3558], R26 ;  /* 0x0035581a01007387 */ /* 0x000fe80000100a00 */
[----:B------:R0:W-:Y:S04]  /*76590*/  STL.64 [R1+0x3550], R24 ;  /* 0x0035501801007387 */ /* 0x0001e80000100a00 */
[----:B0-----:R-:W3:Y:S04]  /*765a0*/  LDL.LU R24, [R1+0x770] ;  /* 0x0007700001187983 */ /* 0x001ee80000300800 */
[----:B------:R-:W3:Y:S04]  /*765b0*/  LDL.LU R25, [R1+0x774] ;  /* 0x0007740001197983 */ /* 0x000ee80000300800 */
[----:B------:R-:W3:Y:S04]  /*765c0*/  LDL.LU R26, [R1+0x778] ;  /* 0x00077800011a7983 */ /* 0x000ee80000300800 */
[----:B------:R-:W3:Y:S01]  /*765d0*/  LDL.LU R27, [R1+0x77c] ;  /* 0x00077c00011b7983 */ /* 0x000ee20000300800 */
[----:B--2---:R-:W-:-:S02]  /*765e0*/  F2FP.F16.E5M2.UNPACK_B R22, R22.H1 ;  /* 0x00000016ff16723e */ /* 0x004fc400030004ff */
[----:B------:R-:W-:-:S07]  /*765f0*/  F2FP.F16.E5M2.UNPACK_B R23, R23.H1 ;  /* 0x00000017ff17723e */ /* 0x000fce00030004ff */
[----:B----4-:R-:W-:-:S15]  /*76600*/  HMMA.16816.F32 R4, R12, R22, R4 ;  /* 0x000000160c04723c */ /* 0x010fde0000001804 */
[----:B------:R-:W-:-:S04]  /*76610*/  NOP ;  /* 0x0000000000007918 */ /* 0x000fc80000000000 */
[----:B------:R-:W-:Y:S04]  /*76620*/  STL.64 [R1+0xaa0], R4 ;  /* 0x000aa00401007387 */ /* 0x000fe80000100a00 */
[----:B------:R0:W-:Y:S04]  /*76630*/  STL.64 [R1+0xaa8], R6 ;  /* 0x000aa80601007387 */ /* 0x0001e80000100a00 */
[----:B0-----:R-:W2:Y:S04]  /*76640*/  LDL.LU.64 R6, [R1+0x35f0] ;  /* 0x0035f00001067983 */ /* 0x001ea80000300a00 */
[----:B------:R-:W2:Y:S01]  /*76650*/  LDL.LU.64 R4, [R1+0x35e8] ;  /* 0x0035e80001047983 */ /* 0x000ea20000300a00 */
[----:B---3--:R-:W-:-:S02]  /*76660*/  F2FP.F16.E5M2.UNPACK_B R20, R20.H1 ;  /* 0x00000014ff14723e */ /* 0x008fc400030004ff */
[----:B------:R-:W-:-:S07]  /*76670*/  F2FP.F16.E5M2.UNPACK_B R21, R21.H1 ;  /* 0x00000015ff15723e */ /* 0x000fce00030004ff */
[----:B--2---:R-:W-:-:S15]  /*76680*/  HMMA.16816.F32 R4, R12, R20, R4 ;  /* 0x000000140c04723c */ /* 0x004fde0000001804 */
[----:B------:R-:W-:-:S04]  /*76690*/  NOP ;  /* 0x0000000000007918 */ /* 0x000fc80000000000 */
[----:B------:R0:W-:Y:S04]  /*766a0*/  STL.64 [R1+0xab0], R4 ;  /* 0x000ab00401007387 */ /* 0x0001e80000100a00 */
[----:B------:R-:W-:Y:S04]  /*766b0*/  STL.64 [R1+0xab8], R6 ;  /* 0x000ab80601007387 */ /* 0x000fe80000100a00 */
[----:B0-----:R-:W2:Y:S04]  /*766c0*/  LDL.LU R4, [R1+0x35e0] ;  /* 0x0035e00001047983 */ /* 0x001ea80000300800 */
[----:B------:R-:W-:Y:S04]  /*766d0*/  STL.64 [R1+0x3538], R22 ;  /* 0x0035381601007387 */ /* 0x000fe80000100a00 */
[----:B------:R0:W-:Y:S04]  /*766e0*/  STL.64 [R1+0x3530], R20 ;  /* 0x0035301401007387 */ /* 0x0001e80000100a00 */
[----:B0-----:R-:W3:Y:S04]  /*766f0*/  LDL.LU R20, [R1+0x780] ;  /* 0x0007800001147983 */ /* 0x001ee80000300800 */
[----:B------:R-:W3:Y:S04]  /*76700*/  LDL.LU R21, [R1+0x784] ;  /* 0x0007840001157983 */ /* 0x000ee80000300800 */
[----:B------:R-:W3:Y:S04]  /*76710*/  LDL.LU R22, [R1+0x788] ;  /* 0x0007880001167983 */ /* 0x000ee80000300800 */
[----:B------:R-:W3:Y:S01]  /*76720*/  LDL.LU R23, [R1+0x78c] ;  /* 0x00078c0001177983 */ /* 0x000ee20000300800 */
[----:B------:R-:W-:-:S02]  /*76730*/  F2FP.F16.E5M2.UNPACK_B R18, R18.H1 ;  /* 0x00000012ff12723e */ /* 0x000fc400030004ff */
[----:B------:R-:W-:Y:S02]  /*76740*/  F2FP.F16.E5M2.UNPACK_B R19, R19.H1 ;  /* 0x00000013ff13723e */ /* 0x000fe400030004ff */
[----:B------:R-:W-:Y:S02]  /*76750*/  F2FP.F16.E5M2.UNPACK_B R16, R16.H1 ;  /* 0x00000010ff10723e */ /* 0x000fe400030004ff */
[----:B------:R-:W-:-:S03]  /*76760*/  F2FP.F16.E5M2.UNPACK_B R17, R17.H1 ;  /* 0x00000011ff11723e */ /* 0x000fc600030004ff */
[----:B---3--:R-:W-:-:S15]  /*76770*/  HMMA.16816.F32 R20, R12, R18, R20 ;  /* 0x000000120c14723c */ /* 0x008fde0000001814 */
[----:B------:R-:W-:-:S04]  /*76780*/  NOP ;  /* 0x0000000000007918 */ /* 0x000fc80000000000 */
[----:B------:R-:W-:Y:S04]  /*76790*/  STL.64 [R1+0xbc0], R20 ;  /* 0x000bc01401007387 */ /* 0x000fe80000100a00 */
[----:B------:R0:W-:Y:S02]  /*767a0*/  STL.64 [R1+0xbc8], R22 ;  /* 0x000bc81601007387 */ /* 0x0001e40000100a00 */
[----:B0-----:R-:W-:Y:S01]  /*767b0*/  HMMA.16816.F32 R20, R12, R16, R24 ;  /* 0x000000100c14723c */ /* 0x001fe20000001818 */
[----:B--2---:R-:W-:Y:S01]  /*767c0*/  IMAD.MOV.U32 R26, RZ, RZ, R4 ;  /* 0x000000ffff1a7224 */ /* 0x004fe200078e0004 */
[----:B------:R-:W-:Y:S04]  /*767d0*/  STL.64 [R1+0x3518], R18 ;  /* 0x0035181201007387 */ /* 0x000fe80000100a00 */
[----:B------:R-:W-:-:S13]  /*767e0*/  STL.64 [R1+0x3510], R16 ;  /* 0x0035101001007387 */ /* 0x000fda0000100a00 */
[----:B------:R-:W-:Y:S04]  /*767f0*/  STL.64 [R1+0xbe0], R20 ;  /* 0x000be01401007387 */ /* 0x000fe80000100a00 */
[----:B------:R-:W-:Y:S04]  /*76800*/  STL.64 [R1+0xbe8], R22 ;  /* 0x000be81601007387 */ /* 0x000fe80000100a00 */
[----:B------:R-:W-:Y:S04]  /*76810*/  STL [R1+0x3598], R26 ;  /* 0x0035981a01007387 */ /* 0x000fe80000100800 */
[----:B------:R-:W2:Y:S04]  /*76820*/  LDL.LU R9, [R1+0xe6c] ;  /* 0x000e6c0001097983 */ /* 0x000ea80000300800 */
[----:B------:R-:W3:Y:S04]  /*76830*/  LDL.LU R6, [R1+0xe78] ;  /* 0x000e780001067983 */ /* 0x000ee80000300800 */
[----:B------:R-:W3:Y:S04]  /*76840*/  LDL.LU R7, [R1+0xe7c] ;  /* 0x000e7c0001077983 */ /* 0x000ee80000300800 */
[----:B------:R-:W4:Y:S04]  /*76850*/  LDL.LU R4, [R1+0xe88] ;  /* 0x000e880001047983 */ /* 0x000f280000300800 */
[----:B------:R-:W4:Y:S01]  /*76860*/  LDL.LU R5, [R1+0xe8c] ;  /* 0x000e8c0001057983 */ /* 0x000f220000300800 */
[----:B------:R-:W-:-:S02]  /*76870*/  IMAD.MOV.U32 R24, RZ, RZ, R2 ;  /* 0x000000ffff187224 */ /* 0x000fc400078e0002 */
[----:B------:R-:W-:Y:S01]  /*76880*/  IMAD.MOV.U32 R27, RZ, RZ, R3 ;  /* 0x000000ffff1b7224 */ /* 0x000fe200078e0003 */
        /* <DEDUP_REMOVED lines=31> */
[----:B----4-:R-:W-:-:S02]  /*76a80*/  F2FP.F16.E5M2.UNPACK_B R8, R8.H1 ;  /* 0x00000008ff08723e */ /* 0x010fc400030004ff */
[----:B------:R-:W-:Y:S01]  /*76a90*/  F2FP.F16.E5M2.UNPACK_B R9, R9.H1 ;  /* 0x00000009ff09723e */ /* 0x000fe200030004ff */
[C---:B---3--:R-:W-:Y:S01]  /*76aa0*/  HMMA.16816.F32 R4, R12.reuse, R10, R4 ;  /* 0x0000000a0c04723c */ /* 0x048fe20000001804 */
        /* <DEDUP_REMOVED lines=14> */
[----:B------:R-:W4:Y:S01]  /*76b90*/  LDL.LU.64 R4, [R1+0x35d0] ;  /* 0x0035d00001047983 */ /* 0x000f220000300a00 */
        /* <DEDUP_REMOVED lines=20> */
[----:B----4-:R-:W-:-:S02]  /*76ce0*/  F2FP.F16.E5M2.UNPACK_B R4, R4.H1 ;  /* 0x00000004ff04723e */ /* 0x010fc400030004ff */
[----:B------:R-:W-:-:S07]  /*76cf0*/  F2FP.F16.E5M2.UNPACK_B R5, R5.H1 ;  /* 0x00000005ff05723e */ /* 0x000fce00030004ff */
[----:B--2---:R-:W-:-:S15]  /*76d00*/  HMMA.16816.F32 R24, R12, R4, R24 ;  /* 0x000000040c18723c */ /* 0x004fde0000001818 */
[----:B------:R-:W-:-:S04]  /*76d10*/  NOP ;  /* 0x0000000000007918 */ /* 0x000fc80000000000 */
[----:B------:R-:W-:Y:S04]  /*76d20*/  STL.64 [R1+0xd20], R24 ;  /* 0x000d201801007387 */ /* 0x000fe80000100a00 */
[----:B------:R0:W-:Y:S04]  /*76d30*/  STL.64 [R1+0xd28], R26 ;  /* 0x000d281a01007387 */ /* 0x0001e80000100a00 */
[----:B0-----:R-:W2:Y:S04]  /*76d40*/  LDL.LU.64 R26, [R1+0x35a8] ;  /* 0x0035a800011a7983 */ /* 0x001ea80000300a00 */
[----:B------:R-:W4:Y:S04]  /*76d50*/  LDL.LU.64 R24, [R1+0x35a0] ;  /* 0x0035a00001187983 */ /* 0x000f280000300a00 */
[----:B------:R0:W-:Y:S04]  /*76d60*/  STL.64 [R1+0x34d8], R6 ;  /* 0x0034d80601007387 */ /* 0x0001e80000100a00 */
[----:B0-----:R-:W2:Y:S04]  /*76d70*/  LDL.LU R6, [R1+0x2d04] ;  /* 0x002d040001067983 */ /* 0x001ea80000300800 */
[----:B------:R-:W4:Y:S04]  /*76d80*/  LDL.LU R7, [R1+0x2d20] ;  /* 0x002d200001077983 */ /* 0x000f280000300800 */
[----:B------:R0:W-:Y:S04]  /*76d90*/  STL.64 [R1+0x34d0], R4 ;  /* 0x0034d00401007387 */ /* 0x0001e80000100a00 */
[----:B0-----:R-:W4:Y:S04]  /*76da0*/  LDL.LU R5, [R1+0x2d0c] ;  /* 0x002d0c0001057983 */ /* 0x001f280000300800 */
[----:B------:R-:W4:Y:S01]  /*76db0*/  LDL.LU R4, [R1+0x2d14] ;  /* 0x002d140001047983 */ /* 0x000f220000300800 */
[----:B------:R-:W-:-:S02]  /*76dc0*/  F2FP.F16.E5M2.UNPACK_B R2, R2.H1 ;  /* 0x00000002ff02723e */ /* 0x000fc400030004ff */
[----:B------:R-:W-:-:S07]  /*76dd0*/  F2FP.F16.E5M2.UNPACK_B R3, R3.H1 ;  /* 0x00000003ff03723e */ /* 0x000fce00030004ff */
[----:B---3--:R-:W-:Y:S01]  /*76de0*/  HMMA.16816.F32 R8, R12, R2, R8 ;  /* 0x000000020c08723c */ /* 0x008fe20000001808 */
[----:B--2---:R-:W-:Y:S02]  /*76df0*/  IMAD R6, R6, 0x100, R26 ;  /* 0x0000010006067824 */ /* 0x004fe400078e021a */
[----:B------:R-:W2:Y:S01]  /*76e00*/  LDL.LU R26, [R1+0x3598] ;  /* 0x00359800011a7983 */ /* 0x000ea20000300800 */
[----:B----4-:R-:W-:Y:S02]  /*76e10*/  IMAD R0, R0, 0x100, R7 ;  /* 0x0000010000007824 */ /* 0x010fe400078e0207 */
[----:B------:R-:W-:-:S03]  /*76e20*/  F2FP.F16.E5M2.UNPACK_B R12, R6 ;  /* 0x00000006ff0c723e */ /* 0x000fc600020004ff */
[----:B------:R-:W-:Y:S01]  /*76e30*/  F2FP.F16.E5M2.UNPACK_B R15, R0 ;  /* 0x00000000ff0f723e */ /* 0x000fe200020004ff */
[----:B------:R-:W-:Y:S02]  /*76e40*/  IMAD R5, R5, 0x100, R28 ;  /* 0x0000010005057824 */ /* 0x000fe400078e021c */
[----:B------:R-:W-:Y:S01]  /*76e50*/  IMAD R4, R4, 0x100, R29 ;  /* 0x0000010004047824 */ /* 0x000fe200078e021d */
[----:B------:R-:W3:Y:S04]  /*76e60*/  LDL.LU R28, [R1+0x3594] ;  /* 0x00359400011c7983 */ /* 0x000ee80000300800 */
[----:B------:R-:W3:Y:S01]  /*76e70*/  LDL.LU R29, [R1+0x3590] ;  /* 0x00359000011d7983 */ /* 0x000ee20000300800 */
[----:B------:R-:W-:Y:S02]  /*76e80*/  F2FP.F16.E5M2.UNPACK_B R13, R5 ;  /* 0x00000005ff0d723e */ /* 0x000fe400020004ff */
[----:B------:R-:W-:-:S07]  /*76e90*/  F2FP.F16.E5M2.UNPACK_B R14, R4 ;  /* 0x00000004ff0e723e */ /* 0x000fce00020004ff */
[C---:B------:R-:W-:Y:S01]  /*76ea0*/  HMMA.16816.F32 R4, R12.reuse, R24, R16 ;  /* 0x000000180c04723c */ /* 0x040fe20000001810 */
[----:B------:R-:W-:Y:S04]  /*76eb0*/  STL [R1+0x34cc], R2 ;  /* 0x0034cc0201007387 */ /* 0x000fe80000100800 */
[----:B------:R0:W-:Y:S04]  /*76ec0*/  STL [R1+0x34c8], R3 ;  /* 0x0034c80301007387 */ /* 0x0001e80000100800 */
[----:B------:R1:W-:Y:S04]  /*76ed0*/  STL.64 [R1+0xd10], R8 ;  /* 0x000d100801007387 */ /* 0x0003e80000100a00 */
[----:B------:R-:W-:Y:S04]  /*76ee0*/  STL.64 [R1+0xd18], R10 ;  /* 0x000d180a01007387 */ /* 0x000fe80000100a00 */
[----:B0-----:R-:W4:Y:S04]  /*76ef0*/  LDL.LU R3, [R1+0x2d38] ;  /* 0x002d380001037983 */ /* 0x001f280000300800 */
[----:B------:R-:W4:Y:S04]  /*76f00*/  LDL.LU R0, [R1+0x2d34] ;  /* 0x002d340001007983 */ /* 0x000f280000300800 */
[----:B------:R-:W-:Y:S04]  /*76f10*/  STL.64 [R1+0xcd0], R4 ;  /* 0x000cd00401007387 */ /* 0x000fe80000100a00 */
[----:B------:R2:W-:Y:S04]  /*76f20*/  STL.64 [R1+0xcd8], R6 ;  /* 0x000cd80601007387 */ /* 0x0005e80000100a00 */
[----:B-1----:R-:W3:Y:S01]  /*76f30*/  LDL.LU R8, [R1+0x690] ;  /* 0x0006900001087983 */ /* 0x002ee20000300800 */
[----:B--2---:R-:W-:-:S15]  /*76f40*/  HMMA.16816.F32 R4, R12, R26, R20 ;  /* 0x0000001a0c04723c */ /* 0x004fde0000001814 */
[----:B------:R-:W-:-:S04]  /*76f50*/  NOP ;  /* 0x0000000000007918 */ /* 0x000fc80000000000 */
[----:B------:R-:W-:Y:S04]  /*76f60*/  STL.64 [R1+0xcc0], R4 ;  /* 0x000cc00401007387 */ /* 0x000fe80000100a00 */
[----:B------:R-:W-:Y:S04]  /*76f70*/  STL.64 [R1+0xcc8], R6 ;  /* 0x000cc80601007387 */ /* 0x000fe80000100a00 */
        /* <DEDUP_REMOVED lines=19> */
[----:B0-----:R-:W2:Y:S04]  /*770b0*/  LDL.64 R24, [R1+0x8] ;  /* 0x0000080001187983 */ /* 0x001ea80000100a00 */
        /* <DEDUP_REMOVED lines=46> */
[----:B---3--:R-:W-:Y:S01]  /*773a0*/  HMMA.16816.F32 R24, R12, R26, R20 ;  /* 0x0000001a0c18723c */ /* 0x008fe20000001814 */
[----:B------:R-:W3:Y:S04]  /*773b0*/  LDL.LU.64 R22, [R1+0x3578] ;  /* 0x0035780001167983 */ /* 0x000ee80000300a00 */
[----:B------:R-:W3:-:S14]  /*773c0*/  LDL.LU.64 R20, [R1+0x3570] ;  /* 0x0035700001147983 */ /* 0x000edc0000300a00 */
        /* <DEDUP_REMOVED lines=27> */
[----:B------:R-:W3:Y:S04]  /*77580*/  LDL.LU R27, [R1+0x2d24] ;  /* 0x002d2400011b7983 */ /* 0x000ee80000300800 */
        /* <DEDUP_REMOVED lines=48> */
[----:B0-----:R-:W3:Y:S04]  /*77890*/  LDL.LU.64 R6, [R1+0x34d8] ;  /* 0x0034d80001067983 */ /* 0x001ee80000300a00 */
[----:B------:R-:W2:Y:S04]  /*778a0*/  LDL.LU.64 R4, [R1+0x34d0] ;  /* 0x0034d00001047983 */ /* 0x000ea80000300a00 */
[----:B------:R-:W-:Y:S04]  /*778b0*/  STL [R1+0x3468], R10 ;  /* 0x0034680a01007387 */ /* 0x000fe80000100800 */
[----:B------:R2:W-:Y:S01]  /*778c0*/  STL.64 [R1+0x3460], R8 ;  /* 0x0034600801007387 */ /* 0x0005e20000100a00 */
[----:B------:R-:W-:Y:S01]  /*778d0*/  IMAD R0, R0, 0x100, R3 ;  /* 0x0000010000007824 */ /* 0x000fe200078e0203 */
[C---:B---3--:R-:W-:Y:S08]  /*778e0*/  HMMA.16816.F32 R16, R12.reuse, R6, R16 ;  /* 0x000000060c10723c */ /* 0x048ff00000001810 */
[----:B--2---:R-:W-:Y:S01]  /*778f0*/  HMMA.16816.F32 R8, R12, R4, R20 ;  /* 0x000000040c08723c */ /* 0x004fe20000001814 */
[----:B------:R0:W-:Y:S02]  /*77900*/  STL [R1+0x33e8], R5 ;  /* 0x0033e80501007387 */ /* 0x0001e40000100800 */
[----:B0-----:R-:W-:-:S08]  /*77910*/  IMAD R5, R27, 0x100, R26 ;  /* 0x000001001b057824 */ /* 0x001fd000078e021a */
[----:B------:R-:W-:Y:S04]  /*77920*/  STL.64 [R1+0xc00], R16 ;  /* 0x000c001001007387 */ /* 0x000fe80000100a00 */
[----:B------:R-:W-:Y:S04]  /*77930*/  STL.64 [R1+0xc08], R18 ;  /* 0x000c081201007387 */ /* 0x000fe80000100a00 */
[----:B------:R-:W-:Y:S04]  /*77940*/  STL.64 [R1+0x3498], R6 ;  /* 0x0034980601007387 */ /* 0x000fe80000100a00 */
[----:B------:R-:W-:Y:S04]  /*77950*/  STL.64 [R1+0xbf0], R8 ;  /* 0x000bf00801007387 */ /* 0x000fe80000100a00 */
[----:B------:R-:W-:Y:S04]  /*77960*/  STL.64 [R1+0xbf8], R10 ;  /* 0x000bf80a01007387 */ /* 0x000fe80000100a00 */
[----:B------:R0:W-:Y:S04]  /*77970*/  STL [R1+0x3490], R4 ;  /* 0x0034900401007387 */ /* 0x0001e80000100800 */
[----:B------:R-:W-:Y:S04]  /*77980*/  STL [R1+0x630], R5 ;  /* 0x0006300501007387 */ /* 0x000fe80000100800 */
[----:B------:R-:W2:Y:S01]  /*77990*/  LDL.LU R20, [R1+0x5c0] ;  /* 0x0005c00001147983 */ /* 0x000ea20000300800 */
[----:B0-----:R-:W-:-:S05]  /*779a0*/  IMAD R4, R29, 0x100, R28 ;  /* 0x000001001d047824 */ /* 0x001fca00078e021c */
[----:B------:R0:W-:Y:S04]  /*779b0*/  STL [R1+0x634], R4 ;  /* 0x0006340401007387 */ /* 0x0001e80000100800 */
        /* <DEDUP_REMOVED lines=9> */
[----:B----4-:R-:W-:Y:S04]  /*77a50*/  STL.64 [R1+0x3470], R24 ;  /* 0x0034701801007387 */ /* 0x010fe80000100a00 */
[----:B------:R-:W2:Y:S04]  /*77a60*/  LDL.LU R8, [R1+0x5f0] ;  /* 0x0005f00001087983 */ /* 0x000ea80000300800 */
[----:B------:R-:W2:Y:S04]  /*77a70*/  LDL.LU R9, [R1+0x5f4] ;  /* 0x0005f40001097983 */ /* 0x000ea80000300800 */
[----:B------:R-:W4:Y:S04]  /*77a80*/  LDL.LU R10, [R1+0x5f8] ;  /* 0x0005f800010a7983 */ /* 0x000f280000300800 */
[----:B------:R-:W4:Y:S04]  /*77a90*/  LDL.LU R11, [R1+0x5fc] ;  /* 0x0005fc00010b7983 */ /* 0x000f280000300800 */
[----:B0-----:R-:W2:Y:S04]  /*77aa0*/  LDL.LU R4, [R1+0x610] ;  /* 0x0006100001047983 */ /* 0x001ea80000300800 */
[----:B------:R-:W2:Y:S04]  /*77ab0*/  LDL.LU R5, [R1+0x614] ;  /* 0x0006140001057983 */ /* 0x000ea80000300800 */
[----:B--2---:R0:W-:Y:S04]  /*77ac0*/  STL.64 [R1+0x34a0], R4 ;  /* 0x0034a00401007387 */ /* 0x0041e80000100a00 */
[----:B0-----:R-:W2:Y:S04]  /*77ad0*/  LDL.64 R4, [R1+0x18] ;  /* 0x0000180001047983 */ /* 0x001ea80000100a00 */
        /* <DEDUP_REMOVED lines=11> */
[----:B----4-:R-:W-:Y:S04]  /*77b90*/  STL.64 [R1+0x3488], R10 ;  /* 0x0034880a01007387 */ /* 0x010fe80000100a00 */
[----:B------:R-:W-:Y:S04]  /*77ba0*/  STL.64 [R1+0x3480], R8 ;  /* 0x0034800801007387 */ /* 0x000fe80000100a00 */
[----:B------:R-:W4:Y:S01]  /*77bb0*/  LDL R26, [R1+0x8] ;  /* 0x00000800011a7983 */ /* 0x000f220000100800 */
[----:B------:R-:W-:-:S03]  /*77bc0*/  IMAD.MOV.U32 R27, RZ, RZ, R2 ;  /* 0x000000ffff1b7224 */ /* 0x000fc600078e0002 */
[----:B------:R-:W2:Y:S01]  /*77bd0*/  LDL.LU R2, [R1+0x34cc] ;  /* 0x0034cc0001027983 */ /* 0x000ea20000300800 */
[----:B---3--:R-:W-:-:S03]  /*77be0*/  IMAD R0, R0, 0x100, R3 ;  /* 0x0000010000007824 */ /* 0x008fc600078e0203 */
[----:B----4-:R-:W-:Y:S04]  /*77bf0*/  STL.64 [R1+0x34b0], R26 ;  /* 0x0034b01a01007387 */ /* 0x010fe80000100a00 */
        /* <DEDUP_REMOVED lines=9> */
[----:B------:R-:W4:Y:S04]  /*77c90*/  LDL.64 R28, [R1] ;  /* 0x00000000011c7983 */ /* 0x000f280000100a00 */
[----:B------:R-:W-:Y:S04]  /*77ca0*/  STL.64 [R1+0x3440], R22 ;  /* 0x0034401601007387 */ /* 0x000fe80000100a00 */
        /* <DEDUP_REMOVED lines=18> */
[----:B------:R0:W-:Y:S04]  /*77dd0*/  STL [R1+0x33bc], R2 ;  /* 0x0033bc0201007387 */ /* 0x0001e80000100800 */
[----:B------:R-:W-:Y:S01]  /*77de0*/  STL [R1+0x33b8], R3 ;  /* 0x0033b80301007387 */ /* 0x000fe20000100800 */
[----:B--2---:R-:W-:-:S02]  /*77df0*/  F2FP.F16.E5M2.UNPACK_B R12, R13 ;  /* 0x0000000dff0c723e */ /* 0x004fc400020004ff */
[----:B---3--:R-:W-:Y:S02]  /*77e00*/  F2FP.F16.E5M2.UNPACK_B R13, R14 ;  /* 0x0000000eff0d723e */ /* 0x008fe400020004ff */
[----:B----4-:R-:W-:Y:S02]  /*77e10*/  F2FP.F16.E5M2.UNPACK_B R14, R15 ;  /* 0x0000000fff0e723e */ /* 0x010fe400020004ff */
[----:B------:R-:W-:-:S07]  /*77e20*/  F2FP.F16.E5M2.UNPACK_B R15, R0 ;  /* 0x00000000ff0f723e */ /* 0x000fce00020004ff */
[----:B------:R-:W-:Y:S01]  /*77e30*/  HMMA.16816.F32 R24, R12, R4, R24 ;  /* 0x000000040c18723c */ /* 0x000fe20000001818 */
[----:B0-----:R-:W-:Y:S02]  /*77e40*/  IMAD.MOV.U32 R2, RZ, RZ, R4 ;  /* 0x000000ffff027224 */ /* 0x001fe400078e0004 */
[----:B------:R-:W-:-:S15]  /*77e50*/  IMAD.MOV.U32 R0, RZ, RZ, R5 ;  /* 0x000000ffff007224 */ /* 0x000fde00078e0005 */
[----:B------:R-:W-:Y:S01]  /*77e60*/  NOP ;  /* 0x0000000000007918 */ /* 0x000fe20000000000 */
[----:B------:R-:W-:Y:S04]  /*77e70*/  STL.64 [R1+0xa90], R24 ;  /* 0x000a901801007387 */ /* 0x000fe80000100a00 */
[----:B------:R0:W-:Y:S04]  /*77e80*/  STL.64 [R1+0xa98], R26 ;  /* 0x000a981a01007387 */ /* 0x0001e80000100a00 */
[----:B0-----:R-:W2:Y:S04]  /*77e90*/  LDL.LU.64 R26, [R1+0x34b0] ;  /* 0x0034b000011a7983 */ /* 0x001ea80000300a00 */
[----:B------:R-:W3:Y:S04]  /*77ea0*/  LDL.LU.64 R24, [R1+0x34a8] ;  /* 0x0034a80001187983 */ /* 0x000ee80000300a00 */
[----:B------:R-:W3:Y:S02]  /*77eb0*/  LDL.LU.64 R4, [R1+0x34a0] ;  /* 0x0034a00001047983 */ /* 0x000ee40000300a00 */
[----:B---3--:R-:W-:-:S15]  /*77ec0*/  HMMA.16816.F32 R4, R12, R24, R4 ;  /* 0x000000180c04723c */ /* 0x008fde0000001804 */
[----:B------:R-:W-:-:S04]  /*77ed0*/  NOP ;  /* 0x0000000000007918 */ /* 0x000fc80000000000 */
[----:B------:R-:W-:Y:S04]  /*77ee0*/  STL.64 [R1+0xa80], R4 ;  /* 0x000a800401007387 */ /* 0x000fe80000100a00 */
[----:B------:R0:W-:Y:S04]  /*77ef0*/  STL.64 [R1+0xa88], R6 ;  /* 0x000a880601007387 */ /* 0x0001e80000100a00 */
[----:B0-----:R-:W3:Y:S04]  /*77f00*/  LDL.LU.64 R6, [R1+0x3498] ;  /* 0x0034980001067983 */ /* 0x001ee80000300a00 */
[----:B------:R-:W4:Y:S01]  /*77f10*/  LDL.LU R4, [R1+0x3490] ;  /* 0x0034900001047983 */ /* 0x000f220000300800 */
[----:B------:R-:W-:-:S02]  /*77f20*/  IMAD.MOV.U32 R5, RZ, RZ, R24 ;  /* 0x000000ffff057224 */ /* 0x000fc400078e0018 */
[----:B--2---:R-:W-:Y:S01]  /*77f30*/  HMMA.16816.F32 R24, R12, R26, R8 ;  /* 0x0000001a0c18723c */ /* 0x004fe20000001808 */
        /* <DEDUP_REMOVED lines=9> */
[----:B------:R0:W-:Y:S01]  /*77fd0*/  STL.64 [R1+0xa78], R26 ;  /* 0x000a781a01007387 */ /* 0x0001e20000100a00 */
[----:B------:R-:W-:-:S03]  /*77fe0*/  IMAD.MOV.U32 R3, RZ, RZ, R29 ;  /* 0x000000ffff037224 */ /* 0x000fc600078e001d */
[----:B0-----:R-:W4:Y:S04]  /*77ff0*/  LDL.LU.64 R26, [R1+0x3478] ;  /* 0x00347800011a7983 */ /* 0x001f280000300a00 */
[----:B------:R-:W4:Y:S01]  /*78000*/  LDL.LU.64 R24, [R1+0x3470] ;  /* 0x0034700001187983 */ /* 0x000f220000300a00 */
[----:B---3--:R-:W-:-:S15]  /*78010*/  HMMA.16816.F32 R8, R12, R28, R8 ;  /* 0x0000001c0c08723c */ /* 0x008fde0000001808 */
[----:B------:R-:W-:-:S04]  /*78020*/  NOP ;  /* 0x0000000000007918 */ /* 0x000fc80000000000 */
[----:B------:R-:W-:Y:S04]  /*78030*/  STL.64 [R1+0xa60], R8 ;  /* 0x000a600801007387 */ /* 0x000fe80000100a00 */
[----:B------:R0:W-:Y:S04]  /*78040*/  STL.64 [R1+0xa68], R10 ;  /* 0x000a680a01007387 */ /* 0x0001e80000100a00 */
[----:B0-----:R-:W3:Y:S04]  /*78050*/  LDL.LU R10, [R1+0x3468] ;  /* 0x00346800010a7983 */ /* 0x001ee80000300800 */
[----:B------:R-:W2:Y:S01]  /*78060*/  LDL.LU.64 R8, [R1+0x3460] ;  /* 0x0034600001087983 */ /* 0x000ea20000300a00 */
[----:B------:R-:W-:-:S03]  /*78070*/  IMAD.MOV.U32 R11, RZ, RZ, R28 ;  /* 0x000000ffff0b7224 */ /* 0x000fc600078e001c */
[----:B------:R-:W4:Y:S02]  /*78080*/  LDL.LU.64 R28, [R1+0x3458] ;  /* 0x00345800011c7983 */ /* 0x000f240000300a00 */
[----:B----4-:R-:W-:-:S15]  /*78090*/  HMMA.16816.F32 R24, R12, R28, R24 ;  /* 0x0000001c0c18723c */ /* 0x010fde0000001818 */
[----:B------:R-:W-:-:S04]  /*780a0*/  NOP ;  /* 0x0000000000007918 */ /* 0x000fc80000000000 */
[----:B------:R-:W-:Y:S04]  /*780b0*/  STL.64 [R1+0xa50], R24 ;  /* 0x000a501801007387 */ /* 0x000fe80000100a00 */
[----:B------:R0:W-:Y:S04]  /*780c0*/  STL.64 [R1+0xa58], R26 ;  /* 0x000a581a01007387 */ /* 0x0001e80000100a00 */
[----:B0-----:R-:W4:Y:S04]  /*780d0*/  LDL.LU.64 R26, [R1+0x3450] ;  /* 0x00345000011a7983 */ /* 0x001f280000300a00 */
[----:B------:R-:W2:Y:S04]  /*780e0*/  LDL.LU.64 R24, [R1+0x3448] ;  /* 0x0034480001187983 */ /* 0x000ea80000300a00 */
        /* <DEDUP_REMOVED lines=15> */
[----:B0-----:R-:W2:Y:S04]  /*781e0*/  LDL.LU R24, [R1+0x5b0] ;  /* 0x0005b00001187983 */ /* 0x001ea80000300800 */
[----:B------:R-:W2:Y:S04]  /*781f0*/  LDL.LU R25, [R1+0x5b4] ;  /* 0x0005b40001197983 */ /* 0x000ea80000300800 */
[----:B------:R-:W2:Y:S04]  /*78200*/  LDL.LU R26, [R1+0x5b8] ;  /* 0x0005b800011a7983 */ /* 0x000ea80000300800 */
[----:B------:R-:W2:Y:S01]  /*78210*/  LDL.LU R27, [R1+0x5bc] ;  /* 0x0005bc00011b7983 */ /* 0x000ea20000300800 */
[C---:B----4-:R-:W-:Y:S08]  /*78220*/  HMMA.16816.F32 R16, R12.reuse, R20, R16 ;  /* 0x000000140c10723c */ /* 0x050ff00000001810 */
[----:B--2---:R-:W-:-:S15]  /*78230*/  HMMA.16816.F32 R24, R12, R22, R24 ;  /* 0x000000160c18723c */ /* 0x004fde0000001818 */
[----:B------:R-:W-:-:S04]  /*78240*/  NOP ;  /* 0x0000000000007918 */ /* 0x000fc80000000000 */
[----:B------:R-:W-:Y:S04]  /*78250*/  STL.64 [R1+0xa20], R24 ;  /* 0x000a201801007387 */ /* 0x000fe80000100a00 */
[----:B------:R0:W-:Y:S02]  /*78260*/  STL.64 [R1+0xa28], R26 ;  /* 0x000a281a01007387 */ /* 0x0001e40000100a00 */
[----:B0-----:R-:W-:Y:S02]  /*78270*/  IMAD.MOV.U32 R26, RZ, RZ, R11 ;  /* 0x000000ffff1a7224 */ /* 0x001fe400078e000b */
[----:B------:R-:W3:Y:S04]  /*78280*/  LDL.LU R11, [R1+0x3420] ;  /* 0x00342000010b7983 */ /* 0x000ee80000300800 */
[----:B------:R-:W-:Y:S04]  /*78290*/  STL.64 [R1+0xa10], R16 ;  /* 0x000a101001007387 */ /* 0x000fe80000100a00 */
[----:B------:R0:W-:Y:S04]  /*782a0*/  STL.64 [R1+0xa18], R18 ;  /* 0x000a181201007387 */ /* 0x0001e80000100a00 */
[----:B0-----:R-:W2:Y:S04]  /*782b0*/  LDL.LU.64 R18, [R1+0x3418] ;  /* 0x0034180001127983 */ /* 0x001ea80000300a00 */
[----:B------:R-:W4:Y:S04]  /*782c0*/  LDL.LU.64 R16, [R1+0x3410] ;  /* 0x0034100001107983 */ /* 0x000f280000300a00 */
[----:B------:R-:W2:Y:S01]  /*782d0*/  LDL.64 R24, [R1+0x8] ;  /* 0x0000080001187983 */ /* 0x000ea20000100a00 */
[----:B------:R-:W-:-:S05]  /*782e0*/  IMAD.MOV.U32 R27, RZ, RZ, R3 ;  /* 0x000000ffff1b7224 */ /* 0x000fca00078e0003 */
[----:B------:R-:W-:Y:S04]  /*782f0*/  STL.64 [R1+0x3390], R26 ;  /* 0x0033901a01007387 */ /* 0x000fe80000100a00 */
[----:B--2---:R0:W-:Y:S04]  /*78300*/  STL.64 [R1+0x3388], R24 ;  /* 0x0033881801007387 */ /* 0x0041e80000100a00 */
        /* <DEDUP_REMOVED lines=21> */
[----:B-1----:R-:W4:Y:S04]  /*78460*/  LDL.LU R6, [R1+0x568] ;  /* 0x0005680001067983 */ /* 0x002f280000300800 */
[----:B------:R-:W4:Y:S01]  /*78470*/  LDL.LU R7, [R1+0x56c] ;  /* 0x00056c0001077983 */ /* 0x000f220000300800 */
[----:B------:R-:W-:-:S03]  /*78480*/  IMAD.MOV.U32 R26, RZ, RZ, R2 ;  /* 0x000000ffff1a7224 */ /* 0x000fc600078e0002 */
[----:B----4-:R-:W-:Y:S04]  /*78490*/  STL.64 [R1+0x3408], R6 ;  /* 0x0034080601007387 */ /* 0x010fe80000100a00 */
[----:B--2---:R0:W-:Y:S04]  /*784a0*/  STL.64 [R1+0x3400], R4 ;  /* 0x0034000401007387 */ /* 0x0041e80000100a00 */
[----:B0-----:R-:W3:Y:S04]  /*784b0*/  LDL.LU R4, [R1+0x570] ;  /* 0x0005700001047983 */ /* 0x001ee80000300800 */
[----:B------:R-:W3:Y:S04]  /*784c0*/  LDL.LU R5, [R1+0x574] ;  /* 0x0005740001057983 */ /* 0x000ee80000300800 */
[----:B------:R-:W3:Y:S04]  /*784d0*/  LDL.LU R6, [R1+0x578] ;  /* 0x0005780001067983 */ /* 0x000ee80000300800 */
[----:B------:R-:W3:Y:S04]  /*784e0*/  LDL.LU R7, [R1+0x57c] ;  /* 0x00057c0001077983 */ /* 0x000ee80000300800 */
[----:B------:R-:W2:Y:S04]  /*784f0*/  LDL.LU R29, [R1+0x2d48] ;  /* 0x002d4800011d7983 */ /* 0x000ea80000300800 */
[----:B------:R-:W4:Y:S04]  /*78500*/  LDL.LU R24, [R1+0x2d44] ;  /* 0x002d440001187983 */ /* 0x000f280000300800 */
[----:B------:R-:W2:Y:S04]  /*78510*/  LDL.LU R2, [R1+0x2d50] ;  /* 0x002d500001027983 */ /* 0x000ea80000300800 */
[----:B------:R-:W2:Y:S04]  /*78520*/  LDL.LU R3, [R1+0x2d58] ;  /* 0x002d580001037983 */ /* 0x000ea80000300800 */
[----:B------:R-:W4:Y:S01]  /*78530*/  LDL.LU R25, [R1+0x2d60] ;  /* 0x002d600001197983 */ /* 0x000f220000300800 */
[----:B------:R-:W-:-:S05]  /*78540*/  IMAD.MOV.U32 R27, RZ, RZ, R0 ;  /* 0x000000ffff1b7224 */ /* 0x000fca00078e0000 */
[----:B------:R-:W-:Y:S04]  /*78550*/  STL.64 [R1+0x33d0], R26 ;  /* 0x0033d01a01007387 */ /* 0x000fe80000100a00 */
[----:B----4-:R0:W-:Y:S04]  /*78560*/  STL.64 [R1+0x33c8], R24 ;  /* 0x0033c81801007387 */ /* 0x0101e80000100a00 */
[----:B0-----:R-:W4:Y:S04]  /*78570*/  LDL.LU R24, [R1+0x540] ;  /* 0x0005400001187983 */ /* 0x001f280000300800 */
        /* <DEDUP_REMOVED lines=37> */
[----:B------:R3:W-:Y:S01]  /*787d0*/  STL.64 [R1+0x3320], R10 ;  /* 0x0033200a01007387 */ /* 0x0007e20000100a00 */
[----:B--2---:R-:W-:Y:S01]  /*787e0*/  HMMA.16816.F32 R24, R12, R6, R24 ;  /* 0x000000060c18723c */ /* 0x004fe20000001818 */
[----:B---3--:R-:W-:-:S02]  /*787f0*/  IMAD.MOV.U32 R10, RZ, RZ, R5 ;  /* 0x000000ffff0a7224 */ /* 0x008fc400078e0005 */
[----:B------:R-:W2:Y:S04]  /*78800*/  LDL.LU R5, [R1+0x33e8] ;  /* 0x0033e80001057983 */ /* 0x000ea80000300800 */
[----:B------:R-:W3:Y:S04]  /*78810*/  LDL R11, [R1+0x14] ;  /* 0x00001400010b7983 */ /* 0x000ee80000100800 */
        /* <DEDUP_REMOVED lines=12> */
[----:B------:R-:W2:Y:S04]  /*788e0*/  LDL.LU.64 R24, [R1+0x33c8] ;  /* 0x0033c80001187983 */ /* 0x000ea80000300a00 */
        /* <DEDUP_REMOVED lines=8> */
[----:B--2---:R-:W-:-:S03]  /*78970*/  IMAD R24, R24, 0x100, R29 ;  /* 0x0000010018187824 */ /* 0x004fc600078e021d */
[----:B------:R-:W2:Y:S04]  /*78980*/  LDL.LU R29, [R1+0x33c0] ;  /* 0x0033c000011d7983 */ /* 0x000ea80000300800 */
[----:B------:R-:W2:Y:S04]  /*78990*/  LDL.LU R2, [R1+0x33bc] ;  /* 0x0033bc0001027983 */ /* 0x000ea80000300800 */
[----:B------:R-:W2:Y:S01]  /*789a0*/  LDL.LU R3, [R1+0x33b8] ;  /* 0x0033b80001037983 */ /* 0x000ea20000300800 */
[----:B----4-:R-:W-:Y:S01]  /*789b0*/  IMAD R0, R0, 0x100, R25 ;  /* 0x0000010000007824 */ /* 0x010fe200078e0219 */
[----:B--2---:R-:W-:Y:S02]  /*789c0*/  HMMA.16816.F32 R12, R12, R2, R20 ;  /* 0x000000020c0c723c */ /* 0x004fe40000001814 */
[----:B------:R-:W2:Y:S04]  /*789d0*/  LDL.LU.64 R22, [R1+0x33b0] ;  /* 0x0033b00001167983 */ /* 0x000ea80000300a00 */
[----:B------:R-:W2:Y:S04]  /*789e0*/  LDL.LU.64 R20, [R1+0x33a8] ;  /* 0x0033a80001147983 */ /* 0x000ea80000300a00 */
[----:B------:R-:W-:Y:S09]  /*789f0*/  STL [R1+0x32f0], R3 ;  /* 0x0032f00301007387 */ /* 0x000ff20000100800 */
        /* <DEDUP_REMOVED lines=12> */
[----:B------:R-:W4:Y:S01]  /*78ac0*/  LDL.LU.64 R24, [R1+0x3388] ;  /* 0x0033880001187983 */ /* 0x000f220000300a00 */
[----:B---3--:R-:W-:-:S15]  /*78ad0*/  HMMA.16816.F32 R8, R12, R10, R4 ;  /* 0x0000000a0c08723c */ /* 0x008fde0000001804 */
[----:B------:R-:W-:-:S04]  /*78ae0*/  NOP ;  /* 0x0000000000007918 */ /* 0x000fc80000000000 */
[----:B------:R0:W-:Y:S04]  /*78af0*/  STL.64 [R1+0x940], R8 ;  /* 0x0009400801007387 */ /* 0x0001e80000100a00 */
[----:B------:R-:W-:Y:S01]  /*78b00*/  STL.64 [R1+0x948], R10 ;  /* 0x0009480a01007387 */ /* 0x000fe20000100a00 */
[----:B----4-:R-:W-:-:S15]  /*78b10*/  HMMA.16816.F32 R4, R12, R24, R16 ;  /* 0x000000180c04723c */ /* 0x010fde0000001810 */
[----:B------:R-:W-:-:S04]  /*78b20*/  NOP ;  /* 0x0000000000007918 */ /* 0x000fc80000000000 */
[----:B------:R-:W-:Y:S04]  /*78b30*/  STL.64 [R1+0x930], R4 ;  /* 0x0009300401007387 */ /* 0x000fe80000100a00 */
[----:B------:R2:W-:Y:S04]  /*78b40*/  STL.64 [R1+0x938], R6 ;  /* 0x0009380601007387 */ /* 0x0005e80000100a00 */
[----:B0-----:R-:W3:Y:S01]  /*78b50*/  LDL.LU R8, [R1+0x480] ;  /* 0x0004800001087983 */ /* 0x001ee20000300800 */
        /* <DEDUP_REMOVED lines=21> */
[----:B------:R-:W2:Y:S04]  /*78cb0*/  LDL.LU R22, [R1+0x4d8] ;  /* 0x0004d80001167983 */ /* 0x000ea80000300800 */
[----:B------:R-:W2:Y:S04]  /*78cc0*/  LDL.LU R23, [R1+0x4dc] ;  /* 0x0004dc0001177983 */ /* 0x000ea80000300800 */
        /* <DEDUP_REMOVED lines=10> */
[----:B------:R-:W-:Y:S04]  /*78d70*/  STL.64 [R1+0x3330], R10 ;  /* 0x0033300a01007387 */ /* 0x000fe80000100a00 */
        /* <DEDUP_REMOVED lines=553> */
[----:B0-----:R-:W2:Y:S04]  /*7b010*/  LDL.LU.64 R24, [R1+0x8] ;  /* 0x0000080001187983 */ /* 0x001ea80000300a00 */
        /* <DEDUP_REMOVED lines=20> */
[----:B------:R-:W2:Y:S04]  /*7b160*/  LDL.LU.64 R4, [R1+0x18] ;  /* 0x0000180001047983 */ /* 0x000ea80000300a00 */
[----:B------:R-:W2:Y:S04]  /*7b170*/  LDL.LU.64 R6, [R1+0x10] ;  /* 0x0000100001067983 */ /* 0x000ea80000300a00 */
[----:B----4-:R-:W-:Y:S04]  /*7b180*/  STL.64 [R1+0x30e0], R10 ;  /* 0x0030e00a01007387 */ /* 0x010fe80000100a00 */
[----:B------:R0:W-:Y:S04]  /*7b190*/  STL.64 [R1+0x30d8], R8 ;  /* 0x0030d80801007387 */ /* 0x0001e80000100a00 */
[----:B0-----:R-:W4:Y:S04]  /*7b1a0*/  LDL.LU R8, [R1+0x230] ;  /* 0x0002300001087983 */ /* 0x001f280000300800 */
[----:B------:R-:W4:Y:S04]  /*7b1b0*/  LDL.LU R9, [R1+0x234] ;  /* 0x0002340001097983 */ /* 0x000f280000300800 */
[----:B------:R-:W4:Y:S04]  /*7b1c0*/  LDL.LU R10, [R1+0x238] ;  /* 0x00023800010a7983 */ /* 0x000f280000300800 */
[----:B------:R-:W4:Y:S04]  /*7b1d0*/  LDL.LU R11, [R1+0x23c] ;  /* 0x00023c00010b7983 */ /* 0x000f280000300800 */
[----:B------:R-:W4:Y:S04]  /*7b1e0*/  LDL.LU.64 R28, [R1] ;  /* 0x00000000011c7983 */ /* 0x000f280000300a00 */
        /* <DEDUP_REMOVED lines=44> */
[----:B------:R-:W-:Y:S02]  /*7b4b0*/  IMAD.MOV.U32 R6, RZ, RZ, R25 ;  /* 0x000000ffff067224 */ /* 0x000fe400078e0019 */
[----:B------:R-:W3:Y:S01]  /*7b4c0*/  LDL.LU.64 R24, [R1+0x30d0] ;  /* 0x0030d00001187983 */ /* 0x000ee20000300a00 */
        /* <DEDUP_REMOVED lines=63> */
[----:B------:R-:W2:Y:S04]  /*7b8c0*/  LDL.LU R0, [R1+0x3060] ;  /* 0x0030600001007983 */ /* 0x000ea80000300800 */
[----:B------:R-:W-:Y:S04]  /*7b8d0*/  STL.64 [R1+0x2fa8], R26 ;  /* 0x002fa81a01007387 */ /* 0x000fe80000100a00 */
[----:B0-----:R-:W3:Y:S04]  /*7b8e0*/  LDL.LU R20, [R1+0xe0] ;  /* 0x0000e00001147983 */ /* 0x001ee80000300800 */
[----:B------:R-:W3:Y:S04]  /*7b8f0*/  LDL.LU R21, [R1+0xe4] ;  /* 0x0000e40001157983 */ /* 0x000ee80000300800 */
[----:B-1----:R-:W2:Y:S04]  /*7b900*/  LDL.LU R22, [R1+0xe8] ;  /* 0x0000e80001167983 */ /* 0x002ea80000300800 */
[----:B------:R-:W2:Y:S01]  /*7b910*/  LDL.LU R23, [R1+0xec] ;  /* 0x0000ec0001177983 */ /* 0x000ea20000300800 */
[----:B------:R-:W-:-:S02]  /*7b920*/  IMAD.MOV.U32 R24, RZ, RZ, R7 ;  /* 0x000000ffff187224 */ /* 0x000fc400078e0007 */
[----:B------:R-:W-:Y:S01]  /*7b930*/  IMAD.MOV.U32 R25, RZ, RZ, R6 ;  /* 0x000000ffff197224 */ /* 0x000fe200078e0006 */
[----:B--2---:R-:W-:Y:S04]  /*7b940*/  STL.64 [R1+0x2fb8], R22 ;  /* 0x002fb81601007387 */ /* 0x004fe80000100a00 */
[----:B---3--:R0:W-:Y:S04]  /*7b950*/  STL.64 [R1+0x2fb0], R20 ;  /* 0x002fb01401007387 */ /* 0x0081e80000100a00 */
[----:B------:R-:W-:Y:S04]  /*7b960*/  STL.64 [R1+0x2fc0], R24 ;  /* 0x002fc01801007387 */ /* 0x000fe80000100a00 */
[----:B0-----:R-:W2:Y:S04]  /*7b970*/  LDL.LU R20, [R1+0xf0] ;  /* 0x0000f00001147983 */ /* 0x001ea80000300800 */
[----:B------:R-:W2:Y:S04]  /*7b980*/  LDL.LU R21, [R1+0xf4] ;  /* 0x0000f40001157983 */ /* 0x000ea80000300800 */
[----:B------:R-:W3:Y:S01]  /*7b990*/  LDL.LU R22, [R1+0xf8] ;  /* 0x0000f80001167983 */ /* 0x000ee20000300800 */
[----:B------:R-:W-:-:S02]  /*7b9a0*/  IMAD.MOV.U32 R23, RZ, RZ, R0 ;  /* 0x000000ffff177224 */ /* 0x000fc400078e0000 */
[----:B------:R-:W-:Y:S02]  /*7b9b0*/  IMAD.MOV.U32 R26, RZ, RZ, R5 ;  /* 0x000000ffff1a7224 */ /* 0x000fe400078e0005 */
[----:B------:R-:W-:Y:S01]  /*7b9c0*/  IMAD.MOV.U32 R27, RZ, RZ, R4 ;  /* 0x000000ffff1b7224 */ /* 0x000fe200078e0004 */
[----:B------:R-:W4:Y:S04]  /*7b9d0*/  LDL.LU R0, [R1+0x305c] ;  /* 0x00305c0001007983 */ /* 0x000f280000300800 */
        /* <DEDUP_REMOVED lines=13> */
[----:B------:R-:W3:Y:S01]  /*7bab0*/  LDL.LU R22, [R1+0x118] ;  /* 0x0001180001167983 */ /* 0x000ee20000300800 */
[----:B----4-:R-:W-:-:S03]  /*7bac0*/  IMAD.MOV.U32 R23, RZ, RZ, R0 ;  /* 0x000000ffff177224 */ /* 0x010fc600078e0000 */
        /* <DEDUP_REMOVED lines=24> */
[----:B------:R-:W-:Y:S03]  /*7bc50*/  HMMA.16816.F32 R4, R12, R10, R4 ;  /* 0x0000000a0c04723c */ /* 0x000fe60000001804 */
[----:B--2---:R-:W-:Y:S04]  /*7bc60*/  STL.64 [R1+0x3030], R26 ;  /* 0x0030301a01007387 */ /* 0x004fe80000100a00 */
[----:B------:R0:W-:Y:S04]  /*7bc70*/  STL.64 [R1+0x3028], R24 ;  /* 0x0030281801007387 */ /* 0x0001e80000100a00 */
[----:B0-----:R-:W2:Y:S04]  /*7bc80*/  LDL.LU R24, [R1+0x180] ;  /* 0x0001800001187983 */ /* 0x001ea80000300800 */
[----:B------:R-:W2:Y:S04]  /*7bc90*/  LDL.LU R25, [R1+0x184] ;  /* 0x0001840001197983 */ /* 0x000ea80000300800 */
[----:B------:R-:W2:Y:S01]  /*7bca0*/  LDL.LU R26, [R1+0x188] ;  /* 0x00018800011a7983 */ /* 0x000ea20000300800 */
[----:B----4-:R-:W-:-:S03]  /*7bcb0*/  IMAD.MOV.U32 R27, RZ, RZ, R0 ;  /* 0x000000ffff1b7224 */ /* 0x010fc600078e0000 */
        /* <DEDUP_REMOVED lines=92> */
[----:B------:R-:W4:-:S15]  /*7c280*/  LDL.LU R29, [R1+0xf64] ;  /* 0x000f6400011d7983 */ /* 0x000f1e0000300800 */
[----:B------:R-:W-:Y:S01]  /*7c290*/  NOP ;  /* 0x0000000000007918 */ /* 0x000fe20000000000 */
[----:B------:R-:W-:Y:S04]  /*7c2a0*/  STL.64 [R1+0x750], R4 ;  /* 0x0007500401007387 */ /* 0x000fe80000100a00 */
[----:B------:R2:W-:Y:S02]  /*7c2b0*/  STL.64 [R1+0x758], R6 ;  /* 0x0007580601007387 */ /* 0x0005e40000100a00 */
[C---:B--2---:R-:W-:Y:S08]  /*7c2c0*/  HMMA.16816.F32 R4, R12.reuse, R26, R8 ;  /* 0x0000001a0c04723c */ /* 0x044ff00000001808 */
[C---:B---3--:R-:W-:Y:S01]  /*7c2d0*/  HMMA.16816.F32 R8, R12.reuse, R24, R16 ;  /* 0x000000180c08723c */ /* 0x048fe20000001810 */
[----:B------:R-:W2:Y:S04]  /*7c2e0*/  LDL.LU R26, [R1+0x1b50] ;  /* 0x001b5000011a7983 */ /* 0x000ea80000300800 */
[----:B------:R-:W2:Y:S06]  /*7c2f0*/  LDL.LU R27, [R1+0x1b24] ;  /* 0x001b2400011b7983 */ /* 0x000eac0000300800 */
[----:B------:R0:W-:Y:S04]  /*7c300*/  STL.64 [R1+0x730], R4 ;  /* 0x0007300401007387 */ /* 0x0001e80000100a00 */
[----:B------:R1:W-:Y:S04]  /*7c310*/  STL.64 [R1+0x738], R6 ;  /* 0x0007380601007387 */ /* 0x0003e80000100a00 */
[----:B------:R-:W3:Y:S04]  /*7c320*/  LDL.LU R0, [R1+0x1b48] ;  /* 0x001b480001007983 */ /* 0x000ee80000300800 */
[----:B0-----:R-:W2:Y:S04]  /*7c330*/  LDL.LU R4, [R1+0x50] ;  /* 0x0000500001047983 */ /* 0x001ea80000300800 */
[----:B------:R0:W-:Y:S04]  /*7c340*/  STL.64 [R1+0x720], R8 ;  /* 0x0007200801007387 */ /* 0x0001e80000100a00 */
[----:B------:R0:W-:Y:S04]  /*7c350*/  STL.64 [R1+0x728], R10 ;  /* 0x0007280a01007387 */ /* 0x0001e80000100a00 */
[----:B------:R-:W2:Y:S04]  /*7c360*/  LDL.LU R5, [R1+0x54] ;  /* 0x0000540001057983 */ /* 0x000ea80000300800 */
[----:B-1----:R-:W2:Y:S04]  /*7c370*/  LDL.LU R6, [R1+0x58] ;  /* 0x0000580001067983 */ /* 0x002ea80000300800 */
[----:B------:R-:W2:Y:S04]  /*7c380*/  LDL.LU R7, [R1+0x5c] ;  /* 0x00005c0001077983 */ /* 0x000ea80000300800 */
        /* <DEDUP_REMOVED lines=28> */
[----:B------:R-:W-:Y:S04]  /*7c550*/  STL.64 [R1+0x2f10], R26 ;  /* 0x002f101a01007387 */ /* 0x000fe80000100a00 */
[----:B--2---:R0:W-:Y:S04]  /*7c560*/  STL.64 [R1+0x2f08], R24 ;  /* 0x002f081801007387 */ /* 0x0041e80000100a00 */
        /* <DEDUP_REMOVED lines=14> */
[----:B------:R-:W2:Y:S04]  /*7c650*/  LDL.LU.64 R16, [R1+0x2f78] ;  /* 0x002f780001107983 */ /* 0x000ea80000300a00 */
        /* <DEDUP_REMOVED lines=54> */
[----:B0-----:R-:W2:Y:S04]  /*7c9c0*/  LDL.LU R4, [R1+0x20] ;  /* 0x0000200001047983 */ /* 0x001ea80000300800 */
[----:B------:R-:W2:Y:S04]  /*7c9d0*/  LDL.LU R5, [R1+0x24] ;  /* 0x0000240001057983 */ /* 0x000ea80000300800 */
[----:B-1----:R-:W2:Y:S04]  /*7c9e0*/  LDL.LU R6, [R1+0x28] ;  /* 0x0000280001067983 */ /* 0x002ea80000300800 */
[----:B------:R-:W2:Y:S01]  /*7c9f0*/  LDL.LU R7, [R1+0x2c] ;  /* 0x00002c0001077983 */ /* 0x000ea20000300800 */
[----:B------:R-:W-:Y:S01]  /*7ca00*/  VIADD R8, R8, 0x1 ;  /* 0x0000000108087836 */ /* 0x000fe20000000000 */
[----:B------:R-:W-:-:S02]  /*7ca10*/  IADD3 R9, P4, PT, R9, UR75, RZ ;  /* 0x0000004b09097c10 */ /* 0x000fc4000ff9e0ff */
[----:B----4-:R-:W-:Y:S02]  /*7ca20*/  IADD3 R29, P1, PT, R29, UR75, RZ ;  /* 0x0000004b1d1d7c10 */ /* 0x010fe4000ff3e0ff */
[----:B------:R-:W-:Y:S01]  /*7ca30*/  IADD3 R10, P5, PT, R10, UR75, RZ ;  /* 0x0000004b0a0a7c10 */ /* 0x000fe2000ffbe0ff */
[----:B------:R-:W-:Y:S01]  /*7ca40*/  STL [R1+0x1220], R8 ;  /* 0x0012200801007387 */ /* 0x000fe20000100800 */
[----:B------:R-:W-:Y:S02]  /*7ca50*/  IADD3 R11, P6, PT, R11, UR75, RZ ;  /* 0x0000004b0b0b7c10 */ /* 0x000fe4000ffde0ff */
[----:B------:R-:W-:Y:S02]  /*7ca60*/  IADD3 R16, P2, PT, R16, UR75, RZ ;  /* 0x0000004b10107c10 */ /* 0x000fe4000ff5e0ff */
[----:B------:R-:W-:Y:S02]  /*7ca70*/  IADD3 R17, P3, PT, R17, UR75, RZ ;  /* 0x0000004b11117c10 */ /* 0x000fe4000ff7e0ff */
[----:B------:R-:W-:-:S02]  /*7ca80*/  IADD3.X R18, PT, PT, R18, UR8, RZ, P4, !PT ;  /* 0x0000000812127c10 */ /* 0x000fc4000a7fe4ff */
[----:B------:R-:W-:Y:S02]  /*7ca90*/  IADD3 R19, P4, PT, R19, UR75, RZ ;  /* 0x0000004b13137c10 */ /* 0x000fe4000ff9e0ff */
[----:B------:R-:W-:Y:S02]  /*7caa0*/  IADD3.X R20, PT, PT, R20, UR8, RZ, P5, !PT ;  /* 0x0000000814147c10 */ /* 0x000fe4000affe4ff */
[----:B------:R-:W-:Y:S02]  /*7cab0*/  IADD3 R21, P5, PT, R21, UR75, RZ ;  /* 0x0000004b15157c10 */ /* 0x000fe4000ffbe0ff */
[----:B------:R-:W-:Y:S02]  /*7cac0*/  IADD3.X R22, PT, PT, R22, UR8, RZ, P6, !PT ;  /* 0x0000000816167c10 */ /* 0x000fe4000b7fe4ff */
[----:B------:R-:W-:Y:S02]  /*7cad0*/  IADD3 R23, P6, PT, R23, UR75, RZ ;  /* 0x0000004b17177c10 */ /* 0x000fe4000ffde0ff */
[----:B------:R-:W-:-:S02]  /*7cae0*/  IADD3.X R0, PT, PT, R0, UR8, RZ, P3, !PT ;  /* 0x0000000800007c10 */ /* 0x000fc40009ffe4ff */
[----:B---3--:R-:W-:Y:S02]  /*7caf0*/  IADD3.X R24, PT, PT, R24, UR8, RZ, P1, !PT ;  /* 0x0000000818187c10 */ /* 0x008fe40008ffe4ff */
[----:B------:R-:W-:Y:S01]  /*7cb00*/  IADD3 R25, P1, PT, R25, UR75, RZ ;  /* 0x0000004b19197c10 */ /* 0x000fe2000ff3e0ff */
[----:B--2---:R-:W-:Y:S01]  /*7cb10*/  HMMA.16816.F32 R4, R12, R2, R4 ;  /* 0x000000020c04723c */ /* 0x004fe20000001804 */
[----:B------:R-:W-:Y:S02]  /*7cb20*/  IADD3.X R26, PT, PT, R26, UR8, RZ, P2, !PT ;  /* 0x000000081a1a7c10 */ /* 0x000fe400097fe4ff */
[----:B------:R-:W-:-:S15]  /*7cb30*/  IADD3 R27, P2, PT, R27, UR75, RZ ;  /* 0x0000004b1b1b7c10 */ /* 0x000fde000ff5e0ff */
[----:B------:R-:W-:Y:S01]  /*7cb40*/  NOP ;  /* 0x0000000000007918 */ /* 0x000fe20000000000 */
[----:B------:R-:W-:Y:S04]  /*7cb50*/  STL.64 [R1+0x680], R4 ;  /* 0x0006800401007387 */ /* 0x000fe80000100a00 */
[----:B------:R-:W-:Y:S04]  /*7cb60*/  STL.64 [R1+0x688], R6 ;  /* 0x0006880601007387 */ /* 0x000fe80000100a00 */
[----:B------:R-:W-:Y:S04]  /*7cb70*/  STL [R1+0xf4c], R9 ;  /* 0x000f4c0901007387 */ /* 0x000fe80000100800 */
[----:B------:R0:W-:Y:S04]  /*7cb80*/  STL [R1+0xf64], R29 ;  /* 0x000f641d01007387 */ /* 0x0001e80000100800 */
[----:B------:R-:W-:Y:S04]  /*7cb90*/  STL [R1+0xf54], R10 ;  /* 0x000f540a01007387 */ /* 0x000fe80000100800 */
[----:B0-----:R-:W2:Y:S04]  /*7cba0*/  LDL.LU R29, [R1+0x1b40] ;  /* 0x001b4000011d7983 */ /* 0x001ea80000300800 */
        /* <DEDUP_REMOVED lines=11> */
[----:B------:R-:W3:Y:S04]  /*7cc60*/  LDL.LU R12, [R1+0x1b14] ;  /* 0x001b1400010c7983 */ /* 0x000ee80000300800 */
[----:B------:R-:W-:Y:S04]  /*7cc70*/  STL [R1+0x1b50], R26 ;  /* 0x001b501a01007387 */ /* 0x000fe80000100800 */
[----:B------:R0:W-:Y:S04]  /*7cc80*/  STL [R1+0x1b48], R0 ;  /* 0x001b480001007387 */ /* 0x0001e80000100800 */
[----:B------:R-:W-:Y:S04]  /*7cc90*/  STL [R1+0x1b24], R27 ;  /* 0x001b241b01007387 */ /* 0x000fe80000100800 */
[----:B0-----:R-:W4:Y:S01]  /*7cca0*/  LDL.LU R0, [R1+0x1b38] ;  /* 0x001b380001007983 */ /* 0x001f220000300800 */
[----:B------:R-:W-:-:S03]  /*7ccb0*/  IADD3 R28, P3, PT, R28, UR75, RZ ;  /* 0x0000004b1c1c7c10 */ /* 0x000fc6000ff7e0ff */
[----:B------:R-:W3:Y:S04]  /*7ccc0*/  LDL.LU R13, [R1+0x1b0c] ;  /* 0x001b0c00010d7983 */ /* 0x000ee80000300800 */
[----:B------:R-:W3:Y:S04]  /*7ccd0*/  LDL.LU R14, [R1+0x1b30] ;  /* 0x001b3000010e7983 */ /* 0x000ee80000300800 */
[----:B------:R-:W3:Y:S04]  /*7cce0*/  LDL.LU R15, [R1+0x1b04] ;  /* 0x001b0400010f7983 */ /* 0x000ee80000300800 */
[----:B------:R0:W-:Y:S04]  /*7ccf0*/  STL [R1+0x1b1c], R28 ;  /* 0x001b1c1c01007387 */ /* 0x0001e80000100800 */
[----:B------:R-:W3:Y:S04]  /*7cd00*/  LDL.LU R2, [R1+0x1b28] ;  /* 0x001b280001027983 */ /* 0x000ee80000300800 */
[----:B------:R-:W3:Y:S04]  /*7cd10*/  LDL.LU R3, [R1+0x1afc] ;  /* 0x001afc0001037983 */ /* 0x000ee80000300800 */
[----:B------:R-:W3:Y:S04]  /*7cd20*/  LDL.LU R4, [R1+0x1b20] ;  /* 0x001b200001047983 */ /* 0x000ee80000300800 */
[----:B------:R-:W3:Y:S04]  /*7cd30*/  LDL.LU R5, [R1+0x1af4] ;  /* 0x001af40001057983 */ /* 0x000ee80000300800 */
[----:B------:R-:W3:Y:S01]  /*7cd40*/  LDL.LU R6, [R1+0x1b18] ;  /* 0x001b180001067983 */ /* 0x000ee20000300800 */
[----:B------:R-:W-:-:S03]  /*7cd50*/  ISETP.NE.U32.AND P0, PT, R8, UR21, PT ;  /* 0x0000001508007c0c */ /* 0x000fc6000bf05070 */
[----:B------:R-:W3:Y:S04]  /*7cd60*/  LDL.LU R7, [R1+0x1aec] ;  /* 0x001aec0001077983 */ /* 0x000ee80000300800 */
[----:B------:R-:W3:Y:S04]  /*7cd70*/  LDL.LU R8, [R1+0x1b10] ;  /* 0x001b100001087983 */ /* 0x000ee80000300800 */
[----:B------:R-:W3:Y:S04]  /*7cd80*/  LDL.LU R9, [R1+0x1ae4] ;  /* 0x001ae40001097983 */ /* 0x000ee80000300800 */
[----:B------:R-:W3:Y:S04]  /*7cd90*/  LDL.LU R10, [R1+0x1b08] ;  /* 0x001b0800010a7983 */ /* 0x000ee80000300800 */
[----:B------:R-:W3:Y:S04]  /*7cda0*/  LDL.LU R11, [R1+0x1adc] ;  /* 0x001adc00010b7983 */ /* 0x000ee80000300800 */
[----:B0-----:R-:W3:Y:S04]  /*7cdb0*/  LDL.LU R28, [R1+0x1b00] ;  /* 0x001b0000011c7983 */ /* 0x001ee80000300800 */
[----:B------:R-:W3:Y:S04]  /*7cdc0*/  LDL.LU R16, [R1+0x1ad4] ;  /* 0x001ad40001107983 */ /* 0x000ee80000300800 */
[----:B------:R-:W3:Y:S04]  /*7cdd0*/  LDL.LU R17, [R1+0x1af8] ;  /* 0x001af80001117983 */ /* 0x000ee80000300800 */
[----:B------:R-:W3:Y:S01]  /*7cde0*/  LDL.LU R18, [R1+0x1acc] ;  /* 0x001acc0001127983 */ /* 0x000ee20000300800 */
[----:B--2---:R-:W-:-:S05]  /*7cdf0*/  IADD3.X R29, PT, PT, R29, UR8, RZ, P4, !PT ;  /* 0x000000081d1d7c10 */ /* 0x004fca000a7fe4ff */
[----:B------:R0:W-:Y:S04]  /*7ce00*/  STL [R1+0x1b40], R29 ;  /* 0x001b401d01007387 */ /* 0x0001e80000100800 */
        /* <DEDUP_REMOVED lines=9> */
[----:B0-----:R-:W2:Y:S01]  /*7cea0*/  LDL.LU R29, [R1+0x1aa4] ;  /* 0x001aa400011d7983 */ /* 0x001ea20000300800 */
[----:B----4-:R-:W-:-:S05]  /*7ceb0*/  IADD3.X R0, PT, PT, R0, UR8, RZ, P5, !PT ;  /* 0x0000000800007c10 */ /* 0x010fca000affe4ff */
[----:B------:R0:W-:Y:S04]  /*7cec0*/  STL [R1+0x1b38], R0 ;  /* 0x001b380001007387 */ /* 0x0001e80000100800 */
[----:B0-----:R-:W4:Y:S01]  /*7ced0*/  LDL.LU R0, [R1+0x1ac8] ;  /* 0x001ac80001007983 */ /* 0x001f220000300800 */
[----:B---3--:R-:W-:Y:S02]  /*7cee0*/  IADD3 R12, P4, PT, R12, UR75, RZ ;  /* 0x0000004b0c0c7c10 */ /* 0x008fe4000ff9e0ff */
[----:B------:R-:W-:Y:S02]  /*7cef0*/  IADD3 R13, P5, PT, R13, UR75, RZ ;  /* 0x0000004b0d0d7c10 */ /* 0x000fe4000ffbe0ff */
[----:B------:R-:W-:Y:S02]  /*7cf00*/  IADD3.X R14, PT, PT, R14, UR8, RZ, P6, !PT ;  /* 0x000000080e0e7c10 */ /* 0x000fe4000b7fe4ff */
[----:B------:R-:W-:-:S02]  /*7cf10*/  IADD3 R15, P6, PT, R15, UR75, RZ ;  /* 0x0000004b0f0f7c10 */ /* 0x000fc4000ffde0ff */
[----:B------:R-:W-:Y:S01]  /*7cf20*/  IADD3.X R2, PT, PT, R2, UR8, RZ, P1, !PT ;  /* 0x0000000802027c10 */ /* 0x000fe20008ffe4ff */
[----:B------:R-:W-:Y:S01]  /*7cf30*/  STL [R1+0x1b14], R12 ;  /* 0x001b140c01007387 */ /* 0x000fe20000100800 */
[----:B------:R-:W-:-:S03]  /*7cf40*/  IADD3 R3, P1, PT, R3, UR75, RZ ;  /* 0x0000004b03037c10 */ /* 0x000fc6000ff3e0ff */
[----:B------:R-:W-:Y:S01]  /*7cf50*/  STL [R1+0x1b0c], R13 ;  /* 0x001b0c0d01007387 */ /* 0x000fe20000100800 */
[----:B------:R-:W-:-:S03]  /*7cf60*/  IADD3.X R4, PT, PT, R4, UR8, RZ, P2, !PT ;  /* 0x0000000804047c10 */ /* 0x000fc600097fe4ff */
        /* <DEDUP_REMOVED lines=13> */
[----:B------:R-:W-:-:S03]  /*7d040*/  IADD3.X R10, PT, PT, R10, UR8, RZ, P5, !PT ;  /* 0x000000080a0a7c10 */ /* 0x000fc6000affe4ff */
[----:B------:R-:W-:Y:S04]  /*7d050*/  STL [R1+0x1aec], R7 ;  /* 0x001aec0701007387 */ /* 0x000fe80000100800 */
[----:B------:R-:W-:Y:S04]  /*7d060*/  STL [R1+0x1b10], R8 ;  /* 0x001b100801007387 */ /* 0x000fe80000100800 */
[----:B------:R-:W-:Y:S04]  /*7d070*/  STL [R1+0x1ae4], R9 ;  /* 0x001ae40901007387 */ /* 0x000fe80000100800 */
[----:B------:R0:W-:Y:S04]  /*7d080*/  STL [R1+0x1b00], R28 ;  /* 0x001b001c01007387 */ /* 0x0001e80000100800 */
[----:B------:R-:W-:Y:S04]  /*7d090*/  STL [R1+0x1b08], R10 ;  /* 0x001b080a01007387 */ /* 0x000fe80000100800 */
[----:B0-----:R-:W3:Y:S01]  /*7d0a0*/  LDL.LU R28, [R1+0x1a9c] ;  /* 0x001a9c00011c7983 */ /* 0x001ee20000300800 */
[----:B------:R-:W-:-:S02]  /*7d0b0*/  IADD3 R11, P5, PT, R11, UR75, RZ ;  /* 0x0000004b0b0b7c10 */ /* 0x000fc4000ffbe0ff */
[----:B------:R-:W-:Y:S02]  /*7d0c0*/  IADD3 R16, P6, PT, R16, UR75, RZ ;  /* 0x0000004b10107c10 */ /* 0x000fe4000ffde0ff */
[----:B------:R-:W-:Y:S02]  /*7d0d0*/  IADD3.X R17, PT, PT, R17, UR8, RZ, P1, !PT ;  /* 0x0000000811117c10 */ /* 0x000fe40008ffe4ff */
[----:B------:R-:W-:Y:S01]  /*7d0e0*/  IADD3 R18, P1, PT, R18, UR75, RZ ;  /* 0x0000004b12127c10 */ /* 0x000fe2000ff3e0ff */
[----:B------:R-:W-:Y:S04]  /*7d0f0*/  STL [R1+0x1adc], R11 ;  /* 0x001adc0b01007387 */ /* 0x000fe80000100800 */
[----:B------:R-:W-:Y:S04]  /*7d100*/  STL [R1+0x1ad4], R16 ;  /* 0x001ad41001007387 */ /* 0x000fe80000100800 */
[----:B------:R-:W-:Y:S04]  /*7d110*/  STL [R1+0x1af8], R17 ;  /* 0x001af81101007387 */ /* 0x000fe80000100800 */
[----:B------:R-:W-:Y:S01]  /*7d120*/  STL [R1+0x1acc], R18 ;  /* 0x001acc1201007387 */ /* 0x000fe20000100800 */
[----:B--2---:R-:W-:-:S02]  /*7d130*/  IADD3.X R19, PT, PT, R19, UR8, RZ, P2, !PT ;  /* 0x0000000813137c10 */ /* 0x004fc400097fe4ff */
[----:B------:R-:W-:Y:S02]  /*7d140*/  IADD3 R20, P2, PT, R20, UR75, RZ ;  /* 0x0000004b14147c10 */ /* 0x000fe4000ff5e0ff */
[----:B------:R-:W-:Y:S02]  /*7d150*/  IADD3.X R21, PT, PT, R21, UR8, RZ, P3, !PT ;  /* 0x0000000815157c10 */ /* 0x000fe40009ffe4ff */
[----:B------:R-:W-:Y:S02]  /*7d160*/  IADD3 R22, P3, PT, R22, UR75, RZ ;  /* 0x0000004b16167c10 */ /* 0x000fe4000ff7e0ff */
[----:B------:R-:W-:Y:S01]  /*7d170*/  IADD3.X R23, PT, PT, R23, UR8, RZ, P4, !PT ;  /* 0x0000000817177c10 */ /* 0x000fe2000a7fe4ff */
[----:B------:R-:W-:Y:S01]  /*7d180*/  STL [R1+0x1af0], R19 ;  /* 0x001af01301007387 */ /* 0x000fe20000100800 */
[----:B------:R-:W-:-:S03]  /*7d190*/  IADD3 R24, P4, PT, R24, UR75, RZ ;  /* 0x0000004b18187c10 */ /* 0x000fc6000ff9e0ff */
[----:B------:R-:W-:Y:S01]  /*7d1a0*/  STL [R1+0x1ac4], R20 ;  /* 0x001ac41401007387 */ /* 0x000fe20000100800 */
[----:B------:R-:W-:-:S03]  /*7d1b0*/  IADD3.X R25, PT, PT, R25, UR8, RZ, P5, !PT ;  /* 0x0000000819197c10 */ /* 0x000fc6000affe4ff */
[----:B------:R-:W-:Y:S04]  /*7d1c0*/  STL [R1+0x1ae8], R21 ;  /* 0x001ae81501007387 */ /* 0x000fe80000100800 */
[----:B------:R-:W-:Y:S01]  /*7d1d0*/  STL [R1+0x1abc], R22 ;  /* 0x001abc1601007387 */ /* 0x000fe20000100800 */
[----:B------:R-:W-:Y:S02]  /*7d1e0*/  IADD3 R26, P5, PT, R26, UR75, RZ ;  /* 0x0000004b1a1a7c10 */ /* 0x000fe4000ffbe0ff */
[----:B------:R-:W-:Y:S01]  /*7d1f0*/  IADD3.X R27, PT, PT, R27, UR8, RZ, P6, !PT ;  /* 0x000000081b1b7c10 */ /* 0x000fe2000b7fe4ff */
[----:B------:R-:W-:Y:S01]  /*7d200*/  STL [R1+0x1ae0], R23 ;  /* 0x001ae01701007387 */ /* 0x000fe20000100800 */
[----:B------:R-:W-:-:S03]  /*7d210*/  IADD3 R29, P6, PT, R29, UR75, RZ ;  /* 0x0000004b1d1d7c10 */ /* 0x000fc6000ffde0ff */
[----:B------:R-:W-:Y:S04]  /*7d220*/  STL [R1+0x1ab4], R24 ;  /* 0x001ab41801007387 */ /* 0x000fe80000100800 */
[----:B------:R-:W-:Y:S04]  /*7d230*/  STL [R1+0x1ad8], R25 ;  /* 0x001ad81901007387 */ /* 0x000fe80000100800 */
[----:B------:R-:W2:Y:S04]  /*7d240*/  LDL.LU R12, [R1+0x1ac0] ;  /* 0x001ac000010c7983 */ /* 0x000ea80000300800 */
[----:B------:R-:W-:Y:S04]  /*7d250*/  STL [R1+0x1aac], R26 ;  /* 0x001aac1a01007387 */ /* 0x000fe80000100800 */
[----:B------:R0:W-:Y:S04]  /*7d260*/  STL [R1+0x1aa4], R29 ;  /* 0x001aa41d01007387 */ /* 0x0001e80000100800 */
[----:B------:R-:W-:Y:S04]  /*7d270*/  STL [R1+0x1ad0], R27 ;  /* 0x001ad01b01007387 */ /* 0x000fe80000100800 */
[----:B0-----:R-:W2:Y:S04]  /*7d280*/  LDL.LU R29, [R1+0x1a94] ;  /* 0x001a9400011d7983 */ /* 0x001ea80000300800 */
[----:B------:R-:W2:Y:S04]  /*7d290*/  LDL.LU R13, [R1+0x1ab8] ;  /* 0x001ab800010d7983 */ /* 0x000ea80000300800 */
[----:B------:R-:W2:Y:S04]  /*7d2a0*/  LDL.LU R14, [R1+0x1a8c] ;  /* 0x001a8c00010e7983 */ /* 0x000ea80000300800 */
[----:B------:R-:W2:Y:S01]  /*7d2b0*/  LDL.LU R15, [R1+0x1ab0] ;  /* 0x001ab000010f7983 */ /* 0x000ea20000300800 */
[----:B----4-:R-:W-:-:S05]  /*7d2c0*/  IADD3.X R0, PT, PT, R0, UR8, RZ, P1, !PT ;  /* 0x0000000800007c10 */ /* 0x010fca0008ffe4ff */
[----:B------:R0:W-:Y:S04]  /*7d2d0*/  STL [R1+0x1ac8], R0 ;  /* 0x001ac80001007387 */ /* 0x0001e80000100800 */
        /* <DEDUP_REMOVED lines=10> */
[----:B0-----:R-:W4:Y:S04]  /*7d380*/  LDL.LU R0, [R1+0x1a5c] ;  /* 0x001a5c0001007983 */ /* 0x001f280000300800 */
[----:B------:R-:W4:Y:S04]  /*7d390*/  LDL.LU R16, [R1+0x1a80] ;  /* 0x001a800001107983 */ /* 0x000f280000300800 */
[----:B------:R-:W4:Y:S04]  /*7d3a0*/  LDL.LU R17, [R1+0x1a54] ;  /* 0x001a540001117983 */ /* 0x000f280000300800 */
[----:B------:R-:W4:Y:S01]  /*7d3b0*/  LDL.LU R18, [R1+0x1a78] ;  /* 0x001a780001127983 */ /* 0x000f220000300800 */
[----:B---3--:R-:W-:-:S05]  /*7d3c0*/  IADD3 R28, P1, PT, R28, UR75, RZ ;  /* 0x0000004b1c1c7c10 */ /* 0x008fca000ff3e0ff */
[----:B------:R0:W-:Y:S04]  /*7d3d0*/  STL [R1+0x1a9c], R28 ;  /* 0x001a9c1c01007387 */ /* 0x0001e80000100800 */
        /* <DEDUP_REMOVED lines=9> */
[----:B0-----:R-:W3:Y:S01]  /*7d470*/  LDL.LU R28, [R1+0x1a50] ;  /* 0x001a5000011c7983 */ /* 0x001ee20000300800 */
[----:B--2---:R-:W-:-:S02]  /*7d480*/  IADD3.X R12, PT, PT, R12, UR8, RZ, P2, !PT ;  /* 0x000000080c0c7c10 */ /* 0x004fc400097fe4ff */
[----:B------:R-:W-:Y:S02]  /*7d490*/  IADD3 R29, P2, PT, R29, UR75, RZ ;  /* 0x0000004b1d1d7c10 */ /* 0x000fe4000ff5e0ff */
[----:B------:R-:W-:Y:S02]  /*7d4a0*/  IADD3.X R13, PT, PT, R13, UR8, RZ, P3, !PT ;  /* 0x000000080d0d7c10 */ /* 0x000fe40009ffe4ff */
[----:B------:R-:W-:Y:S02]  /*7d4b0*/  IADD3 R14, P3, PT, R14, UR75, RZ ;  /* 0x0000004b0e0e7c10 */ /* 0x000fe4000ff7e0ff */
[----:B------:R-:W-:Y:S01]  /*7d4c0*/  IADD3.X R15, PT, PT, R15, UR8, RZ, P4, !PT ;  /* 0x000000080f0f7c10 */ /* 0x000fe2000a7fe4ff */
[----:B------:R0:W-:Y:S01]  /*7d4d0*/  STL [R1+0x1a94], R29 ;  /* 0x001a941d01007387 */ /* 0x0001e20000100800 */
[----:B----4-:R-:W-:Y:S02]  /*7d4e0*/  IADD3 R2, P4, PT, R2, UR75, RZ ;  /* 0x0000004b02027c10 */ /* 0x010fe4000ff9e0ff */
[----:B------:R-:W-:Y:S01]  /*7d4f0*/  IADD3.X R3, PT, PT, R3, UR8, RZ, P5, !PT ;  /* 0x0000000803037c10 */ /* 0x000fe2000affe4ff */
[----:B0-----:R-:W2:Y:S04]  /*7d500*/  LDL.LU R29, [R1+0x1a24] ;  /* 0x001a2400011d7983 */ /* 0x001ea80000300800 */
[----:B------:R-:W-:Y:S04]  /*7d510*/  STL [R1+0x1ac0], R12 ;  /* 0x001ac00c01007387 */ /* 0x000fe80000100800 */
        /* <DEDUP_REMOVED lines=11> */
[----:B------:R-:W-:Y:S02]  /*7d5d0*/  IADD3.X R9, PT, PT, R9, UR8, RZ, P2, !PT ;  /* 0x0000000809097c10 */ /* 0x000fe400097fe4ff */
[----:B------:R-:W-:Y:S01]  /*7d5e0*/  IADD3.X R11, PT, PT, R11, UR8, RZ, P3, !PT ;  /* 0x000000080b0b7c10 */ /* 0x000fe20009ffe4ff */
[----:B------:R-:W-:Y:S01]  /*7d5f0*/  STL [R1+0x1aa0], R5 ;  /* 0x001aa00501007387 */ /* 0x000fe20000100800 */
[----:B------:R-:W-:-:S03]  /*7d600*/  IADD3 R0, P3, PT, R0, UR75, RZ ;  /* 0x0000004b00007c10 */ /* 0x000fc6000ff7e0ff */
[----:B------:R-:W-:Y:S01]  /*7d610*/  STL [R1+0x1a74], R6 ;  /* 0x001a740601007387 */ /* 0x000fe20000100800 */
[----:B------:R-:W-:-:S03]  /*7d620*/  IADD3 R10, P2, PT, R10, UR75, RZ ;  /* 0x0000004b0a0a7c10 */ /* 0x000fc6000ff5e0ff */
[----:B------:R-:W-:Y:S04]  /*7d630*/  STL [R1+0x1a98], R7 ;  /* 0x001a980701007387 */ /* 0x000fe80000100800 */
[----:B------:R-:W-:Y:S04]  /*7d640*/  STL [R1+0x1a6c], R8 ;  /* 0x001a6c0801007387 */ /* 0x000fe80000100800 */
[----:B------:R-:W-:Y:S04]  /*7d650*/  STL [R1+0x1a90], R9 ;  /* 0x001a900901007387 */ /* 0x000fe80000100800 */
[----:B------:R0:W-:Y:S04]  /*7d660*/  STL [R1+0x1a5c], R0 ;  /* 0x001a5c0001007387 */ /* 0x0001e80000100800 */
[----:B------:R-:W-:Y:S04]  /*7d670*/  STL [R1+0x1a64], R10 ;  /* 0x001a640a01007387 */ /* 0x000fe80000100800 */
[----:B0-----:R-:W4:Y:S01]  /*7d680*/  LDL.LU R0, [R1+0x1a48] ;  /* 0x001a480001007983 */ /* 0x001f220000300800 */
[----:B------:R-:W-:-:S02]  /*7d690*/  IADD3.X R16, PT, PT, R16, UR8, RZ, P4, !PT ;  /* 0x0000000810107c10 */ /* 0x000fc4000a7fe4ff */
[----:B------:R-:W-:Y:S02]  /*7d6a0*/  IADD3 R17, P4, PT, R17, UR75, RZ ;  /* 0x0000004b11117c10 */ /* 0x000fe4000ff9e0ff */
[----:B------:R-:W-:Y:S02]  /*7d6b0*/  IADD3.X R18, PT, PT, R18, UR8, RZ, P5, !PT ;  /* 0x0000000812127c10 */ /* 0x000fe4000affe4ff */
[----:B---3--:R-:W-:Y:S01]  /*7d6c0*/  IADD3 R19, P5, PT, R19, UR75, RZ ;  /* 0x0000004b13137c10 */ /* 0x008fe2000ffbe0ff */
        /* <DEDUP_REMOVED lines=12> */
[----:B------:R-:W-:Y:S04]  /*7d790*/  STL [R1+0x1a44], R21 ;  /* 0x001a441501007387 */ /* 0x000fe80000100800 */
[----:B------:R-:W-:Y:S01]  /*7d7a0*/  STL [R1+0x1a68], R22 ;  /* 0x001a681601007387 */ /* 0x000fe20000100800 */
[----:B------:R-:W-:-:S03]  /*7d7b0*/  IADD3.X R26, PT, PT, R26, UR8, RZ, P3, !PT ;  /* 0x000000081a1a7c10 */ /* 0x000fc60009ffe4ff */
[----:B------:R-:W-:Y:S01]  /*7d7c0*/  STL [R1+0x1a3c], R23 ;  /* 0x001a3c1701007387 */ /* 0x000fe20000100800 */
[----:B------:R-:W-:Y:S02]  /*7d7d0*/  IADD3.X R28, PT, PT, R28, UR8, RZ, P4, !PT ;  /* 0x000000081c1c7c10 */ /* 0x000fe4000a7fe4ff */
[----:B------:R-:W-:Y:S01]  /*7d7e0*/  IADD3 R27, P3, PT, R27, UR75, RZ ;  /* 0x0000004b1b1b7c10 */ /* 0x000fe2000ff7e0ff */
[----:B------:R-:W-:Y:S04]  /*7d7f0*/  STL [R1+0x1a60], R24 ;  /* 0x001a601801007387 */ /* 0x000fe80000100800 */
[----:B------:R-:W-:Y:S04]  /*7d800*/  STL [R1+0x1a34], R25 ;  /* 0x001a341901007387 */ /* 0x000fe80000100800 */
[----:B------:R-:W3:Y:S04]  /*7d810*/  LDL.LU R12, [R1+0x1a1c] ;  /* 0x001a1c00010c7983 */ /* 0x000ee80000300800 */
[----:B------:R-:W-:Y:S04]  /*7d820*/  STL [R1+0x1a58], R26 ;  /* 0x001a581a01007387 */ /* 0x000fe80000100800 */
[----:B------:R0:W-:Y:S04]  /*7d830*/  STL [R1+0x1a50], R28 ;  /* 0x001a501c01007387 */ /* 0x0001e80000100800 */
[----:B------:R-:W-:Y:S04]  /*7d840*/  STL [R1+0x1a2c], R27 ;  /* 0x001a2c1b01007387 */ /* 0x000fe80000100800 */
[----:B0-----:R-:W3:Y:S04]  /*7d850*/  LDL.LU R28, [R1+0x1a40] ;  /* 0x001a4000011c7983 */ /* 0x001ee80000300800 */
[----:B------:R-:W3:Y:S04]  /*7d860*/  LDL.LU R13, [R1+0x1a14] ;  /* 0x001a1400010d7983 */ /* 0x000ee80000300800 */
[----:B------:R-:W3:Y:S04]  /*7d870*/  LDL.LU R14, [R1+0x1a38] ;  /* 0x001a3800010e7983 */ /* 0x000ee80000300800 */
[----:B------:R-:W3:Y:S01]  /*7d880*/  LDL.LU R15, [R1+0x1a0c] ;  /* 0x001a0c00010f7983 */ /* 0x000ee20000300800 */
[----:B--2---:R-:W-:-:S05]  /*7d890*/  IADD3 R29, P4, PT, R29, UR75, RZ ;  /* 0x0000004b1d1d7c10 */ /* 0x004fca000ff9e0ff */
        /* <DEDUP_REMOVED lines=26> */
[----:B0-----:R-:W4:Y:S01]  /*7da40*/  LDL.LU R0, [R1+0x19ac] ;  /* 0x0019ac0001007983 */ /* 0x001f220000300800 */
[----:B---3--:R-:W-:-:S05]  /*7da50*/  IADD3.X R28, PT, PT, R28, UR8, RZ, P6, !PT ;  /* 0x000000081c1c7c10 */ /* 0x008fca000b7fe4ff */
[----:B------:R0:W-:Y:S04]  /*7da60*/  STL [R1+0x1a40], R28 ;  /* 0x001a401c01007387 */ /* 0x0001e80000100800 */
[----:B0-----:R-:W3:Y:S01]  /*7da70*/  LDL.LU R28, [R1+0x19d0] ;  /* 0x0019d000011c7983 */ /* 0x001ee20000300800 */
[----:B------:R-:W-:Y:S02]  /*7da80*/  IADD3 R12, P5, PT, R12, UR75, RZ ;  /* 0x0000004b0c0c7c10 */ /* 0x000fe4000ffbe0ff */
        /* <DEDUP_REMOVED lines=22> */
[----:B------:R-:W-:Y:S01]  /*7dbf0*/  STL [R1+0x19f4], R7 ;  /* 0x0019f40701007387 */ /* 0x000fe20000100800 */
[----:B------:R-:W-:-:S03]  /*7dc00*/  IADD3 R11, P6, PT, R11, UR75, RZ ;  /* 0x0000004b0b0b7c10 */ /* 0x000fc6000ffde0ff */
[----:B------:R-:W-:Y:S04]  /*7dc10*/  STL [R1+0x1a18], R8 ;  /* 0x001a180801007387 */ /* 0x000fe80000100800 */
[----:B------:R-:W-:Y:S01]  /*7dc20*/  STL [R1+0x19ec], R9 ;  /* 0x0019ec0901007387 */ /* 0x000fe20000100800 */
[----:B------:R-:W-:-:S03]  /*7dc30*/  IADD3 R16, P1, PT, R16, UR75, RZ ;  /* 0x0000004b10107c10 */ /* 0x000fc6000ff3e0ff */
[----:B------:R0:W-:Y:S01]  /*7dc40*/  STL [R1+0x1a08], R29 ;  /* 0x001a081d01007387 */ /* 0x0001e20000100800 */
[----:B------:R-:W-:-:S03]  /*7dc50*/  IADD3.X R17, PT, PT, R17, UR8, RZ, P2, !PT ;  /* 0x0000000811117c10 */ /* 0x000fc600097fe4ff */
[----:B------:R-:W-:Y:S01]  /*7dc60*/  STL [R1+0x1a10], R10 ;  /* 0x001a100a01007387 */ /* 0x000fe20000100800 */
[----:B------:R-:W-:-:S03]  /*7dc70*/  IADD3 R18, P2, PT, R18, UR75, RZ ;  /* 0x0000004b12127c10 */ /* 0x000fc6000ff5e0ff */
[----:B0-----:R-:W2:Y:S04]  /*7dc80*/  LDL.LU R29, [R1+0x19a4] ;  /* 0x0019a400011d7983 */ /* 0x001ea80000300800 */
[----:B------:R-:W-:Y:S01]  /*7dc90*/  STL [R1+0x19e4], R11 ;  /* 0x0019e40b01007387 */ /* 0x000fe20000100800 */
[----:B----4-:R-:W-:Y:S02]  /*7dca0*/  IADD3.X R19, PT, PT, R19, UR8, RZ, P3, !PT ;  /* 0x0000000813137c10 */ /* 0x010fe40009ffe4ff */
[----:B------:R-:W-:Y:S01]  /*7dcb0*/  IADD3 R20, P3, PT, R20, UR75, RZ ;  /* 0x0000004b14147c10 */ /* 0x000fe2000ff7e0ff */
        /* <DEDUP_REMOVED lines=18> */
[----:B------:R-:W4:Y:S04]  /*7dde0*/  LDL.LU R12, [R1+0x19c8] ;  /* 0x0019c800010c7983 */ /* 0x000f280000300800 */
[----:B------:R-:W-:Y:S04]  /*7ddf0*/  STL [R1+0x19b4], R26 ;  /* 0x0019b41a01007387 */ /* 0x000fe80000100800 */
[----:B------:R0:W-:Y:S04]  /*7de00*/  STL [R1+0x19ac], R0 ;  /* 0x0019ac0001007387 */ /* 0x0001e80000100800 */
[----:B------:R-:W-:Y:S04]  /*7de10*/  STL [R1+0x19d8], R27 ;  /* 0x0019d81b01007387 */ /* 0x000fe80000100800 */
[----:B0-----:R-:W4:Y:S04]  /*7de20*/  LDL.LU R0, [R1+0x199c] ;  /* 0x00199c0001007983 */ /* 0x001f280000300800 */
[----:B------:R-:W4:Y:S04]  /*7de30*/  LDL.LU R13, [R1+0x19c0] ;  /* 0x0019c000010d7983 */ /* 0x000f280000300800 */
[----:B------:R-:W4:Y:S04]  /*7de40*/  LDL.LU R14, [R1+0x1994] ;  /* 0x00199400010e7983 */ /* 0x000f280000300800 */
[----:B------:R-:W4:Y:S01]  /*7de50*/  LDL.LU R15, [R1+0x19b8] ;  /* 0x0019b800010f7983 */ /* 0x000f220000300800 */
[----:B---3--:R-:W-:-:S05]  /*7de60*/  IADD3.X R28, PT, PT, R28, UR8, RZ, P2, !PT ;  /* 0x000000081c1c7c10 */ /* 0x008fca00097fe4ff */
        /* <DEDUP_REMOVED lines=27> */
[----:B----4-:R-:W-:-:S02]  /*7e020*/  IADD3.X R12, PT, PT, R12, UR8, RZ, P3, !PT ;  /* 0x000000080c0c7c10 */ /* 0x010fc40009ffe4ff */
[----:B------:R-:W-:-:S05]  /*7e030*/  IADD3 R0, P3, PT, R0, UR75, RZ ;  /* 0x0000004b00007c10 */ /* 0x000fca000ff7e0ff */
[----:B------:R0:W-:Y:S04]  /*7e040*/  STL [R1+0x199c], R0 ;  /* 0x00199c0001007387 */ /* 0x0001e80000100800 */
[----:B0-----:R-:W4:Y:S01]  /*7e050*/  LDL.LU R0, [R1+0x192c] ;  /* 0x00192c0001007983 */ /* 0x001f220000300800 */
[----:B------:R-:W-:Y:S02]  /*7e060*/  IADD3.X R13, PT, PT, R13, UR8, RZ, P4, !PT ;  /* 0x000000080d0d7c10 */ /* 0x000fe4000a7fe4ff */
[----:B------:R-:W-:Y:S02]  /*7e070*/  IADD3 R14, P4, PT, R14, UR75, RZ ;  /* 0x0000004b0e0e7c10 */ /* 0x000fe4000ff9e0ff */
[----:B------:R-:W-:Y:S01]  /*7e080*/  IADD3.X R15, PT, PT, R15, UR8, RZ, P5, !PT ;  /* 0x000000080f0f7c10 */ /* 0x000fe2000affe4ff */
[----:B------:R-:W-:Y:S01]  /*7e090*/  STL [R1+0x19c8], R12 ;  /* 0x0019c80c01007387 */ /* 0x000fe20000100800 */
[----:B---3--:R-:W-:-:S02]  /*7e0a0*/  IADD3 R2, P5, PT, R2, UR75, RZ ;  /* 0x0000004b02027c10 */ /* 0x008fc4000ffbe0ff */
        /* <DEDUP_REMOVED lines=23> */
[----:B0-----:R-:W3:Y:S01]  /*7e220*/  LDL.LU R28, [R1+0x1950] ;  /* 0x00195000011c7983 */ /* 0x001ee20000300800 */
[----:B------:R-:W-:-:S02]  /*7e230*/  IADD3.X R16, PT, PT, R16, UR8, RZ, P5, !PT ;  /* 0x0000000810107c10 */ /* 0x000fc4000affe4ff */
[----:B------:R-:W-:Y:S02]  /*7e240*/  IADD3 R17, P5, PT, R17, UR75, RZ ;  /* 0x0000004b11117c10 */ /* 0x000fe4000ffbe0ff */
[----:B------:R-:W-:Y:S01]  /*7e250*/  IADD3.X R18, PT, PT, R18, UR8, RZ, P6, !PT ;  /* 0x0000000812127c10 */ /* 0x000fe2000b7fe4ff */
[----:B------:R-:W-:Y:S04]  /*7e260*/  STL [R1+0x1990], R11 ;  /* 0x0019900b01007387 */ /* 0x000fe80000100800 */
[----:B------:R-:W-:Y:S04]  /*7e270*/  STL [R1+0x1988], R16 ;  /* 0x0019881001007387 */ /* 0x000fe80000100800 */
[----:B------:R-:W-:Y:S04]  /*7e280*/  STL [R1+0x195c], R17 ;  /* 0x00195c1101007387 */ /* 0x000fe80000100800 */
[----:B------:R-:W-:Y:S01]  /*7e290*/  STL [R1+0x1980], R18 ;  /* 0x0019801201007387 */ /* 0x000fe20000100800 */
[----:B--2---:R-:W-:-:S02]  /*7e2a0*/  IADD3 R19, P6, PT, R19, UR75, RZ ;  /* 0x0000004b13137c10 */ /* 0x004fc4000ffde0ff */
[----:B------:R-:W-:Y:S02]  /*7e2b0*/  IADD3.X R20, PT, PT, R20, UR8, RZ, P1, !PT ;  /* 0x0000000814147c10 */ /* 0x000fe40008ffe4ff */
[----:B------:R-:W-:Y:S02]  /*7e2c0*/  IADD3 R21, P1, PT, R21, UR75, RZ ;  /* 0x0000004b15157c10 */ /* 0x000fe4000ff3e0ff */
[----:B------:R-:W-:Y:S02]  /*7e2d0*/  IADD3.X R22, PT, PT, R22, UR8, RZ, P2, !PT ;  /* 0x0000000816167c10 */ /* 0x000fe400097fe4ff */
[----:B------:R-:W-:Y:S01]  /*7e2e0*/  IADD3 R23, P2, PT, R23, UR75, RZ ;  /* 0x0000004b17177c10 */ /* 0x000fe2000ff5e0ff */
        /* <DEDUP_REMOVED lines=20> */
[----:B----4-:R-:W-:-:S05]  /*7e430*/  IADD3 R0, P5, PT, R0, UR75, RZ ;  /* 0x0000004b00007c10 */ /* 0x010fca000ffbe0ff */
        /* <DEDUP_REMOVED lines=27> */
[----:B--2---:R-:W-:-:S02]  /*7e5f0*/  IADD3 R12, P6, PT, R12, UR75, RZ ;  /* 0x0000004b0c0c7c10 */ /* 0x004fc4000ffde0ff */
[----:B------:R-:W-:Y:S02]  /*7e600*/  IADD3.X R29, PT, PT, R29, UR8, RZ, P1, !PT ;  /* 0x000000081d1d7c10 */ /* 0x000fe40008ffe4ff */
[----:B------:R-:W-:Y:S02]  /*7e610*/  IADD3 R13, P1, PT, R13, UR75, RZ ;  /* 0x0000004b0d0d7c10 */ /* 0x000fe4000ff3e0ff */
[----:B------:R-:W-:Y:S02]  /*7e620*/  IADD3.X R14, PT, PT, R14, UR8, RZ, P2, !PT ;  /* 0x000000080e0e7c10 */ /* 0x000fe400097fe4ff */
[----:B------:R-:W-:Y:S01]  /*7e630*/  IADD3 R15, P2, PT, R15, UR75, RZ ;  /* 0x0000004b0f0f7c10 */ /* 0x000fe2000ff5e0ff */
[----:B------:R0:W-:Y:S04]  /*7e640*/  STL [R1+0x1948], R29 ;  /* 0x0019481d01007387 */ /* 0x0001e80000100800 */
[----:B0-----:R-:W2:Y:S04]  /*7e650*/  LDL.LU R29, [R1+0x18d8] ;  /* 0x0018d800011d7983 */ /* 0x001ea80000300800 */
[----:B------:R-:W-:Y:S04]  /*7e660*/  STL [R1+0x1924], R12 ;  /* 0x0019240c01007387 */ /* 0x000fe80000100800 */
[----:B------:R-:W-:Y:S01]  /*7e670*/  STL [R1+0x191c], R13 ;  /* 0x00191c0d01007387 */ /* 0x000fe20000100800 */
[----:B----4-:R-:W-:-:S02]  /*7e680*/  IADD3.X R2, PT, PT, R2, UR8, RZ, P3, !PT ;  /* 0x0000000802027c10 */ /* 0x010fc40009ffe4ff */
        /* <DEDUP_REMOVED lines=21> */
[----:B0-----:R-:W4:Y:S01]  /*7e7e0*/  LDL.LU R0, [R1+0x18ac] ;  /* 0x0018ac0001007983 */ /* 0x001f220000300800 */
[----:B------:R-:W-:-:S02]  /*7e7f0*/  IADD3 R11, P1, PT, R11, UR75, RZ ;  /* 0x0000004b0b0b7c10 */ /* 0x000fc4000ff3e0ff */
[----:B------:R-:W-:Y:S02]  /*7e800*/  IADD3 R16, P2, PT, R16, UR75, RZ ;  /* 0x0000004b10107c10 */ /* 0x000fe4000ff5e0ff */
[----:B------:R-:W-:Y:S02]  /*7e810*/  IADD3.X R17, PT, PT, R17, UR8, RZ, P3, !PT ;  /* 0x0000000811117c10 */ /* 0x000fe40009ffe4ff */
[----:B------:R-:W-:Y:S01]  /*7e820*/  IADD3 R18, P3, PT, R18, UR75, RZ ;  /* 0x0000004b12127c10 */ /* 0x000fe2000ff7e0ff */
[----:B------:R-:W-:Y:S01]  /*7e830*/  STL [R1+0x18ec], R11 ;  /* 0x0018ec0b01007387 */ /* 0x000fe20000100800 */
[----:B---3--:R-:W-:Y:S02]  /*7e840*/  IADD3.X R19, PT, PT, R19, UR8, RZ, P4, !PT ;  /* 0x0000000813137c10 */ /* 0x008fe4000a7fe4ff */
        /* <DEDUP_REMOVED lines=55> */
[----:B---3--:R-:W-:-:S02]  /*7ebc0*/  IADD3.X R12, PT, PT, R12, UR8, RZ, P4, !PT ;  /* 0x000000080c0c7c10 */ /* 0x008fc4000a7fe4ff */
[----:B------:R-:W-:-:S05]  /*7ebd0*/  IADD3 R28, P4, PT, R28, UR75, RZ ;  /* 0x0000004b1c1c7c10 */ /* 0x000fca000ff9e0ff */
[----:B------:R0:W-:Y:S04]  /*7ebe0*/  STL [R1+0x18a4], R28 ;  /* 0x0018a41c01007387 */ /* 0x0001e80000100800 */
[----:B0-----:R-:W3:Y:S01]  /*7ebf0*/  LDL.LU R28, [R1+0x1834] ;  /* 0x00183400011c7983 */ /* 0x001ee20000300800 */
[----:B------:R-:W-:Y:S02]  /*7ec00*/  IADD3.X R13, PT, PT, R13, UR8, RZ, P5, !PT ;  /* 0x000000080d0d7c10 */ /* 0x000fe4000affe4ff */
        /* <DEDUP_REMOVED lines=24> */
[----:B------:R-:W-:Y:S01]  /*7ed90*/  STL [R1+0x18a0], R9 ;  /* 0x0018a00901007387 */ /* 0x000fe20000100800 */
[----:B------:R-:W-:-:S03]  /*7eda0*/  IADD3.X R16, PT, PT, R16, UR8, RZ, P6, !PT ;  /* 0x0000000810107c10 */ /* 0x000fc6000b7fe4ff */
[----:B------:R0:W-:Y:S01]  /*7edb0*/  STL [R1+0x186c], R29 ;  /* 0x00186c1d01007387 */ /* 0x0001e20000100800 */
[----:B------:R-:W-:-:S03]  /*7edc0*/  IADD3 R17, P6, PT, R17, UR75, RZ ;  /* 0x0000004b11117c10 */ /* 0x000fc6000ffde0ff */
[----:B------:R-:W-:Y:S01]  /*7edd0*/  STL [R1+0x1874], R10 ;  /* 0x0018740a01007387 */ /* 0x000fe20000100800 */
[----:B------:R-:W-:-:S03]  /*7ede0*/  IADD3.X R18, PT, PT, R18, UR8, RZ, P1, !PT ;  /* 0x0000000812127c10 */ /* 0x000fc60008ffe4ff */
[----:B0-----:R-:W2:Y:S04]  /*7edf0*/  LDL.LU R29, [R1+0x1858] ;  /* 0x00185800011d7983 */ /* 0x001ea80000300800 */
[----:B------:R-:W-:Y:S04]  /*7ee00*/  STL [R1+0x1898], R11 ;  /* 0x0018980b01007387 */ /* 0x000fe80000100800 */
[----:B------:R-:W-:Y:S01]  /*7ee10*/  STL [R1+0x1890], R16 ;  /* 0x0018901001007387 */ /* 0x000fe20000100800 */
[----:B----4-:R-:W-:Y:S02]  /*7ee20*/  IADD3 R19, P1, PT, R19, UR75, RZ ;  /* 0x0000004b13137c10 */ /* 0x010fe4000ff3e0ff */
[----:B------:R-:W-:-:S02]  /*7ee30*/  IADD3.X R20, PT, PT, R20, UR8, RZ, P2, !PT ;  /* 0x0000000814147c10 */ /* 0x000fc400097fe4ff */
        /* <DEDUP_REMOVED lines=56> */
[----:B------:R-:W-:Y:S02]  /*7f1c0*/  IADD3 R12, P1, PT, R12, UR75, RZ ;  /* 0x0000004b0c0c7c10 */ /* 0x000fe4000ff3e0ff */
[----:B------:R-:W-:Y:S02]  /*7f1d0*/  IADD3 R13, P2, PT, R13, UR75, RZ ;  /* 0x0000004b0d0d7c10 */ /* 0x000fe4000ff5e0ff */
[----:B------:R-:W-:Y:S02]  /*7f1e0*/  IADD3.X R14, PT, PT, R14, UR8, RZ, P3, !PT ;  /* 0x000000080e0e7c10 */ /* 0x000fe40009ffe4ff */
[----:B------:R-:W-:Y:S01]  /*7f1f0*/  IADD3 R15, P3, PT, R15, UR75, RZ ;  /* 0x0000004b0f0f7c10 */ /* 0x000fe2000ff7e0ff */
[----:B------:R-:W-:Y:S01]  /*7f200*/  STL [R1+0x182c], R12 ;  /* 0x00182c0c01007387 */ /* 0x000fe20000100800 */
[----:B---3--:R-:W-:-:S02]  /*7f210*/  IADD3.X R2, PT, PT, R2, UR8, RZ, P4, !PT ;  /* 0x0000000802027c10 */ /* 0x008fc4000a7fe4ff */
        /* <DEDUP_REMOVED lines=89> */
[----:B------:R0:W-:Y:S04]  /*7f7b0*/  STL [R1+0x17ac], R29 ;  /* 0x0017ac1d01007387 */ /* 0x0001e80000100800 */
[----:B0-----:R-:W2:Y:S04]  /*7f7c0*/  LDL.LU R29, [R1+0x173c] ;  /* 0x00173c00011d7983 */ /* 0x001ea80000300800 */
[----:B------:R-:W-:Y:S04]  /*7f7d0*/  STL [R1+0x17d8], R12 ;  /* 0x0017d80c01007387 */ /* 0x000fe80000100800 */
[----:B------:R-:W-:Y:S04]  /*7f7e0*/  STL [R1+0x17d0], R13 ;  /* 0x0017d00d01007387 */ /* 0x000fe80000100800 */
[----:B------:R-:W-:Y:S01]  /*7f7f0*/  STL [R1+0x17a4], R14 ;  /* 0x0017a40e01007387 */ /* 0x000fe20000100800 */
[----:B----4-:R-:W-:-:S02]  /*7f800*/  IADD3 R2, P1, PT, R2, UR75, RZ ;  /* 0x0000004b02027c10 */ /* 0x010fc4000ff3e0ff */
        /* <DEDUP_REMOVED lines=24> */
[----:B------:R-:W-:Y:S01]  /*7f990*/  IADD3.X R18, PT, PT, R18, UR8, RZ, P2, !PT ;  /* 0x0000000812127c10 */ /* 0x000fe200097fe4ff */
[----:B------:R-:W-:Y:S04]  /*7f9a0*/  STL [R1+0x17a0], R11 ;  /* 0x0017a00b01007387 */ /* 0x000fe80000100800 */
[----:B------:R-:W-:Y:S04]  /*7f9b0*/  STL [R1+0x1798], R16 ;  /* 0x0017981001007387 */ /* 0x000fe80000100800 */
[----:B------:R-:W-:Y:S01]  /*7f9c0*/  STL [R1+0x176c], R17 ;  /* 0x00176c1101007387 */ /* 0x000fe20000100800 */
[----:B---3--:R-:W-:-:S02]  /*7f9d0*/  IADD3 R19, P2, PT, R19, UR75, RZ ;  /* 0x0000004b13137c10 */ /* 0x008fc4000ff5e0ff */
        /* <DEDUP_REMOVED lines=89> */
[----:B------:R-:W-:Y:S04]  /*7ff70*/  STL [R1+0x16fc], R11 ;  /* 0x0016fc0b01007387 */ /* 0x000fe80000100800 */
[----:B------:R-:W-:Y:S04]  /*7ff80*/  STL [R1+0x16f4], R16 ;  /* 0x0016f41001007387 */ /* 0x000fe80000100800 */
[----:B------:R-:W-:Y:S01]  /*7ff90*/  STL [R1+0x1718], R17 ;  /* 0x0017181101007387 */ /* 0x000fe20000100800 */
[----:B----4-:R-:W-:-:S02]  /*7ffa0*/  IADD3.X R19, PT, PT, R19, UR8, RZ, P6, !PT ;  /* 0x0000000813137c10 */ /* 0x010fc4000b7fe4ff */
        /* <DEDUP_REMOVED lines=154> */
[----:B------:R-:W-:Y:S04]  /*80950*/  STL [R1+0x1634], R13 ;  /* 0x0016340d01007387 */ /* 0x000fe80000100800 */
[----:B------:R-:W-:Y:S04]  /*80960*/  STL [R1+0x1658], R14 ;  /* 0x0016580e01007387 */ /* 0x000fe80000100800 */
[----:B------:R-:W-:Y:S01]  /*80970*/  STL [R1+0x162c], R15 ;  /* 0x00162c0f01007387 */ /* 0x000fe20000100800 */
[----:B----4-:R-:W-:-:S02]  /*80980*/  IADD3.X R2, PT, PT, R2, UR8, RZ, P6, !PT ;  /* 0x0000000802027c10 */ /* 0x010fc4000b7fe4ff */
        /* <DEDUP_REMOVED lines=24> */
[----:B------:R-:W-:Y:S04]  /*80b10*/  STL [R1+0x1604], R11 ;  /* 0x0016040b01007387 */ /* 0x000fe80000100800 */
[----:B------:R-:W-:Y:S04]  /*80b20*/  STL [R1+0x15fc], R16 ;  /* 0x0015fc1001007387 */ /* 0x000fe80000100800 */
[----:B------:R-:W-:Y:S01]  /*80b30*/  STL [R1+0x1620], R17 ;  /* 0x0016201101007387 */ /* 0x000fe20000100800 */
[----:B---3--:R-:W-:-:S02]  /*80b40*/  IADD3.X R19, PT, PT, R19, UR8, RZ, P1, !PT ;  /* 0x0000000813137c10 */ /* 0x008fc40008ffe4ff */
        /* <DEDUP_REMOVED lines=1116> */
[----:B---3--:R-:W-:-:S02]  /*85110*/  IADD3.X R19, PT, PT, R19, UR8, RZ, P1, !PT ;  /* 0x0000000813137c10 */ /* 0x008fc40008ffe4ff */
        /* <DEDUP_REMOVED lines=827> */
[----:B------:R1:W-:Y:S04]  /*884d0*/  STL [R1+0x23c8], R10 ;  /* 0x0023c80a01007387 */ /* 0x0003e80000100800 */
[----:B0-----:R-:W4:Y:S01]  /*884e0*/  LDL.LU R0, [R1+0x23ac] ;  /* 0x0023ac0001007983 */ /* 0x001f220000300800 */
[----:B------:R-:W-:-:S02]  /*884f0*/  IADD3.X R16, PT, PT, R16, UR8, RZ, P1, !PT ;  /* 0x0000000810107c10 */ /* 0x000fc40008ffe4ff */
[----:B------:R-:W-:Y:S02]  /*88500*/  IADD3 R17, P1, PT, R17, UR75, RZ ;  /* 0x0000004b11117c10 */ /* 0x000fe4000ff3e0ff */
[----:B------:R-:W-:Y:S01]  /*88510*/  IADD3.X R18, PT, PT, R18, UR8, RZ, P2, !PT ;  /* 0x0000000812127c10 */ /* 0x000fe200097fe4ff */
[----:B------:R0:W-:Y:S04]  /*88520*/  STL [R1+0x23ec], R11 ;  /* 0x0023ec0b01007387 */ /* 0x0001e80000100800 */
[----:B------:R0:W-:Y:S04]  /*88530*/  STL [R1+0x23e4], R16 ;  /* 0x0023e41001007387 */ /* 0x0001e80000100800 */
[----:B------:R0:W-:Y:S01]  /*88540*/  STL [R1+0x23b8], R17 ;  /* 0x0023b81101007387 */ /* 0x0001e20000100800 */
[----:B---3--:R-:W-:-:S02]  /*88550*/  IADD3 R19, P2, PT, R19, UR75, RZ ;  /* 0x0000004b13137c10 */ /* 0x008fc4000ff5e0ff */
[----:B------:R-:W-:Y:S02]  /*88560*/  IADD3.X R20, PT, PT, R20, UR8, RZ, P3, !PT ;  /* 0x0000000814147c10 */ /* 0x000fe40009ffe4ff */
[----:B------:R-:W-:Y:S02]  /*88570*/  IADD3 R21, P3, PT, R21, UR75, RZ ;  /* 0x0000004b15157c10 */ /* 0x000fe4000ff7e0ff */
[----:B------:R-:W-:Y:S01]  /*88580*/  IADD3.X R22, PT, PT, R22, UR8, RZ, P4, !PT ;  /* 0x0000000816167c10 */ /* 0x000fe2000a7fe4ff */
[----:B------:R3:W-:Y:S01]  /*88590*/  STL [R1+0x23dc], R18 ;  /* 0x0023dc1201007387 */ /* 0x0007e20000100800 */
[----:B------:R-:W-:-:S03]  /*885a0*/  IADD3 R23, P4, PT, R23, UR75, RZ ;  /* 0x0000004b17177c10 */ /* 0x000fc6000ff9e0ff */
[----:B------:R0:W-:Y:S01]  /*885b0*/  STL [R1+0x23b0], R19 ;  /* 0x0023b01301007387 */ /* 0x0001e20000100800 */
[----:B------:R-:W-:-:S03]  /*885c0*/  IADD3.X R24, PT, PT, R24, UR8, RZ, P5, !PT ;  /* 0x0000000818187c10 */ /* 0x000fc6000affe4ff */
[----:B------:R0:W-:Y:S01]  /*885d0*/  STL [R1+0x23d4], R20 ;  /* 0x0023d41401007387 */ /* 0x0001e20000100800 */
[----:B------:R-:W-:-:S03]  /*885e0*/  IADD3 R25, P5, PT, R25, UR75, RZ ;  /* 0x0000004b19197c10 */ /* 0x000fc6000ffbe0ff */
[----:B------:R0:W-:Y:S04]  /*885f0*/  STL [R1+0x23a8], R21 ;  /* 0x0023a81501007387 */ /* 0x0001e80000100800 */
[----:B------:R0:W-:Y:S01]  /*88600*/  STL [R1+0x23cc], R22 ;  /* 0x0023cc1601007387 */ /* 0x0001e20000100800 */
[----:B------:R-:W-:-:S03]  /*88610*/  IADD3.X R26, PT, PT, R26, UR8, RZ, P6, !PT ;  /* 0x000000081a1a7c10 */ /* 0x000fc6000b7fe4ff */
[----:B------:R0:W-:Y:S04]  /*88620*/  STL [R1+0x23a0], R23 ;  /* 0x0023a01701007387 */ /* 0x0001e80000100800 */
[----:B------:R0:W-:Y:S04]  /*88630*/  STL [R1+0x23c4], R24 ;  /* 0x0023c41801007387 */ /* 0x0001e80000100800 */
[----:B------:R0:W-:Y:S04]  /*88640*/  STL [R1+0x2398], R25 ;  /* 0x0023981901007387 */ /* 0x0001e80000100800 */
[----:B------:R-:W4:Y:S04]  /*88650*/  LDL.LU R12, [R1+0x2380] ;  /* 0x00238000010c7983 */ /* 0x000f280000300800 */
[----:B------:R0:W-:Y:S04]  /*88660*/  STL [R1+0x23bc], R26 ;  /* 0x0023bc1a01007387 */ /* 0x0001e80000100800 */
[----:B------:R-:W4:Y:S01]  /*88670*/  LDL.LU R3, [R1+0x23a4] ;  /* 0x0023a40001037983 */ /* 0x000f220000300800 */
[----:B------:R-:W-:-:S02]  /*88680*/  IADD3 R27, P6, PT, R27, UR75, RZ ;  /* 0x0000004b1b1b7c10 */ /* 0x000fc4000ffde0ff */
[----:B------:R-:W-:-:S03]  /*88690*/  IADD3.X R28, PT, PT, R28, UR8, RZ, P1, !PT ;  /* 0x000000081c1c7c10 */ /* 0x000fc60008ffe4ff */
[----:B------:R0:W-:Y:S04]  /*886a0*/  STL [R1+0x2390], R27 ;  /* 0x0023901b01007387 */ /* 0x0001e80000100800 */
[----:B------:R0:W-:Y:S04]  /*886b0*/  STL [R1+0x23b4], R28 ;  /* 0x0023b41c01007387 */ /* 0x0001e80000100800 */
[----:B------:R-:W4:Y:S04]  /*886c0*/  LDL.LU R13, [R1+0x2378] ;  /* 0x00237800010d7983 */ /* 0x000f280000300800 */
[----:B------:R-:W4:Y:S04]  /*886d0*/  LDL.LU R14, [R1+0x239c] ;  /* 0x00239c00010e7983 */ /* 0x000f280000300800 */
[----:B------:R-:W4:Y:S01]  /*886e0*/  LDL.LU R15, [R1+0x2370] ;  /* 0x00237000010f7983 */ /* 0x000f220000300800 */
[----:B--2---:R-:W-:-:S05]  /*886f0*/  IADD3 R29, P1, PT, R29, UR75, RZ ;  /* 0x0000004b1d1d7c10 */ /* 0x004fca000ff3e0ff */
        /* <DEDUP_REMOVED lines=8> */
[----:B-1----:R-:W4:Y:S04]  /*88780*/  LDL.LU R10, [R1+0x1b6c] ;  /* 0x001b6c00010a7983 */ /* 0x002f280000300800 */
[----:B0-----:R-:W4:Y:S04]  /*88790*/  LDL.LU R11, [R1+0x2374] ;  /* 0x00237400010b7983 */ /* 0x001f280000300800 */
[----:B------:R-:W4:Y:S04]  /*887a0*/  LDL.LU R16, [R1+0x1b84] ;  /* 0x001b840001107983 */ /* 0x000f280000300800 */
[----:B------:R-:W4:Y:S04]  /*887b0*/  LDL.LU R17, [R1+0x236c] ;  /* 0x00236c0001117983 */ /* 0x000f280000300800 */
[----:B---3--:R-:W3:Y:S04]  /*887c0*/  LDL.LU R18, [R1+0x2350] ;  /* 0x0023500001127983 */ /* 0x008ee80000300800 */
[----:B------:R-:W3:Y:S04]  /*887d0*/  LDL.LU R19, [R1+0x2364] ;  /* 0x0023640001137983 */ /* 0x000ee80000300800 */
[----:B------:R-:W3:Y:S01]  /*887e0*/  LDL.LU R20, [R1+0x234c] ;  /* 0x00234c0001147983 */ /* 0x000ee20000300800 */
        /* <DEDUP_REMOVED lines=10> */
[----:B--2---:R-:W2:Y:S04]  /*88890*/  LDL.LU R29, [R1+0x1b68] ;  /* 0x001b6800011d7983 */ /* 0x004ea80000300800 */
[----:B0-----:R-:W2:Y:S01]  /*888a0*/  LDL.LU R0, [R1+0x2334] ;  /* 0x0023340001007983 */ /* 0x001ea20000300800 */
[----:B------:R-:W-:-:S05]  /*888b0*/  IADD3.X R3, PT, PT, R3, UR8, RZ, P3, !PT ;  /* 0x0000000803037c10 */ /* 0x000fca0009ffe4ff */
[----:B------:R0:W-:Y:S02]  /*888c0*/  STL [R1+0x23a4], R3 ;  /* 0x0023a40301007387 */ /* 0x0001e40000100800 */
[----:B0-----:R-:W0:Y:S01]  /*888d0*/  LDC R3, c[0x0][0x3ac] ;  /* 0x0000eb00ff037b82 */ /* 0x001e220000000800 */
        /* <DEDUP_REMOVED lines=8> */
[----:B0-----:R-:W-:Y:S01]  /*88960*/  IMAD.SHL.U32 R3, R3, 0x80, RZ ;  /* 0x0000008003037824 */ /* 0x001fe200078e00ff */
[----:B------:R-:W-:-:S02]  /*88970*/  IADD3.X R2, PT, PT, R2, UR8, RZ, P5, !PT ;  /* 0x0000000802027c10 */ /* 0x000fc4000affe4ff */
[----:B------:R-:W-:Y:S02]  /*88980*/  IADD3 R4, P5, PT, R4, UR75, RZ ;  /* 0x0000004b04047c10 */ /* 0x000fe4000ffbe0ff */
[----:B------:R-:W-:Y:S02]  /*88990*/  IADD3.X R5, PT, PT, R5, UR8, RZ, P6, !PT ;  /* 0x0000000805057c10 */ /* 0x000fe4000b7fe4ff */
[----:B------:R-:W-:Y:S02]  /*889a0*/  IADD3 R6, P6, PT, R3, R6, RZ ;  /* 0x0000000603067210 */ /* 0x000fe40007fde0ff */
[----:B------:R-:W-:Y:S01]  /*889b0*/  IADD3.X R7, PT, PT, R7, UR8, RZ, P1, !PT ;  /* 0x0000000807077c10 */ /* 0x000fe20008ffe4ff */
[----:B------:R0:W-:Y:S01]  /*889c0*/  STL [R1+0x2394], R2 ;  /* 0x0023940201007387 */ /* 0x0001e20000100800 */
[----:B------:R-:W-:-:S03]  /*889d0*/  IADD3 R8, P1, PT, R3, R8, RZ ;  /* 0x0000000803087210 */ /* 0x000fc60007f3e0ff */
[----:B------:R-:W-:Y:S01]  /*889e0*/  STL [R1+0x2368], R4 ;  /* 0x0023680401007387 */ /* 0x000fe20000100800 */
[----:B------:R-:W-:-:S03]  /*889f0*/  IADD3.X R9, PT, PT, R9, UR8, RZ, P2, !PT ;  /* 0x0000000809097c10 */ /* 0x000fc600097fe4ff */
[----:B------:R-:W-:Y:S01]  /*88a00*/  STL [R1+0x238c], R5 ;  /* 0x00238c0501007387 */ /* 0x000fe20000100800 */
[----:B------:R-:W-:-:S03]  /*88a10*/  IADD3 R10, P2, PT, R3, R10, RZ ;  /* 0x0000000a030a7210 */ /* 0x000fc60007f5e0ff */
[----:B------:R-:W-:Y:S01]  /*88a20*/  STL [R1+0x2360], R6 ;  /* 0x0023600601007387 */ /* 0x000fe20000100800 */
[----:B------:R-:W-:-:S03]  /*88a30*/  IADD3.X R11, PT, PT, R11, UR8, RZ, P3, !PT ;  /* 0x000000080b0b7c10 */ /* 0x000fc60009ffe4ff */
[----:B------:R-:W-:Y:S01]  /*88a40*/  STL [R1+0x2384], R7 ;  /* 0x0023840701007387 */ /* 0x000fe20000100800 */
[----:B------:R-:W-:Y:S02]  /*88a50*/  IADD3 R16, P3, PT, R3, R16, RZ ;  /* 0x0000001003107210 */ /* 0x000fe40007f7e0ff */
[----:B0-----:R-:W-:Y:S01]  /*88a60*/  SHF.R.S32.HI R2, RZ, 0x1f, R3 ;  /* 0x0000001fff027819 */ /* 0x001fe20000011403 */
[----:B------:R-:W-:Y:S01]  /*88a70*/  STL [R1+0x2358], R8 ;  /* 0x0023580801007387 */ /* 0x000fe20000100800 */
[----:B------:R-:W-:-:S03]  /*88a80*/  IADD3.X R17, PT, PT, R17, UR8, RZ, P4, !PT ;  /* 0x0000000811117c10 */ /* 0x000fc6000a7fe4ff */
[----:B------:R-:W-:Y:S01]  /*88a90*/  STL [R1+0x237c], R9 ;  /* 0x00237c0901007387 */ /* 0x000fe20000100800 */
[----:B---3--:R-:W-:-:S03]  /*88aa0*/  IADD3 R18, P4, PT, R3, R18, RZ ;  /* 0x0000001203127210 */ /* 0x008fc60007f9e0ff */
[----:B------:R-:W-:Y:S01]  /*88ab0*/  STL [R1+0x1b6c], R10 ;  /* 0x001b6c0a01007387 */ /* 0x000fe20000100800 */
[----:B------:R-:W-:-:S03]  /*88ac0*/  IADD3.X R19, PT, PT, R19, UR8, RZ, P5, !PT ;  /* 0x0000000813137c10 */ /* 0x000fc6000affe4ff */
[----:B------:R-:W-:Y:S01]  /*88ad0*/  STL [R1+0x2374], R11 ;  /* 0x0023740b01007387 */ /* 0x000fe20000100800 */
[----:B------:R-:W-:-:S03]  /*88ae0*/  IADD3 R20, P5, PT, R3, R20, RZ ;  /* 0x0000001403147210 */ /* 0x000fc60007fbe0ff */
[----:B------:R-:W-:Y:S04]  /*88af0*/  STL [R1+0x1b84], R16 ;  /* 0x001b841001007387 */ /* 0x000fe80000100800 */
[----:B------:R-:W-:Y:S04]  /*88b00*/  STL [R1+0x236c], R17 ;  /* 0x00236c1101007387 */ /* 0x000fe80000100800 */
[----:B------:R-:W-:Y:S04]  /*88b10*/  STL [R1+0x2350], R18 ;  /* 0x0023501201007387 */ /* 0x000fe80000100800 */
[----:B------:R-:W-:Y:S04]  /*88b20*/  STL [R1+0x2364], R19 ;  /* 0x0023641301007387 */ /* 0x000fe80000100800 */
[----:B------:R-:W-:Y:S01]  /*88b30*/  STL [R1+0x234c], R20 ;  /* 0x00234c1401007387 */ /* 0x000fe20000100800 */
[C---:B----4-:R-:W-:Y:S01]  /*88b40*/  IMAD.X R21, R2.reuse, 0x1, R21, P6 ;  /* 0x0000000102157824 */ /* 0x050fe200030e0615 */
[C---:B------:R-:W-:Y:S01]  /*88b50*/  IADD3 R22, P6, PT, R3.reuse, R22, RZ ;  /* 0x0000001603167210 */ /* 0x040fe20007fde0ff */
[C---:B------:R-:W-:Y:S01]  /*88b60*/  IMAD.X R23, R2.reuse, 0x1, R23, P1 ;  /* 0x0000000102177824 */ /* 0x040fe200008e0617 */
[C---:B------:R-:W-:Y:S01]  /*88b70*/  IADD3 R24, P1, PT, R3.reuse, R24, RZ ;  /* 0x0000001803187210 */ /* 0x040fe20007f3e0ff */
[----:B------:R-:W-:Y:S01]  /*88b80*/  IMAD.X R25, R2, 0x1, R25, P2 ;  /* 0x0000000102197824 */ /* 0x000fe200010e0619 */
[----:B------:R-:W-:Y:S01]  /*88b90*/  STL [R1+0x235c], R21 ;  /* 0x00235c1501007387 */ /* 0x000fe20000100800 */
[----:B------:R-:W-:-:S03]  /*88ba0*/  IADD3 R26, P2, PT, R3, R26, RZ ;  /* 0x0000001a031a7210 */ /* 0x000fc60007f5e0ff */
[----:B------:R-:W-:Y:S01]  /*88bb0*/  STL [R1+0x2348], R22 ;  /* 0x0023481601007387 */ /* 0x000fe20000100800 */
[----:B------:R-:W-:-:S03]  /*88bc0*/  IMAD.X R27, R2, 0x1, R27, P3 ;  /* 0x00000001021b7824 */ /* 0x000fc600018e061b */
[----:B------:R-:W-:Y:S04]  /*88bd0*/  STL [R1+0x2354], R23 ;  /* 0x0023541701007387 */ /* 0x000fe80000100800 */
[----:B------:R-:W-:Y:S01]  /*88be0*/  STL [R1+0x2344], R24 ;  /* 0x0023441801007387 */ /* 0x000fe20000100800 */
[----:B------:R-:W-:-:S03]  /*88bf0*/  IADD3 R28, P3, PT, R3, R28, RZ ;  /* 0x0000001c031c7210 */ /* 0x000fc60007f7e0ff */
[----:B------:R-:W-:Y:S01]  /*88c00*/  STL [R1+0x1324], R25 ;  /* 0x0013241901007387 */ /* 0x000fe20000100800 */
[----:B--2---:R-:W-:-:S03]  /*88c10*/  IMAD.X R29, R2, 0x1, R29, P4 ;  /* 0x00000001021d7824 */ /* 0x004fc600020e061d */
[----:B------:R-:W-:Y:S04]  /*88c20*/  STL [R1+0x2340], R26 ;  /* 0x0023401a01007387 */ /* 0x000fe80000100800 */
[----:B------:R-:W-:Y:S04]  /*88c30*/  STL [R1+0x1b58], R27 ;  /* 0x001b581b01007387 */ /* 0x000fe80000100800 */
[----:B------:R0:W-:Y:S01]  /*88c40*/  STL [R1+0x2f04], R3 ;  /* 0x002f040301007387 */ /* 0x0001e20000100800 */
[----:B------:R-:W-:-:S03]  /*88c50*/  IADD3 R0, P4, PT, R3, R0, RZ ;  /* 0x0000000003007210 */ /* 0x000fc60007f9e0ff */
[----:B------:R-:W-:Y:S04]  /*88c60*/  STL [R1+0x233c], R28 ;  /* 0x00233c1c01007387 */ /* 0x000fe80000100800 */
[----:B0-----:R-:W2:Y:S04]  /*88c70*/  LDL.LU R3, [R1+0x1b64] ;  /* 0x001b640001037983 */ /* 0x001ea80000300800 */
[----:B------:R-:W-:Y:S04]  /*88c80*/  STL [R1+0x1b68], R29 ;  /* 0x001b681d01007387 */ /* 0x000fe80000100800 */
[----:B------:R-:W3:Y:S04]  /*88c90*/  LDL.LU R12, [R1+0x1b5c] ;  /* 0x001b5c00010c7983 */ /* 0x000ee80000300800 */
[----:B------:R-:W-:Y:S04]  /*88ca0*/  STL [R1+0x2334], R0 ;  /* 0x0023340001007387 */ /* 0x000fe80000100800 */
[----:B---3--:R0:W-:Y:S04]  /*88cb0*/  STL [R1+0x2ef8], R12 ;  /* 0x002ef80c01007387 */ /* 0x0081e80000100800 */
[----:B0-----:R-:W3:Y:S04]  /*88cc0*/  LDL.LU R12, [R1+0x2324] ;  /* 0x00232400010c7983 */ /* 0x001ee80000300800 */
[----:B---3--:R0:W-:Y:S04]  /*88cd0*/  STL [R1+0x2efc], R12 ;  /* 0x002efc0c01007387 */ /* 0x0081e80000100800 */
[----:B0-----:R-:W3:Y:S01]  /*88ce0*/  LDL.LU R12, [R1+0x1b60] ;  /* 0x001b6000010c7983 */ /* 0x001ee20000300800 */
[----:B--2---:R-:W-:-:S03]  /*88cf0*/  IMAD.X R3, R2, 0x1, R3, P5 ;  /* 0x0000000102037824 */ /* 0x004fc600028e0603 */
[----:B---3--:R0:W-:Y:S04]  /*88d00*/  STL [R1+0x2f00], R12 ;  /* 0x002f000c01007387 */ /* 0x0081e80000100800 */
        /* <DEDUP_REMOVED lines=28> */
[----:B0-----:R-:W2:Y:S02]  /*88ed0*/  LDL.LU R3, [R1+0x2f04] ;  /* 0x002f040001037983 */ /* 0x001ea40000300800 */
[----:B--2---:R-:W-:-:S05]  /*88ee0*/  IADD3 R12, P5, PT, R3, R12, RZ ;  /* 0x0000000c030c7210 */ /* 0x004fca0007fbe0ff */
[----:B------:R0:W-:Y:S04]  /*88ef0*/  STL [R1+0x232c], R12 ;  /* 0x00232c0c01007387 */ /* 0x0001e80000100800 */
[----:B0-----:R-:W2:Y:S02]  /*88f00*/  LDL.LU R12, [R1+0x2f00] ;  /* 0x002f0000010c7983 */ /* 0x001ea40000300800 */
[----:B--2---:R-:W-:-:S05]  /*88f10*/  IMAD.X R12, R2, 0x1, R12, P6 ;  /* 0x00000001020c7824 */ /* 0x004fca00030e060c */
[----:B------:R0:W-:Y:S04]  /*88f20*/  STL [R1+0x1b60], R12 ;  /* 0x001b600c01007387 */ /* 0x0001e80000100800 */
[----:B0-----:R-:W2:Y:S02]  /*88f30*/  LDL.LU R12, [R1+0x2efc] ;  /* 0x002efc00010c7983 */ /* 0x001ea40000300800 */
[----:B--2---:R-:W-:-:S05]  /*88f40*/  IADD3 R12, P6, PT, R3, R12, RZ ;  /* 0x0000000c030c7210 */ /* 0x004fca0007fde0ff */
[----:B------:R0:W-:Y:S04]  /*88f50*/  STL [R1+0x2324], R12 ;  /* 0x0023240c01007387 */ /* 0x0001e80000100800 */
[----:B0-----:R-:W2:Y:S01]  /*88f60*/  LDL.LU R12, [R1+0x2ef8] ;  /* 0x002ef800010c7983 */ /* 0x001ea20000300800 */
[C---:B----4-:R-:W-:Y:S01]  /*88f70*/  IMAD.X R14, R2.reuse, 0x1, R14, P2 ;  /* 0x00000001020e7824 */ /* 0x050fe200010e060e */
[C---:B------:R-:W-:Y:S01]  /*88f80*/  IADD3 R15, P2, PT, R3.reuse, R15, RZ ;  /* 0x0000000f030f7210 */ /* 0x040fe20007f5e0ff */
[C---:B------:R-:W-:Y:S01]  /*88f90*/  IMAD.X R4, R2.reuse, 0x1, R4, P3 ;  /* 0x0000000102047824 */ /* 0x040fe200018e0604 */
        /* <DEDUP_REMOVED lines=16> */
[----:B------:R-:W-:Y:S01]  /*890a0*/  IADD3 R27, P6, PT, R3, R27, RZ ;  /* 0x0000001b031b7210 */ /* 0x000fe20007fde0ff */
[----:B------:R-:W-:-:S02]  /*890b0*/  IMAD.X R0, R2, 0x1, R0, P2 ;  /* 0x0000000102007824 */ /* 0x000fc400010e0600 */
[----:B--2---:R-:W-:Y:S01]  /*890c0*/  IMAD.X R12, R2, 0x1, R12, P1 ;  /* 0x00000001020c7824 */ /* 0x004fe200008e060c */
[----:B---3--:R-:W-:-:S04]  /*890d0*/  IADD3 R13, P1, PT, R3, R13, RZ ;  /* 0x0000000d030d7210 */ /* 0x008fc80007f3e0ff */
        /* <DEDUP_REMOVED lines=8> */
[----:B------:R-:W-:-:S03]  /*89160*/  IMAD.X R16, R2, 0x1, R16, P1 ;  /* 0x0000000102107824 */ /* 0x000fc600008e0610 */
[----:B------:R-:W-:Y:S01]  /*89170*/  STL [R1+0x2328], R8 ;  /* 0x0023280801007387 */ /* 0x000fe20000100800 */
[----:B------:R-:W-:-:S03]  /*89180*/  IADD3 R17, P1, PT, R3, R17, RZ ;  /* 0x0000001103117210 */ /* 0x000fc60007f3e0ff */
        /* <DEDUP_REMOVED lines=17> */
[----:B------:R0:W-:Y:S04]  /*892a0*/  STL [R1+0x2ef4], R2 ;  /* 0x002ef40201007387 */ /* 0x0001e80000100800 */
        /* <DEDUP_REMOVED lines=9> */
[----:B--2---:R-:W-:-:S03]  /*89340*/  IADD3 R2, P2, PT, R3, R2, RZ ;  /* 0x0000000203027210 */ /* 0x004fc60007f5e0ff */
        /* <DEDUP_REMOVED lines=30> */
[----:B--2---:R-:W-:-:S05]  /*89530*/  IMAD.X R12, R2, 0x1, R12, P3 ;  /* 0x00000001020c7824 */ /* 0x004fca00018e060c */
[----:B------:R0:W-:Y:S04]  /*89540*/  STL [R1+0x22d8], R12 ;  /* 0x0022d80c01007387 */ /* 0x0001e80000100800 */
[----:B0-----:R-:W2:Y:S02]  /*89550*/  LDL.LU R12, [R1+0x2ef0] ;  /* 0x002ef000010c7983 */ /* 0x001ea40000300800 */
[----:B--2---:R-:W-:-:S05]  /*89560*/  IADD3 R12, P3, PT, R3, R12, RZ ;  /* 0x0000000c030c7210 */ /* 0x004fca0007f7e0ff */
[----:B------:R0:W-:Y:S04]  /*89570*/  STL [R1+0x22ac], R12 ;  /* 0x0022ac0c01007387 */ /* 0x0001e80000100800 */
[----:B0-----:R-:W2:Y:S02]  /*89580*/  LDL.LU R12, [R1+0x2eec] ;  /* 0x002eec00010c7983 */ /* 0x001ea40000300800 */
[----:B--2---:R-:W-:-:S05]  /*89590*/  IMAD.X R12, R2, 0x1, R12, P4 ;  /* 0x00000001020c7824 */ /* 0x004fca00020e060c */
[----:B------:R0:W-:Y:S04]  /*895a0*/  STL [R1+0x22d0], R12 ;  /* 0x0022d00c01007387 */ /* 0x0001e80000100800 */
[----:B0-----:R-:W2:Y:S01]  /*895b0*/  LDL.LU R12, [R1+0x2ee8] ;  /* 0x002ee800010c7983 */ /* 0x001ea20000300800 */
[C---:B---3--:R-:W-:Y:S01]  /*895c0*/  IMAD.X R13, R2.reuse, 0x1, R13, P5 ;  /* 0x00000001020d7824 */ /* 0x048fe200028e060d */
[C---:B----4-:R-:W-:Y:S01]  /*895d0*/  IADD3 R14, P5, PT, R3.reuse, R14, RZ ;  /* 0x0000000e030e7210 */ /* 0x050fe20007fbe0ff */
        /* <DEDUP_REMOVED lines=18> */
[----:B------:R-:W-:Y:S01]  /*89700*/  IMAD.X R29, R2, 0x1, R29, P5 ;  /* 0x00000001021d7824 */ /* 0x000fe200028e061d */
[----:B------:R-:W-:-:S02]  /*89710*/  IADD3 R0, P5, PT, R3, R0, RZ ;  /* 0x0000000003007210 */ /* 0x000fc40007fbe0ff */
[----:B--2---:R-:W-:-:S05]  /*89720*/  IADD3 R12, P4, PT, R3, R12, RZ ;  /* 0x0000000c030c7210 */ /* 0x004fca0007f9e0ff */
        /* <DEDUP_REMOVED lines=22> */
[----:B------:R-:W-:Y:S04]  /*89890*/  STL [R1+0x2280], R23 ;  /* 0x0022801701007387 */ /* 0x000fe80000100800 */
[----:B------:R-:W-:Y:S01]  /*898a0*/  STL [R1+0x2254], R24 ;  /* 0x0022541801007387 */ /* 0x000fe20000100800 */
[----:B------:R-:W-:-:S03]  /*898b0*/  IADD3 R28, P4, PT, R3, R28, RZ ;  /* 0x0000001c031c7210 */ /* 0x000fc60007f9e0ff */
[----:B------:R-:W-:Y:S04]  /*898c0*/  STL [R1+0x2278], R25 ;  /* 0x0022781901007387 */ /* 0x000fe80000100800 */
        /* <DEDUP_REMOVED lines=1319> */
[----:B------:R0:W-:Y:S04]  /*8eb40*/  STL [R1+0x1c18], R0 ;  /* 0x001c180001007387 */ /* 0x0001e80000100800 */
[----:B0-----:R-:W3:Y:S04]  /*8eb50*/  LDL.LU R0, [R1+0x1bdc] ;  /* 0x001bdc0001007983 */ /* 0x001ee80000300800 */
        /* <DEDUP_REMOVED lines=63> */
[C---:B------:R-:W-:Y:S02]  /*8ef50*/  IMAD.X R26, R2.reuse, 0x1, R26, P6 ;  /* 0x00000001021a7824 */ /* 0x040fe400030e061a */
[C---:B------:R-:W-:Y:S02]  /*8ef60*/  IMAD.X R27, R2.reuse, 0x1, R27, P1 ;  /* 0x00000001021b7824 */ /* 0x040fe400008e061b */
[C---:B------:R-:W-:Y:S02]  /*8ef70*/  IMAD.X R29, R2.reuse, 0x1, R29, P3 ;  /* 0x00000001021d7824 */ /* 0x040fe400018e061d */
[----:B------:R-:W-:Y:S01]  /*8ef80*/  IMAD.X R28, R2, 0x1, R28, P2 ;  /* 0x00000001021c7824 */ /* 0x000fe200010e061c */
[----:B--2---:R-:W-:-:S05]  /*8ef90*/  IADD3 R0, P5, PT, R3, R0, RZ ;  /* 0x0000000003007210 */ /* 0x004fca0007fbe0ff */
[----:B------:R0:W-:Y:S01]  /*8efa0*/  STL [R1+0x1bdc], R0 ;  /* 0x001bdc0001007387 */ /* 0x0001e20000100800 */
[C---:B------:R-:W-:Y:S01]  /*8efb0*/  IMAD.X R10, R2.reuse, 0x1, R10, P5 ;  /* 0x00000001020a7824 */ /* 0x040fe200028e060a */
[----:B------:R-:W-:Y:S02]  /*8efc0*/  IADD3 R11, P5, PT, R3, R11, RZ ;  /* 0x0000000b030b7210 */ /* 0x000fe40007fbe0ff */
[----:B0-----:R2:W5:Y:S04]  /*8efd0*/  LDL.LU R0, [R1+0x2e04] ;  /* 0x002e040001007983 */ /* 0x0015680000300800 */
[----:B------:R2:W-:Y:S04]  /*8efe0*/  STL [R1+0x1c00], R12 ;  /* 0x001c000c01007387 */ /* 0x0005e80000100800 */
        /* <DEDUP_REMOVED lines=15> */
[----:B------:R2:W-:Y:S01]  /*8f0e0*/  STL [R1+0x1bc0], R20 ;  /* 0x001bc01401007387 */ /* 0x0005e20000100800 */
[----:B------:R-:W-:-:S03]  /*8f0f0*/  IMAD.X R25, R2, 0x1, R25, P5 ;  /* 0x0000000102197824 */ /* 0x000fc600028e0619 */
        /* <DEDUP_REMOVED lines=9> */
[----:B------:R-:W-:Y:S05]  /*8f190*/  @P0 BRA `(.L_x_1) ;  /* 0xfffff90000440947 */ /* 0x000fea000383ffff */
.L_x_0:
[----:B--2---:R-:W2:Y:S01]  /*8f1a0*/  LDL.LU R24, [R1+0xbcc] ;  /* 0x000bcc0001187983 */ /* 0x004ea20000300800 */
[----:B------:R-:W1:Y:S01]  /*8f1b0*/  LDCU.64 UR32, c[0x0][0x398] ;  /* 0x00007300ff2077ac */ /* 0x000e620008000a00 */
[----:B------:R-:W3:Y:S01]  /*8f1c0*/  LDCU.64 UR42, c[0x0][0x398] ;  /* 0x00007300ff2a77ac */ /* 0x000ee20008000a00 */
[----:B------:R-:W4:Y:S01]  /*8f1d0*/  LDCU.64 UR36, c[0x0][0x398] ;  /* 0x00007300ff2477ac */ /* 0x000f220008000a00 */
[----:B------:R-:W0:Y:S01]  /*8f1e0*/  LDCU.64 UR34, c[0x0][0x398] ;  /* 0x00007300ff2277ac */ /* 0x000e220008000a00 */
[----:B------:R-:W0:Y:S01]  /*8f1f0*/  LDCU.64 UR38, c[0x0][0x398] ;  /* 0x00007300ff2677ac */ /* 0x000e220008000a00 */
[----:B------:R-:W0:Y:S01]  /*8f200*/  S2UR UR5, SR_CgaCtaId ;  /* 0x00000000000579c3 */ /* 0x000e220000008800 */
[----:B------:R-:W-:Y:S01]  /*8f210*/  UMOV UR4, 0x400 ;  /* 0x0000040000047882 */ /* 0x000fe20000000000 */
[----:B------:R-:W0:Y:S01]  /*8f220*/  LDCU UR48, c[0x0][0x3b4] ;  /* 0x00007680ff3077ac */ /* 0x000e220008000800 */
[----:B------:R-:W0:Y:S01]  /*8f230*/  LDCU.64 UR44, c[0x0][0x390] ;  /* 0x00007200ff2c77ac */ /* 0x000e220008000a00 */
[----:B------:R-:W0:Y:S01]  /*8f240*/  LDCU UR49, c[0x0][0x3b4] ;  /* 0x00007680ff3177ac */ /* 0x000e220008000800 */
[----:B------:R-:W0:Y:S01]  /*8f250*/  LDCU.64 UR46, c[0x0][0x390] ;  /* 0x00007200ff2e77ac */ /* 0x000e220008000a00 */
        /* <DEDUP_REMOVED lines=54> */
[----:B--2---:R2:W-:Y:S04]  /*8f5c0*/  STL [R1+0x335c], R24 ;  /* 0x00335c1801007387 */ /* 0x0045e80000100800 */
[----:B--2---:R-:W2:Y:S01]  /*8f5d0*/  LDL.LU R24, [R1+0x970] ;  /* 0x0009700001187983 */ /* 0x004ea20000300800 */
[----:B------:R-:W-:Y:S06]  /*8f5e0*/  BAR.SYNC.DEFER_BLOCKING 0x0 ;  /* 0x0000000000007b1d */ /* 0x000fec0000010000 */
[----:B--2---:R2:W-:Y:S04]  /*8f5f0*/  STL [R1+0x3360], R24 ;  /* 0x0033601801007387 */ /* 0x0045e80000100800 */
[----:B--2---:R-:W2:Y:S04]  /*8f600*/  LDL.LU R24, [R1+0x96c] ;  /* 0x00096c0001187983 */ /* 0x004ea80000300800 */
        /* <DEDUP_REMOVED lines=14> */
[----:B------:R-:W2:Y:S04]  /*8f6f0*/  LDL.LU R23, [R1+0xbe0] ;  /* 0x000be00001177983 */ /* 0x000ea80000300800 */
        /* <DEDUP_REMOVED lines=13> */
[----:B------:R-:W2:Y:S04]  /*8f7d0*/  LDL.LU R21, [R1+0xbe8] ;  /* 0x000be80001157983 */ /* 0x000ea80000300800 */
[----:B------:R-:W2:Y:S04]  /*8f7e0*/  LDL.LU R20, [R1+0xbec] ;  /* 0x000bec0001147983 */ /* 0x000ea80000300800 */
[----:B------:R-:W2:Y:S04]  /*8f7f0*/  LDL.LU R4, [R1+0xce0] ;  /* 0x000ce00001047983 */ /* 0x000ea80000300800 */
[----:B------:R-:W2:Y:S04]  /*8f800*/  LDL.LU R3, [R1+0xce4] ;  /* 0x000ce40001037983 */ /* 0x000ea80000300800 */
[----:B------:R0:W-:Y:S04]  /*8f810*/  STL [R1+0x3030], R2 ;  /* 0x0030300201007387 */ /* 0x0001e80000100800 */
[----:B0-----:R-:W2:Y:S04]  /*8f820*/  LDL.LU R2, [R1+0xbc8] ;  /* 0x000bc80001027983 */ /* 0x001ea80000300800 */
[----:B-----5:R0:W-:Y:S04]  /*8f830*/  STL [R1+0x302c], R0 ;  /* 0x00302c0001007387 */ /* 0x0201e80000100800 */
[----:B0-----:R-:W2:Y:S04]  /*8f840*/  LDL.LU R0, [R1+0xbc4] ;  /* 0x000bc40001007983 */ /* 0x001ea80000300800 */
[----:B------:R0:W-:Y:S04]  /*8f850*/  STL [R1+0x3028], R16 ;  /* 0x0030281001007387 */ /* 0x0001e80000100800 */
[----:B0-----:R-:W2:Y:S04]  /*8f860*/  LDL.LU R16, [R1+0xbc0] ;  /* 0x000bc00001107983 */ /* 0x001ea80000300800 */
[----:B------:R0:W-:Y:S04]  /*8f870*/  STL [R1+0x2f4c], R5 ;  /* 0x002f4c0501007387 */ /* 0x0001e80000100800 */
[----:B0-----:R-:W2:Y:S04]  /*8f880*/  LDL.LU R5, [R1+0xabc] ;  /* 0x000abc0001057983 */ /* 0x001ea80000300800 */
[----:B------:R0:W-:Y:S04]  /*8f890*/  STL [R1+0x2f48], R25 ;  /* 0x002f481901007387 */ /* 0x0001e80000100800 */
[----:B0-----:R-:W2:Y:S04]  /*8f8a0*/  LDL.LU R25, [R1+0xab8] ;  /* 0x000ab80001197983 */ /* 0x001ea80000300800 */
[----:B------:R0:W-:Y:S04]  /*8f8b0*/  STL.64 [R1+0x2ee0], R6 ;  /* 0x002ee00601007387 */ /* 0x0001e80000100a00 */
[----:B0-----:R-:W2:Y:S04]  /*8f8c0*/  LDL.LU R6, [R1+0xab0] ;  /* 0x000ab00001067983 */ /* 0x001ea80000300800 */
[----:B------:R-:W2:Y:S04]  /*8f8d0*/  LDL.LU R7, [R1+0xab4] ;  /* 0x000ab40001077983 */ /* 0x000ea80000300800 */
[----:B------:R0:W-:Y:S04]  /*8f8e0*/  STL.64 [R1+0x2ed8], R12 ;  /* 0x002ed80c01007387 */ /* 0x0001e80000100a00 */
[----:B0-----:R-:W2:Y:S04]  /*8f8f0*/  LDL.LU R12, [R1+0xaa8] ;  /* 0x000aa800010c7983 */ /* 0x001ea80000300800 */
[----:B------:R-:W2:Y:S04]  /*8f900*/  LDL.LU R13, [R1+0xaac] ;  /* 0x000aac00010d7983 */ /* 0x000ea80000300800 */
[----:B------:R0:W-:Y:S04]  /*8f910*/  STL.64 [R1+0x2ed0], R8 ;  /* 0x002ed00801007387 */ /* 0x0001e80000100a00 */
[----:B0-----:R-:W2:Y:S04]  /*8f920*/  LDL.LU R8, [R1+0xaa4] ;  /* 0x000aa40001087983 */ /* 0x001ea80000300800 */
[----:B------:R0:W-:Y:S04]  /*8f930*/  STL.64 [R1+0x2ec8], R10 ;  /* 0x002ec80a01007387 */ /* 0x0001e80000100a00 */
[----:B0-----:R-:W2:Y:S04]  /*8f940*/  LDL.LU R10, [R1+0x9ac] ;  /* 0x0009ac00010a7983 */ /* 0x001ea80000300800 */
[----:B------:R-:W2:Y:S04]  /*8f950*/  LDL.LU R11, [R1+0xaa0] ;  /* 0x000aa000010b7983 */ /* 0x000ea80000300800 */
[----:B------:R0:W-:Y:S04]  /*8f960*/  STL [R1+0x2f08], R9 ;  /* 0x002f080901007387 */ /* 0x0001e80000100800 */
[----:B0-----:R-:W2:Y:S04]  /*8f970*/  LDL.LU R9, [R1+0x9a8] ;  /* 0x0009a80001097983 */ /* 0x001ea80000300800 */
[----:B------:R0:W-:Y:S04]  /*8f980*/  STL [R1+0x2ec0], R26 ;  /* 0x002ec01a01007387 */ /* 0x0001e80000100800 */
[----:B0-----:R-:W2:Y:S04]  /*8f990*/  LDL.LU R26, [R1+0x844] ;  /* 0x00084400011a7983 */ /* 0x001ea80000300800 */
[----:B------:R0:W-:Y:S04]  /*8f9a0*/  STL.64 [R1+0x2eb8], R14 ;  /* 0x002eb80e01007387 */ /* 0x0001e80000100a00 */
[----:B0-----:R-:W3:Y:S04]  /*8f9b0*/  LDL.LU R14, [R1+0x9a0] ;  /* 0x0009a000010e7983 */ /* 0x001ee80000300800 */
[----:B------:R-:W3:Y:S04]  /*8f9c0*/  LDL.LU R15, [R1+0x9a4] ;  /* 0x0009a400010f7983 */ /* 0x000ee80000300800 */
        /* <DEDUP_REMOVED lines=12> */
[----:B--2---:R-:W-:-:S03]  /*8fa90*/  F2FP.SATFINITE.E5M2.F32.PACK_AB_MERGE_C R26, R26, R24, RZ ;  /* 0x000000181a1a723e */ /* 0x004fc600048060ff */
[----:B------:R-:W2:Y:S04]  /*8faa0*/  LDL.LU R24, [R1+0x3394] ;  /* 0x0033940001187983 */ /* 0x000ea80000300800 */
[----:B------:R0:W-:Y:S04]  /*8fab0*/  STL [R1+0x2fe4], R26 ;  /* 0x002fe41a01007387 */ /* 0x0001e80000100800 */
[----:B0-----:R-:W3:Y:S01]  /*8fac0*/  LDL.LU R26, [R1+0x978] ;  /* 0x00097800011a7983 */ /* 0x001ee20000300800 */
[----:B--2---:R-:W-:-:S03]  /*8fad0*/  F2FP.SATFINITE.E5M2.F32.PACK_AB_MERGE_C R24, R24, R23, RZ ;  /* 0x000000171818723e */ /* 0x004fc600048060ff */
[----:B------:R-:W2:Y:S04]  /*8fae0*/  LDL.LU R23, [R1+0x3390] ;  /* 0x0033900001177983 */ /* 0x000ea80000300800 */
[----:B------:R0:W-:Y:S04]  /*8faf0*/  STL [R1+0x174], R24 ;  /* 0x0001741801007387 */ /* 0x0001e80000100800 */
[----:B0-----:R-:W2:Y:S02]  /*8fb00*/  LDL.LU R24, [R1+0x338c] ;  /* 0x00338c0001187983 */ /* 0x001ea40000300800 */
[----:B--2---:R-:W-:-:S02]  /*8fb10*/  F2FP.SATFINITE.E5M2.F32.PACK_AB_MERGE_C R24, R24, R23, RZ ;  /* 0x000000171818723e */ /* 0x004fc400048060ff */
[----:B------:R-:W2:Y:S04]  /*8fb20*/  LDL.LU R23, [R1+0x3388] ;  /* 0x0033880001177983 */ /* 0x000ea80000300800 */
[----:B------:R0:W-:Y:S04]  /*8fb30*/  STL [R1+0x1f0], R24 ;  /* 0x0001f01801007387 */ /* 0x0001e80000100800 */
[----:B0-----:R-:W3:Y:S02]  /*8fb40*/  LDL.LU R24, [R1+0x3384] ;  /* 0x0033840001187983 */ /* 0x001ee40000300800 */
[----:B---3--:R-:W-:-:S02]  /*8fb50*/  F2FP.SATFINITE.E5M2.F32.PACK_AB_MERGE_C R18, R18, R24, RZ ;  /* 0x000000181212723e */ /* 0x008fc400048060ff */
        /* <DEDUP_REMOVED lines=18> */
[----:B0-----:R-:W3:Y:S01]  /*8fc80*/  LDL.LU R24, [R1+0x3360] ;  /* 0x0033600001187983 */ /* 0x001ee20000300800 */
[----:B------:R-:W-:Y:S02]  /*8fc90*/  F2FP.SATFINITE.E5M2.F32.PACK_AB_MERGE_C R26, R29, R26, RZ ;  /* 0x0000001a1d1a723e */ /* 0x000fe400048060ff */
[----:B------:R-:W-:-:S02]  /*8fca0*/  F2FP.SATFINITE.E5M2.F32.PACK_AB_MERGE_C R14, R15, R14, RZ ;  /* 0x0000000e0f0e723e */ /* 0x000fc400048060ff */
[----:B------:R-:W-:Y:S02]  /*8fcb0*/  F2FP.SATFINITE.E5M2.F32.PACK_AB_MERGE_C R10, R10, R9, RZ ;  /* 0x000000090a0a723e */ /* 0x000fe400048060ff */
[----:B------:R-:W-:Y:S02]  /*8fcc0*/  F2FP.SATFINITE.E5M2.F32.PACK_AB_MERGE_C R9, R8, R11, RZ ;  /* 0x0000000b0809723e */ /* 0x000fe400048060ff */
[----:B---3--:R-:W-:Y:S02]  /*8fcd0*/  F2FP.SATFINITE.E5M2.F32.PACK_AB_MERGE_C R18, R18, R24, RZ ;  /* 0x000000181212723e */ /* 0x008fe400048060ff */
[----:B------:R-:W3:Y:S01]  /*8fce0*/  LDL.LU R24, [R1+0x335c] ;  /* 0x00335c0001187983 */ /* 0x000ee20000300800 */
[----:B------:R-:W-:Y:S02]  /*8fcf0*/  F2FP.SATFINITE.E5M2.F32.PACK_AB_MERGE_C R8, R13, R12, RZ ;  /* 0x0000000c0d08723e */ /* 0x000fe400048060ff */
[----:B------:R-:W-:Y:S01]  /*8fd00*/  F2FP.SATFINITE.E5M2.F32.PACK_AB_MERGE_C R7, R7, R6, RZ ;  /* 0x000000060707723e */ /* 0x000fe200048060ff */
[----:B------:R0:W-:Y:S01]  /*8fd10*/  STL [R1+0x1420], R18 ;  /* 0x0014201201007387 */ /* 0x0001e20000100800 */
[----:B------:R-:W-:-:S02]  /*8fd20*/  F2FP.SATFINITE.E5M2.F32.PACK_AB_MERGE_C R5, R5, R25, RZ ;  /* 0x000000190505723e */ /* 0x000fc400048060ff */
[----:B------:R-:W-:Y:S01]  /*8fd30*/  F2FP.SATFINITE.E5M2.F32.PACK_AB_MERGE_C R6, R0, R16, RZ ;  /* 0x000000100006723e */ /* 0x000fe200048060ff */
[----:B------:R-:W-:Y:S01]  /*8fd40*/  STL [R1+0x1418], R26 ;  /* 0x0014181a01007387 */ /* 0x000fe20000100800 */
[----:B0-----:R-:W-:Y:S02]  /*8fd50*/  F2FP.SATFINITE.E5M2.F32.PACK_AB_MERGE_C R18, R17, R28, RZ ;  /* 0x0000001c1112723e */ /* 0x001fe400048060ff */
[----:B------:R-:W-:-:S03]  /*8fd60*/  F2FP.SATFINITE.E5M2.F32.PACK_AB_MERGE_C R17, R27, R19, RZ ;  /* 0x000000131b11723e */ /* 0x000fc600048060ff */
        /* <DEDUP_REMOVED lines=8> */
[----:B------:R-:W-:Y:S01]  /*8fdf0*/  STL [R1+0x1d8], R6 ;  /* 0x0001d80601007387 */ /* 0x000fe20000100800 */
[----:B--2---:R-:W-:-:S02]  /*8fe00*/  F2FP.SATFINITE.E5M2.F32.PACK_AB_MERGE_C R5, R22, R23, RZ ;  /* 0x000000171605723e */ /* 0x004fc400048060ff */
[----:B---3--:R-:W-:Y:S02]  /*8fe10*/  F2FP.SATFINITE.E5M2.F32.PACK_AB_MERGE_C R0, R24, R2, RZ ;  /* 0x000000021800723e */ /* 0x008fe400048060ff */
[----:B------:R-:W-:-:S03]  /*8fe20*/  F2FP.SATFINITE.E5M2.F32.PACK_AB_MERGE_C R2, R20, R21, RZ ;  /* 0x000000151402723e */ /* 0x000fc600048060ff */
[----:B------:R0:W-:Y:S04]  /*8fe30*/  STL [R1+0x1c8], R0 ;  /* 0x0001c80001007387 */ /* 0x0001e80000100800 */
[----:B------:R-:W-:Y:S04]  /*8fe40*/  STL [R1+0x120], R5 ;  /* 0x0001200501007387 */ /* 0x000fe80000100800 */
[----:B------:R-:W2:Y:S01]  /*8fe50*/  LDL.LU R13, [R1+0xcc4] ;  /* 0x000cc400010d7983 */ /* 0x000ea20000300800 */
[----:B0-----:R-:W-:-:S03]  /*8fe60*/  F2FP.SATFINITE.E5M2.F32.PACK_AB_MERGE_C R0, R3, R4, RZ ;  /* 0x000000040300723e */ /* 0x001fc600048060ff */
[----:B------:R-:W-:Y:S04]  /*8fe70*/  STL [R1+0x154], R2 ;  /* 0x0001540201007387 */ /* 0x000fe80000100800 */
[----:B--2---:R0:W-:Y:S04]  /*8fe80*/  STL [R1+0x3304], R13 ;  /* 0x0033040d01007387 */ /* 0x0041e80000100800 */
[----:B------:R-:W-:Y:S04]  /*8fe90*/  STL [R1+0xe4], R0 ;  /* 0x0000e40001007387 */ /* 0x000fe80000100800 */
[----:B0-----:R-:W2:Y:S04]  /*8fea0*/  LDL.LU R13, [R1+0xcdc] ;  /* 0x000cdc00010d7983 */ /* 0x001ea80000300800 */
[----:B--2---:R0:W-:Y:S04]  /*8feb0*/  STL [R1+0x330c], R13 ;  /* 0x00330c0d01007387 */ /* 0x0041e80000100800 */
        /* <DEDUP_REMOVED lines=19> */
[----:B------:R-:W3:Y:S04]  /*8fff0*/  LDL.LU R18, [R1+0xca8] ;  /* 0x000ca80001127983 */ /* 0x000ee80000300800 */
[----:B---3--:R0:W-:Y:S04]  /*90000*/  STL [R1+0x32e4], R18 ;  /* 0x0032e41201007387 */ /* 0x0081e80000100800 */
[----:B0-----:R-:W3:Y:S04]  /*90010*/  LDL.LU R18, [R1+0xca0] ;  /* 0x000ca00001127983 */ /* 0x001ee80000300800 */
        /* <DEDUP_REMOVED lines=29> */
[----:B0-----:R-:W2:Y:S04]  /*901f0*/  LDL.LU R18, [R1+0xce8] ;  /* 0x000ce80001127983 */ /* 0x001ea80000300800 */
[----:B------:R-:W3:Y:S04]  /*90200*/  LDL.LU R26, [R1+0xcac] ;  /* 0x000cac00011a7983 */ /* 0x000ee80000300800 */
[----:B---3--:R0:W-:Y:S04]  /*90210*/  STL [R1+0x32ec], R26 ;  /* 0x0032ec1a01007387 */ /* 0x0081e80000100800 */
[----:B0-----:R-:W3:Y:S04]  /*90220*/  LDL.LU R26, [R1+0xcb8] ;  /* 0x000cb800011a7983 */ /* 0x001ee80000300800 */
[----:B---3--:R0:W-:Y:S04]  /*90230*/  STL [R1+0x32f4], R26 ;  /* 0x0032f41a01007387 */ /* 0x0081e80000100800 */
[----:B0-----:R-:W3:Y:S01]  /*90240*/  LDL.LU R26, [R1+0xcb0] ;  /* 0x000cb000011a7983 */ /* 0x001ee20000300800 */
[----:B--2---:R-:W-:-:S03]  /*90250*/  F2FP.SATFINITE.E5M2.F32.PACK_AB_MERGE_C R13, R13, R18, RZ ;  /* 0x000000120d0d723e */ /* 0x004fc600048060ff */
[----:B---3--:R0:W-:Y:S04]  /*90260*/  STL [R1+0x32fc], R26 ;  /* 0x0032fc1a01007387 */ /* 0x0081e80000100800 */
[----:B0-----:R-:W2:Y:S04]  /*90270*/  LDL.LU R26, [R1+0xcc8] ;  /* 0x000cc800011a7983 */ /* 0x001ea80000300800 */
        /* <DEDUP_REMOVED lines=87> */
[----:B------:R0:W-:Y:S01]  /*907f0*/  STL [R1+0x13b4], R13 ;  /* 0x0013b40d01007387 */ /* 0x0001e20000100800 */
[----:B------:R-:W-:Y:S02]  /*90800*/  F2FP.SATFINITE.E5M2.F32.PACK_AB_MERGE_C R17, R19, R17, RZ ;  /* 0x000000111311723e */ /* 0x000fe400048060ff */
[----:B------:R-:W-:Y:S02]  /*90810*/  F2FP.SATFINITE.E5M2.F32.PACK_AB_MERGE_C R14, R14, R27, RZ ;  /* 0x0000001b0e0e723e */ /* 0x000fe400048060ff */
[----:B0-----:R-:W-:Y:S02]  /*90820*/  F2FP.SATFINITE.E5M2.F32.PACK_AB_MERGE_C R13, R28, R29, RZ ;  /* 0x0000001d1c0d723e */ /* 0x001fe400048060ff */
[----:B------:R-:W-:-:S02]  /*90830*/  F2FP.SATFINITE.E5M2.F32.PACK_AB_MERGE_C R8, R12, R8, RZ ;  /* 0x000000080c08723e */ /* 0x000fc400048060ff */
[----:B------:R-:W-:Y:S02]  /*90840*/  F2FP.SATFINITE.E5M2.F32.PACK_AB_MERGE_C R7, R7, R6, RZ ;  /* 0x000000060707723e */ /* 0x000fe400048060ff */
[----:B------:R-:W-:Y:S02]  /*90850*/  F2FP.SATFINITE.E5M2.F32.PACK_AB_MERGE_C R5, R5, R25, RZ ;  /* 0x000000190505723e */ /* 0x000fe400048060ff */
[----:B------:R-:W-:Y:S02]  /*90860*/  F2FP.SATFINITE.E5M2.F32.PACK_AB_MERGE_C R6, R0, R16, RZ ;  /* 0x000000100006723e */ /* 0x000fe400048060ff */
[----:B------:R-:W-:Y:S02]  /*90870*/  F2FP.SATFINITE.E5M2.F32.PACK_AB_MERGE_C R0, R24, R2, RZ ;  /* 0x000000021800723e */ /* 0x000fe400048060ff */
[----:B--2---:R-:W-:-:S05]  /*90880*/  F2FP.SATFINITE.E5M2.F32.PACK_AB_MERGE_C R18, R26, R18, RZ ;  /* 0x000000121a12723e */ /* 0x004fca00048060ff */
[----:B------:R-:W-:Y:S04]  /*90890*/  STL [R1+0x1390], R18 ;  /* 0x0013901201007387 */ /* 0x000fe80000100800 */
[----:B------:R0:W-:Y:S04]  /*908a0*/  STL [R1+0x140c], R13 ;  /* 0x00140c0d01007387 */ /* 0x0001e80000100800 */
[----:B------:R-:W-:Y:S01]  /*908b0*/  STL [R1+0x1408], R17 ;  /* 0x0014081101007387 */ /* 0x000fe20000100800 */
[----:B0-----:R-:W-:Y:S02]  /*908c0*/  F2FP.SATFINITE.E5M2.F32.PACK_AB_MERGE_C R13, R9, R15, RZ ;  /* 0x0000000f090d723e */ /* 0x001fe400048060ff */
[----:B------:R-:W-:Y:S01]  /*908d0*/  F2FP.SATFINITE.E5M2.F32.PACK_AB_MERGE_C R9, R11, R10, RZ ;  /* 0x0000000a0b09723e */ /* 0x000fe200048060ff */
[----:B------:R-:W-:Y:S04]  /*908e0*/  STL [R1+0x13e0], R14 ;  /* 0x0013e00e01007387 */ /* 0x000fe80000100800 */
[----:B------:R-:W-:Y:S04]  /*908f0*/  STL [R1+0x13ec], R13 ;  /* 0x0013ec0d01007387 */ /* 0x000fe80000100800 */
[----:B------:R-:W-:Y:S04]  /*90900*/  STL [R1+0x2b0], R9 ;  /* 0x0002b00901007387 */ /* 0x000fe80000100800 */
[----:B------:R-:W-:Y:S04]  /*90910*/  STL [R1+0x134c], R8 ;  /* 0x00134c0801007387 */ /* 0x000fe80000100800 */
[----:B------:R-:W-:Y:S04]  /*90920*/  STL [R1+0x23c], R7 ;  /* 0x00023c0701007387 */ /* 0x000fe80000100800 */
[----:B------:R0:W-:Y:S04]  /*90930*/  STL [R1+0x1220], R5 ;  /* 0x0012200501007387 */ /* 0x0001e80000100800 */
[----:B------:R-:W-:Y:S01]  /*90940*/  STL [R1+0x1e8], R6 ;  /* 0x0001e80601007387 */ /* 0x000fe20000100800 */
[----:B0-----:R-:W-:-:S03]  /*90950*/  F2FP.SATFINITE.E5M2.F32.PACK_AB_MERGE_C R5, R22, R23, RZ ;  /* 0x000000171605723e */ /* 0x001fc600048060ff */
[----:B------:R0:W-:Y:S04]  /*90960*/  STL [R1+0x294], R0 ;  /* 0x0002940001007387 */ /* 0x0001e80000100800 */
[----:B------:R-:W-:Y:S04]  /*90970*/  STL [R1+0x1b8], R5 ;  /* 0x0001b80501007387 */ /* 0x000fe80000100800 */
[----:B------:R-:W2:Y:S01]  /*90980*/  LDL.LU R19, [R1+0xa8c] ;  /* 0x000a8c0001137983 */ /* 0x000ea20000300800 */
[----:B------:R-:W-:Y:S02]  /*90990*/  F2FP.SATFINITE.E5M2.F32.PACK_AB_MERGE_C R2, R20, R21, RZ ;  /* 0x000000151402723e */ /* 0x000fe400048060ff */
        /* <DEDUP_REMOVED lines=146> */
[----:B------:R-:W2:Y:S01]  /*912c0*/  LDL.LU R13, [R1+0x3270] ;  /* 0x00327000010d7983 */ /* 0x000ea20000300800 */
[----:B---3--:R-:W-:-:S03]  /*912d0*/  F2FP.SATFINITE.E5M2.F32.PACK_AB_MERGE_C R17, R17, R28, RZ ;  /* 0x0000001c1111723e */ /* 0x008fc600048060ff */
[----:B------:R-:W-:Y:S01]  /*912e0*/  STL [R1+0x2fd4], R19 ;  /* 0x002fd41301007387 */ /* 0x000fe20000100800 */
[----:B------:R-:W-:Y:S02]  /*912f0*/  F2FP.SATFINITE.E5M2.F32.PACK_AB_MERGE_C R14, R14, R27, RZ ;  /* 0x0000001b0e0e723e */ /* 0x000fe400048060ff */
[----:B------:R-:W-:Y:S02]  /*91300*/  F2FP.SATFINITE.E5M2.F32.PACK_AB_MERGE_C R8, R12, R8, RZ ;  /* 0x000000080c08723e */ /* 0x000fe400048060ff */
[----:B------:R-:W-:Y:S02]  /*91310*/  F2FP.SATFINITE.E5M2.F32.PACK_AB_MERGE_C R7, R7, R6, RZ ;  /* 0x000000060707723e */ /* 0x000fe400048060ff */
[----:B------:R-:W-:Y:S02]  /*91320*/  F2FP.SATFINITE.E5M2.F32.PACK_AB_MERGE_C R6, R5, R25, RZ ;  /* 0x000000190506723e */ /* 0x000fe400048060ff */
[----:B------:R-:W-:Y:S02]  /*91330*/  F2FP.SATFINITE.E5M2.F32.PACK_AB_MERGE_C R5, R0, R16, RZ ;  /* 0x000000100005723e */ /* 0x000fe400048060ff */
[----:B------:R-:W-:-:S02]  /*91340*/  F2FP.SATFINITE.E5M2.F32.PACK_AB_MERGE_C R2, R24, R2, RZ ;  /* 0x000000021802723e */ /* 0x000fc400048060ff */
[----:B------:R-:W-:Y:S02]  /*91350*/  F2FP.SATFINITE.E5M2.F32.PACK_AB_MERGE_C R12, R20, R21, RZ ;  /* 0x00000015140c723e */ /* 0x000fe400048060ff */
[----:B------:R-:W-:Y:S02]  /*91360*/  F2FP.SATFINITE.E5M2.F32.PACK_AB_MERGE_C R0, R22, R23, RZ ;  /* 0x000000171600723e */ /* 0x000fe400048060ff */
[----:B--2---:R-:W-:Y:S02]  /*91370*/  F2FP.SATFINITE.E5M2.F32.PACK_AB_MERGE_C R18, R18, R13, RZ ;  /* 0x0000000d1212723e */ /* 0x004fe400048060ff */
[----:B------:R-:W-:-:S03]  /*91380*/  F2FP.SATFINITE.E5M2.F32.PACK_AB_MERGE_C R13, R29, R26, RZ ;  /* 0x0000001a1d0d723e */ /* 0x000fc600048060ff */
        /* <DEDUP_REMOVED lines=14> */
[----:B------:R2:W-:Y:S04]  /*91470*/  STL [R1+0x1e0], R0 ;  /* 0x0001e00001007387 */ /* 0x0005e80000100800 */
[----:B0-----:R-:W3:Y:S01]  /*91480*/  LDL.LU R12, [R1+0x95c] ;  /* 0x00095c00010c7983 */ /* 0x001ee20000300800 */
[----:B--2---:R-:W-:-:S03]  /*91490*/  F2FP.SATFINITE.E5M2.F32.PACK_AB_MERGE_C R0, R3, R4, RZ ;  /* 0x000000040300723e */ /* 0x004fc600048060ff */
[----:B---3--:R0:W-:Y:S04]  /*914a0*/  STL [R1+0x31f8], R12 ;  /* 0x0031f80c01007387 */ /* 0x0081e80000100800 */
        /* <DEDUP_REMOVED lines=152> */
[----:B---3--:R-:W-:Y:S02]  /*91e30*/  F2FP.SATFINITE.E5M2.F32.PACK_AB_MERGE_C R9, R9, R15, RZ ;  /* 0x0000000f0909723e */ /* 0x008fe400048060ff */
[----:B------:R-:W-:Y:S02]  /*91e40*/  F2FP.SATFINITE.E5M2.F32.PACK_AB_MERGE_C R8, R8, R11, RZ ;  /* 0x0000000b0808723e */ /* 0x000fe400048060ff */
[----:B------:R-:W-:Y:S02]  /*91e50*/  F2FP.SATFINITE.E5M2.F32.PACK_AB_MERGE_C R7, R7, R6, RZ ;  /* 0x000000060707723e */ /* 0x000fe400048060ff */
[----:B------:R-:W-:Y:S02]  /*91e60*/  F2FP.SATFINITE.E5M2.F32.PACK_AB_MERGE_C R5, R5, R25, RZ ;  /* 0x000000190505723e */ /* 0x000fe400048060ff */
[----:B------:R-:W-:Y:S02]  /*91e70*/  F2FP.SATFINITE.E5M2.F32.PACK_AB_MERGE_C R6, R0, R16, RZ ;  /* 0x000000100006723e */ /* 0x000fe400048060ff */
[----:B------:R-:W-:-:S02]  /*91e80*/  F2FP.SATFINITE.E5M2.F32.PACK_AB_MERGE_C R0, R24, R2, RZ ;  /* 0x000000021800723e */ /* 0x000fc400048060ff */
[----:B------:R-:W-:Y:S02]  /*91e90*/  F2FP.SATFINITE.E5M2.F32.PACK_AB_MERGE_C R2, R20, R21, RZ ;  /* 0x000000151402723e */ /* 0x000fe400048060ff */
[----:B--2---:R-:W-:-:S05]  /*91ea0*/  F2FP.SATFINITE.E5M2.F32.PACK_AB_MERGE_C R10, R10, R19, RZ ;  /* 0x000000130a0a723e */ /* 0x004fca00048060ff */
[----:B------:R0:W-:Y:S04]  /*91eb0*/  STL [R1+0x2fdc], R10 ;  /* 0x002fdc0a01007387 */ /* 0x0001e80000100800 */
[----:B------:R2:W-:Y:S01]  /*91ec0*/  STL [R1+0x13c], R12 ;  /* 0x00013c0c01007387 */ /* 0x0005e20000100800 */
[----:B0-----:R-:W-:Y:S02]  /*91ed0*/  F2FP.SATFINITE.E5M2.F32.PACK_AB_MERGE_C R10, R18, R13, RZ ;  /* 0x0000000d120a723e */ /* 0x001fe400048060ff */
[----:B------:R-:W-:Y:S02]  /*91ee0*/  F2FP.SATFINITE.E5M2.F32.PACK_AB_MERGE_C R13, R29, R26, RZ ;  /* 0x0000001a1d0d723e */ /* 0x000fe400048060ff */
[----:B--2---:R-:W-:Y:S01]  /*91ef0*/  F2FP.SATFINITE.E5M2.F32.PACK_AB_MERGE_C R12, R17, R28, RZ ;  /* 0x0000001c110c723e */ /* 0x004fe200048060ff */
[----:B------:R0:W-:Y:S04]  /*91f00*/  STL [R1+0x178], R10 ;  /* 0x0001780a01007387 */ /* 0x0001e80000100800 */
[----:B------:R-:W-:Y:S01]  /*91f10*/  STL [R1+0x1a8], R13 ;  /* 0x0001a80d01007387 */ /* 0x000fe20000100800 */
[----:B0-----:R-:W-:-:S03]  /*91f20*/  F2FP.SATFINITE.E5M2.F32.PACK_AB_MERGE_C R10, R14, R27, RZ ;  /* 0x0000001b0e0a723e */ /* 0x001fc600048060ff */
        /* <DEDUP_REMOVED lines=10> */
[----:B------:R-:W2:Y:S04]  /*91fd0*/  LDL.LU R27, [R1+0x8d4] ;  /* 0x0008d400011b7983 */ /* 0x000ea80000300800 */
[----:B------:R-:W-:Y:S04]  /*91fe0*/  STL [R1+0x184], R2 ;  /* 0x0001840201007387 */ /* 0x000fe80000100800 */
[----:B------:R-:W3:Y:S01]  /*91ff0*/  LDL.LU R10, [R1+0x8c4] ;  /* 0x0008c400010a7983 */ /* 0x000ee20000300800 */
[----:B0-----:R-:W-:-:S05]  /*92000*/  F2FP.SATFINITE.E5M2.F32.PACK_AB_MERGE_C R0, R3, R4, RZ ;  /* 0x000000040300723e */ /* 0x001fca00048060ff */
[----:B------:R-:W-:Y:S04]  /*92010*/  STL [R1+0x121c], R0 ;  /* 0x00121c0001007387 */ /* 0x000fe80000100800 */
        /* <DEDUP_REMOVED lines=27> */
[----:B------:R-:W2:Y:S04]  /*921d0*/  LDL.LU R19, [R1+0x878] ;  /* 0x0008780001137983 */ /* 0x000ea80000300800 */
        /* <DEDUP_REMOVED lines=13> */
[----:B0-----:R-:W2:Y:S01]  /*922b0*/  LDL.LU R19, [R1+0x8b0] ;  /* 0x0008b00001137983 */ /* 0x001ea20000300800 */
[----:B------:R-:W-:-:S03]  /*922c0*/  F2FP.SATFINITE.E5M2.F32.PACK_AB_MERGE_C R27, R27, R10, RZ ;  /* 0x0000000a1b1b723e */ /* 0x000fc600048060ff */
        /* <DEDUP_REMOVED lines=27> */
[----:B------:R-:W3:Y:S04]  /*92480*/  LDL.LU R10, [R1+0x31f0] ;  /* 0x0031f000010a7983 */ /* 0x000ee80000300800 */
[----:B------:R0:W-:Y:S04]  /*92490*/  STL [R1+0x2fc8], R27 ;  /* 0x002fc81b01007387 */ /* 0x0001e80000100800 */
[----:B0-----:R-:W2:Y:S01]  /*924a0*/  LDL.LU R27, [R1+0x870] ;  /* 0x00087000011b7983 */ /* 0x001ea20000300800 */
[----:B---3--:R-:W-:-:S03]  /*924b0*/  F2FP.SATFINITE.E5M2.F32.PACK_AB_MERGE_C R10, R10, R12, RZ ;  /* 0x0000000c0a0a723e */ /* 0x008fc600048060ff */
[----:B------:R-:W3:Y:S04]  /*924c0*/  LDL.LU R12, [R1+0x31ec] ;  /* 0x0031ec00010c7983 */ /* 0x000ee80000300800 */
        /* <DEDUP_REMOVED lines=39> */
[----:B------:R-:W3:Y:S01]  /*92740*/  LDL.LU R12, [R1+0x31a0] ;  /* 0x0031a000010c7983 */ /* 0x000ee20000300800 */
[----:B------:R-:W-:-:S03]  /*92750*/  F2FP.SATFINITE.E5M2.F32.PACK_AB_MERGE_C R24, R24, R18, RZ ;  /* 0x000000121818723e */ /* 0x000fc600048060ff */
[----:B------:R2:W-:Y:S01]  /*92760*/  STL [R1+0x284], R10 ;  /* 0x0002840a01007387 */ /* 0x0005e20000100800 */
[----:B------:R-:W-:Y:S02]  /*92770*/  F2FP.SATFINITE.E5M2.F32.PACK_AB_MERGE_C R18, R11, R9, RZ ;  /* 0x000000090b12723e */ /* 0x000fe400048060ff */
[----:B--2---:R-:W-:Y:S02]  /*92780*/  F2FP.SATFINITE.E5M2.F32.PACK_AB_MERGE_C R10, R13, R19, RZ ;  /* 0x000000130d0a723e */ /* 0x004fe400048060ff */
[----:B------:R-:W-:Y:S02]  /*92790*/  F2FP.SATFINITE.E5M2.F32.PACK_AB_MERGE_C R8, R6, R8, RZ ;  /* 0x000000080608723e */ /* 0x000fe400048060ff */
[----:B------:R-:W-:Y:S02]  /*927a0*/  F2FP.SATFINITE.E5M2.F32.PACK_AB_MERGE_C R7, R25, R7, RZ ;  /* 0x000000071907723e */ /* 0x000fe400048060ff */
[----:B------:R-:W-:Y:S02]  /*927b0*/  F2FP.SATFINITE.E5M2.F32.PACK_AB_MERGE_C R6, R16, R5, RZ ;  /* 0x000000051006723e */ /* 0x000fe400048060ff */
[----:B------:R-:W-:-:S02]  /*927c0*/  F2FP.SATFINITE.E5M2.F32.PACK_AB_MERGE_C R0, R2, R0, RZ ;  /* 0x000000000200723e */ /* 0x000fc400048060ff */
[----:B------:R-:W-:Y:S02]  /*927d0*/  F2FP.SATFINITE.E5M2.F32.PACK_AB_MERGE_C R5, R22, R23, RZ ;  /* 0x000000171605723e */ /* 0x000fe400048060ff */
[----:B---3--:R-:W-:-:S05]  /*927e0*/  F2FP.SATFINITE.E5M2.F32.PACK_AB_MERGE_C R12, R12, R27, RZ ;  /* 0x0000001b0c0c723e */ /* 0x008fca00048060ff */
[----:B------:R0:W-:Y:S04]  /*927f0*/  STL [R1+0x50], R12 ;  /* 0x0000500c01007387 */ /* 0x0001e80000100800 */
[----:B------:R-:W-:Y:S04]  /*92800*/  STL [R1+0x3034], R24 ;  /* 0x0030341801007387 */ /* 0x000fe80000100800 */
[----:B------:R2:W-:Y:S01]  /*92810*/  STL [R1+0x1a4], R10 ;  /* 0x0001a40a01007387 */ /* 0x0005e20000100800 */
[----:B0-----:R-:W-:Y:S02]  /*92820*/  F2FP.SATFINITE.E5M2.F32.PACK_AB_MERGE_C R12, R29, R26, RZ ;  /* 0x0000001a1d0c723e */ /* 0x001fe400048060ff */
[----:B------:R-:W-:-:S02]  /*92830*/  F2FP.SATFINITE.E5M2.F32.PACK_AB_MERGE_C R29, R15, R14, RZ ;  /* 0x0000000e0f1d723e */ /* 0x000fc400048060ff */
[----:B--2---:R-:W-:-:S05]  /*92840*/  F2FP.SATFINITE.E5M2.F32.PACK_AB_MERGE_C R10, R17, R28, RZ ;  /* 0x0000001c110a723e */ /* 0x004fca00048060ff */
[----:B------:R-:W-:Y:S04]  /*92850*/  STL [R1+0x2fe8], R10 ;  /* 0x002fe80a01007387 */ /* 0x000fe80000100800 */
[----:B------:R-:W-:Y:S04]  /*92860*/  STL [R1+0x280], R12 ;  /* 0x0002800c01007387 */ /* 0x000fe80000100800 */
[----:B------:R-:W-:Y:S04]  /*92870*/  STL [R1+0x2ff0], R29 ;  /* 0x002ff01d01007387 */ /* 0x000fe80000100800 */
[----:B------:R0:W-:Y:S04]  /*92880*/  STL [R1+0x2fec], R18 ;  /* 0x002fec1201007387 */ /* 0x0001e80000100800 */
[----:B------:R-:W-:Y:S04]  /*92890*/  STL [R1+0x130], R8 ;  /* 0x0001300801007387 */ /* 0x000fe80000100800 */
[----:B------:R-:W-:Y:S04]  /*928a0*/  STL [R1+0x138], R7 ;  /* 0x0001380701007387 */ /* 0x000fe80000100800 */
[----:B------:R-:W-:Y:S04]  /*928b0*/  STL [R1+0x134], R6 ;  /* 0x0001340601007387 */ /* 0x000fe80000100800 */
[----:B------:R2:W-:Y:S04]  /*928c0*/  STL [R1+0x12ac], R0 ;  /* 0x0012ac0001007387 */ /* 0x0005e80000100800 */
[----:B------:R-:W-:Y:S04]  /*928d0*/  STL [R1+0x12a4], R5 ;  /* 0x0012a40501007387 */ /* 0x000fe80000100800 */
[----:B0-----:R-:W3:Y:S01]  /*928e0*/  LDL.LU R18, [R1+0x49c] ;  /* 0x00049c0001127983 */ /* 0x001ee20000300800 */
[----:B------:R-:W-:-:S02]  /*928f0*/  F2FP.SATFINITE.E5M2.F32.PACK_AB_MERGE_C R2, R20, R21, RZ ;  /* 0x000000151402723e */ /* 0x000fc400048060ff */
[----:B--2---:R-:W-:-:S03]  /*92900*/  F2FP.SATFINITE.E5M2.F32.PACK_AB_MERGE_C R0, R3, R4, RZ ;  /* 0x000000040300723e */ /* 0x004fc600048060ff */
[----:B------:R-:W-:Y:S04]  /*92910*/  STL [R1+0x1320], R2 ;  /* 0x0013200201007387 */ /* 0x000fe80000100800 */
        /* <DEDUP_REMOVED lines=76> */
[----:B--2---:R-:W-:-:S05]  /*92de0*/  F2FP.SATFINITE.E5M2.F32.PACK_AB_MERGE_C R27, R27, R29, RZ ;  /* 0x0000001d1b1b723e */ /* 0x004fca00048060ff */
[----:B------:R-:W-:Y:S04]  /*92df0*/  STL [R1+0x2ff4], R27 ;  /* 0x002ff41b01007387 */ /* 0x000fe80000100800 */
[----:B------:R0:W-:Y:S04]  /*92e00*/  STL [R1+0x110], R18 ;  /* 0x0001101201007387 */ /* 0x0001e80000100800 */
[----:B------:R2:W-:Y:S04]  /*92e10*/  STL [R1+0x2ff8], R12 ;  /* 0x002ff80c01007387 */ /* 0x0005e80000100800 */
[----:B------:R3:W-:Y:S01]  /*92e20*/  STL [R1+0xfc], R10 ;  /* 0x0000fc0a01007387 */ /* 0x0007e20000100800 */
[----:B0-----:R-:W-:-:S03]  /*92e30*/  F2FP.SATFINITE.E5M2.F32.PACK_AB_MERGE_C R18, R17, R28, RZ ;  /* 0x0000001c1112723e */ /* 0x001fc600048060ff */
[----:B------:R-:W-:Y:S01]  /*92e40*/  STL [R1+0x2ffc], R19 ;  /* 0x002ffc1301007387 */ /* 0x000fe20000100800 */
[----:B--2---:R-:W-:Y:S02]  /*92e50*/  F2FP.SATFINITE.E5M2.F32.PACK_AB_MERGE_C R12, R11, R9, RZ ;  /* 0x000000090b0c723e */ /* 0x004fe400048060ff */
[----:B---3--:R-:W-:Y:S01]  /*92e60*/  F2FP.SATFINITE.E5M2.F32.PACK_AB_MERGE_C R10, R15, R14, RZ ;  /* 0x0000000e0f0a723e */ /* 0x008fe200048060ff */
[----:B------:R0:W-:Y:S01]  /*92e70*/  STL [R1+0x3000], R18 ;  /* 0x0030001201007387 */ /* 0x0001e20000100800 */
[----:B------:R-:W-:-:S03]  /*92e80*/  F2FP.SATFINITE.E5M2.F32.PACK_AB_MERGE_C R27, R6, R8, RZ ;  /* 0x00000008061b723e */ /* 0x000fc600048060ff */
[----:B------:R2:W-:Y:S04]  /*92e90*/  STL [R1+0x3004], R10 ;  /* 0x0030040a01007387 */ /* 0x0005e80000100800 */
[----:B------:R3:W-:Y:S01]  /*92ea0*/  STL [R1+0x3008], R12 ;  /* 0x0030080c01007387 */ /* 0x0007e20000100800 */
[----:B0-----:R-:W-:Y:S02]  /*92eb0*/  F2FP.SATFINITE.E5M2.F32.PACK_AB_MERGE_C R18, R2, R0, RZ ;  /* 0x000000000212723e */ /* 0x001fe400048060ff */
[----:B--2---:R-:W-:Y:S02]  /*92ec0*/  F2FP.SATFINITE.E5M2.F32.PACK_AB_MERGE_C R10, R16, R5, RZ ;  /* 0x00000005100a723e */ /* 0x004fe400048060ff */
[----:B---3--:R-:W-:Y:S01]  /*92ed0*/  F2FP.SATFINITE.E5M2.F32.PACK_AB_MERGE_C R12, R25, R7, RZ ;  /* 0x00000007190c723e */ /* 0x008fe200048060ff */
[----:B------:R-:W-:Y:S04]  /*92ee0*/  STL [R1+0x300c], R27 ;  /* 0x00300c1b01007387 */ /* 0x000fe80000100800 */
[----:B------:R-:W-:Y:S01]  /*92ef0*/  STL [R1+0x3010], R12 ;  /* 0x0030100c01007387 */ /* 0x000fe20000100800 */
[----:B------:R-:W-:-:S03]  /*92f00*/  F2FP.SATFINITE.E5M2.F32.PACK_AB_MERGE_C R0, R22, R23, RZ ;  /* 0x000000171600723e */ /* 0x000fc600048060ff */
[----:B------:R-:W-:Y:S04]  /*92f10*/  STL [R1+0x3014], R10 ;  /* 0x0030140a01007387 */ /* 0x000fe80000100800 */
[----:B------:R0:W-:Y:S02]  /*92f20*/  STL [R1+0x3018], R18 ;  /* 0x0030181201007387 */ /* 0x0001e40000100800 */
[----:B0-----:R-:W-:-:S05]  /*92f30*/  F2FP.SATFINITE.E5M2.F32.PACK_AB_MERGE_C R18, R20, R21, RZ ;  /* 0x000000151412723e */ /* 0x001fca00048060ff */
[----:B------:R-:W-:Y:S04]  /*92f40*/  STL [R1+0x301c], R18 ;  /* 0x00301c1201007387 */ /* 0x000fe80000100800 */
[----:B------:R-:W-:Y:S04]  /*92f50*/  STL [R1+0x60], R0 ;  /* 0x0000600001007387 */ /* 0x000fe80000100800 */
[----:B------:R-:W2:Y:S04]  /*92f60*/  LDL.LU R23, [R1+0x504] ;  /* 0x0005040001177983 */ /* 0x000ea80000300800 */
[----:B------:R-:W3:Y:S04]  /*92f70*/  LDL.LU R22, [R1+0x50c] ;  /* 0x00050c0001167983 */ /* 0x000ee80000300800 */
[----:B---3--:R0:W-:Y:S04]  /*92f80*/  STL [R1+0x3170], R22 ;  /* 0x0031701601007387 */ /* 0x0081e80000100800 */
[----:B0-----:R-:W2:Y:S04]  /*92f90*/  LDL.LU R22, [R1+0x500] ;  /* 0x0005000001167983 */ /* 0x001ea80000300800 */
[----:B------:R-:W3:Y:S04]  /*92fa0*/  LDL.LU R6, [R1+0x524] ;  /* 0x0005240001067983 */ /* 0x000ee80000300800 */
[----:B---3--:R0:W-:Y:S04]  /*92fb0*/  STL [R1+0x316c], R6 ;  /* 0x00316c0601007387 */ /* 0x0081e80000100800 */
[----:B0-----:R-:W3:Y:S04]  /*92fc0*/  LDL.LU R6, [R1+0x508] ;  /* 0x0005080001067983 */ /* 0x001ee80000300800 */
[----:B------:R-:W2:Y:S04]  /*92fd0*/  LDL.LU R28, [R1+0x52c] ;  /* 0x00052c00011c7983 */ /* 0x000ea80000300800 */
[----:B--2---:R0:W-:Y:S04]  /*92fe0*/  STL [R1+0x3168], R28 ;  /* 0x0031681c01007387 */ /* 0x0041e80000100800 */
[----:B0-----:R-:W2:Y:S04]  /*92ff0*/  LDL.LU R28, [R1+0x520] ;  /* 0x00052000011c7983 */ /* 0x001ea80000300800 */
        /* <DEDUP_REMOVED lines=24> */
[----:B------:R-:W-:-:S02]  /*93180*/  F2FP.SATFINITE.E5M2.F32.PACK_AB_MERGE_C R10, R3, R4, RZ ;  /* 0x00000004030a723e */ /* 0x000fc400048060ff */
[----:B------:R-:W-:Y:S01]  /*93190*/  F2FP.SATFINITE.E5M2.F32.PACK_AB_MERGE_C R23, R23, R22, RZ ;  /* 0x000000161717723e */ /* 0x000fe200048060ff */
        /* <DEDUP_REMOVED lines=26> */
[----:B------:R-:W3:Y:S04]  /*93340*/  LDL.LU R22, [R1+0x3170] ;  /* 0x0031700001167983 */ /* 0x000ee80000300800 */
[----:B------:R0:W-:Y:S04]  /*93350*/  STL [R1+0x3038], R23 ;  /* 0x0030381701007387 */ /* 0x0001e80000100800 */
[----:B0-----:R-:W2:Y:S01]  /*93360*/  LDL.LU R23, [R1+0x568] ;  /* 0x0005680001177983 */ /* 0x001ea20000300800 */
[----:B---3--:R-:W-:-:S03]  /*93370*/  F2FP.SATFINITE.E5M2.F32.PACK_AB_MERGE_C R22, R22, R6, RZ ;  /* 0x000000061616723e */ /* 0x008fc600048060ff */
        /* <DEDUP_REMOVED lines=33> */
[----:B------:R0:W-:Y:S02]  /*93590*/  STL [R1+0x1278], R28 ;  /* 0x0012781c01007387 */ /* 0x0001e40000100800 */
[----:B0-----:R-:W-:Y:S02]  /*935a0*/  F2FP.SATFINITE.E5M2.F32.PACK_AB_MERGE_C R28, R22, R6, RZ ;  /* 0x00000006161c723e */ /* 0x001fe400048060ff */
[----:B------:R-:W-:Y:S02]  /*935b0*/  F2FP.SATFINITE.E5M2.F32.PACK_AB_MERGE_C R22, R10, R23, RZ ;  /* 0x000000170a16723e */ /* 0x000fe400048060ff */
[----:B------:R-:W-:Y:S01]  /*935c0*/  F2FP.SATFINITE.E5M2.F32.PACK_AB_MERGE_C R10, R19, R27, RZ ;  /* 0x0000001b130a723e */ /* 0x000fe200048060ff */
[----:B------:R-:W-:Y:S04]  /*935d0*/  STL [R1+0x12f0], R28 ;  /* 0x0012f01c01007387 */ /* 0x000fe80000100800 */
[----:B------:R-:W-:Y:S01]  /*935e0*/  STL [R1+0x12ec], R22 ;  /* 0x0012ec1601007387 */ /* 0x000fe20000100800 */
[----:B------:R-:W-:-:S02]  /*935f0*/  F2FP.SATFINITE.E5M2.F32.PACK_AB_MERGE_C R9, R9, R15, RZ ;  /* 0x0000000f0909723e */ /* 0x000fc400048060ff */
[----:B------:R-:W-:Y:S02]  /*93600*/  F2FP.SATFINITE.E5M2.F32.PACK_AB_MERGE_C R7, R25, R7, RZ ;  /* 0x000000071907723e */ /* 0x000fe400048060ff */
[----:B------:R-:W-:Y:S02]  /*93610*/  F2FP.SATFINITE.E5M2.F32.PACK_AB_MERGE_C R0, R2, R0, RZ ;  /* 0x000000000200723e */ /* 0x000fe400048060ff */
[----:B--2---:R-:W-:Y:S02]  /*93620*/  F2FP.SATFINITE.E5M2.F32.PACK_AB_MERGE_C R6, R12, R18, RZ ;  /* 0x000000120c06723e */ /* 0x004fe400048060ff */
[----:B------:R-:W-:-:S03]  /*93630*/  F2FP.SATFINITE.E5M2.F32.PACK_AB_MERGE_C R12, R24, R29, RZ ;  /* 0x0000001d180c723e */ /* 0x000fc600048060ff */
[----:B------:R0:W-:Y:S04]  /*93640*/  STL [R1+0x12b8], R6 ;  /* 0x0012b80601007387 */ /* 0x0001e80000100800 */
[----:B------:R2:W-:Y:S01]  /*93650*/  STL [R1+0x12c0], R10 ;  /* 0x0012c00a01007387 */ /* 0x0005e20000100800 */
[----:B0-----:R-:W-:-:S03]  /*93660*/  F2FP.SATFINITE.E5M2.F32.PACK_AB_MERGE_C R6, R26, R13, RZ ;  /* 0x0000000d1a06723e */ /* 0x001fc600048060ff */
[----:B------:R-:W-:Y:S01]  /*93670*/  STL [R1+0x264], R12 ;  /* 0x0002640c01007387 */ /* 0x000fe20000100800 */
[----:B--2---:R-:W-:-:S03]  /*93680*/  F2FP.SATFINITE.E5M2.F32.PACK_AB_MERGE_C R10, R14, R17, RZ ;  /* 0x000000110e0a723e */ /* 0x004fc600048060ff */
[----:B------:R0:W-:Y:S01]  /*93690*/  STL [R1+0x1250], R6 ;  /* 0x0012500601007387 */ /* 0x0001e20000100800 */
[----:B------:R-:W-:Y:S02]  /*936a0*/  F2FP.SATFINITE.E5M2.F32.PACK_AB_MERGE_C R13, R16, R5, RZ ;  /* 0x00000005100d723e */ /* 0x000fe400048060ff */
[----:B------:R-:W-:Y:S01]  /*936b0*/  F2FP.SATFINITE.E5M2.F32.PACK_AB_MERGE_C R26, R20, R21, RZ ;  /* 0x00000015141a723e */ /* 0x000fe200048060ff */
        /* <DEDUP_REMOVED lines=8> */
[----:B------:R-:W2:Y:S04]  /*93740*/  LDL.LU R29, [R1+0x5d4] ;  /* 0x0005d400011d7983 */ /* 0x000ea80000300800 */
        /* <DEDUP_REMOVED lines=37> */
[----:B------:R-:W2:Y:S01]  /*939a0*/  LDL.LU R15, [R1+0x634] ;  /* 0x00063400010f7983 */ /* 0x000ea20000300800 */
        /* <DEDUP_REMOVED lines=63> */
[----:B0-----:R-:W3:Y:S02]  /*93da0*/  LDL.LU R8, [R1+0x30fc] ;  /* 0x0030fc0001087983 */ /* 0x001ee40000300800 */
[----:B---3--:R-:W-:-:S02]  /*93db0*/  F2FP.SATFINITE.E5M2.F32.PACK_AB_MERGE_C R21, R21, R8, RZ ;  /* 0x000000081515723e */ /* 0x008fc400048060ff */
[----:B------:R-:W3:Y:S01]  /*93dc0*/  LDL.LU R8, [R1+0x30f8] ;  /* 0x0030f80001087983 */ /* 0x000ee20000300800 */
[----:B--2---:R-:W-:Y:S02]  /*93dd0*/  F2FP.SATFINITE.E5M2.F32.PACK_AB_MERGE_C R15, R15, R27, RZ ;  /* 0x0000001b0f0f723e */ /* 0x004fe400048060ff */
[----:B------:R-:W-:Y:S02]  /*93de0*/  F2FP.SATFINITE.E5M2.F32.PACK_AB_MERGE_C R14, R14, R19, RZ ;  /* 0x000000130e0e723e */ /* 0x000fe400048060ff */
[----:B---3--:R-:W-:-:S05]  /*93df0*/  F2FP.SATFINITE.E5M2.F32.PACK_AB_MERGE_C R8, R8, R12, RZ ;  /* 0x0000000c0808723e */ /* 0x008fca00048060ff */
[----:B------:R0:W-:Y:S04]  /*93e00*/  STL [R1+0x2f70], R8 ;  /* 0x002f700801007387 */ /* 0x0001e80000100800 */
[----:B------:R-:W-:Y:S01]  /*93e10*/  STL [R1+0x258], R21 ;  /* 0x0002581501007387 */ /* 0x000fe20000100800 */
[----:B------:R-:W-:-:S03]  /*93e20*/  F2FP.SATFINITE.E5M2.F32.PACK_AB_MERGE_C R12, R7, R13, RZ ;  /* 0x0000000d070c723e */ /* 0x000fc600048060ff */
[----:B------:R-:W-:Y:S04]  /*93e30*/  STL [R1+0x2f64], R15 ;  /* 0x002f640f01007387 */ /* 0x000fe80000100800 */
[----:B------:R2:W-:Y:S01]  /*93e40*/  STL [R1+0x2f68], R14 ;  /* 0x002f680e01007387 */ /* 0x0005e20000100800 */
[----:B0-----:R-:W-:Y:S02]  /*93e50*/  F2FP.SATFINITE.E5M2.F32.PACK_AB_MERGE_C R8, R6, R28, RZ ;  /* 0x0000001c0608723e */ /* 0x001fe400048060ff */
[----:B------:R-:W-:Y:S02]  /*93e60*/  F2FP.SATFINITE.E5M2.F32.PACK_AB_MERGE_C R7, R23, R22, RZ ;  /* 0x000000161707723e */ /* 0x000fe400048060ff */
[----:B------:R-:W-:Y:S02]  /*93e70*/  F2FP.SATFINITE.E5M2.F32.PACK_AB_MERGE_C R6, R18, R10, RZ ;  /* 0x0000000a1206723e */ /* 0x000fe400048060ff */
[----:B--2---:R-:W-:-:S05]  /*93e80*/  F2FP.SATFINITE.E5M2.F32.PACK_AB_MERGE_C R14, R26, R29, RZ ;  /* 0x0000001d1a0e723e */ /* 0x004fca00048060ff */
[----:B------:R-:W-:Y:S04]  /*93e90*/  STL [R1+0x12dc], R14 ;  /* 0x0012dc0e01007387 */ /* 0x000fe80000100800 */
[----:B------:R-:W-:Y:S04]  /*93ea0*/  STL [R1+0x12d8], R12 ;  /* 0x0012d80c01007387 */ /* 0x000fe80000100800 */
[----:B------:R0:W-:Y:S04]  /*93eb0*/  STL [R1+0x132c], R8 ;  /* 0x00132c0801007387 */ /* 0x0001e80000100800 */
[----:B------:R2:W-:Y:S04]  /*93ec0*/  STL [R1+0x1328], R7 ;  /* 0x0013280701007387 */ /* 0x0005e80000100800 */
[----:B------:R3:W-:Y:S01]  /*93ed0*/  STL [R1+0x133c], R6 ;  /* 0x00133c0601007387 */ /* 0x0007e20000100800 */
[----:B0-----:R-:W-:-:S02]  /*93ee0*/  F2FP.SATFINITE.E5M2.F32.PACK_AB_MERGE_C R8, R17, R24, RZ ;  /* 0x000000181108723e */ /* 0x001fc400048060ff */
[----:B--2---:R-:W-:-:S03]  /*93ef0*/  F2FP.SATFINITE.E5M2.F32.PACK_AB_MERGE_C R7, R11, R9, RZ ;  /* 0x000000090b07723e */ /* 0x004fc600048060ff */
[----:B------:R-:W-:Y:S01]  /*93f00*/  STL [R1+0x1338], R8 ;  /* 0x0013380801007387 */ /* 0x000fe20000100800 */
[----:B---3--:R-:W-:Y:S02]  /*93f10*/  F2FP.SATFINITE.E5M2.F32.PACK_AB_MERGE_C R6, R5, R25, RZ ;  /* 0x000000190506723e */ /* 0x008fe400048060ff */
[----:B------:R-:W-:Y:S01]  /*93f20*/  F2FP.SATFINITE.E5M2.F32.PACK_AB_MERGE_C R5, R0, R16, RZ ;  /* 0x000000100005723e */ /* 0x000fe200048060ff */
[----:B------:R-:W-:Y:S04]  /*93f30*/  STL [R1+0x1354], R7 ;  /* 0x0013540701007387 */ /* 0x000fe80000100800 */
[----:B------:R-:W-:Y:S04]  /*93f40*/  STL [R1+0x1350], R6 ;  /* 0x0013500601007387 */ /* 0x000fe80000100800 */
[----:B------:R-:W-:Y:S04]  /*93f50*/  STL [R1+0x1368], R5 ;  /* 0x0013680501007387 */ /* 0x000fe80000100800 */
[----:B------:R-:W2:Y:S01]  /*93f60*/  LDL.LU R14, [R1+0x7fc] ;  /* 0x0007fc00010e7983 */ /* 0x000ea20000300800 */
[----:B------:R-:W-:-:S02]  /*93f70*/  F2FP.SATFINITE.E5M2.F32.PACK_AB_MERGE_C R2, R20, R2, RZ ;  /* 0x000000021402723e */ /* 0x000fc400048060ff */
[----:B------:R-:W-:-:S03]  /*93f80*/  F2FP.SATFINITE.E5M2.F32.PACK_AB_MERGE_C R0, R3, R4, RZ ;  /* 0x000000040300723e */ /* 0x000fc600048060ff */
        /* <DEDUP_REMOVED lines=131> */
[----:B------:R0:W-:Y:S01]  /*947c0*/  STL [R1+0x13e4], R14 ;  /* 0x0013e40e01007387 */ /* 0x0001e20000100800 */
[----:B------:R-:W-:Y:S02]  /*947d0*/  F2FP.SATFINITE.E5M2.F32.PACK_AB_MERGE_C R25, R25, R7, RZ ;  /* 0x000000071919723e */ /* 0x000fe400048060ff */
[----:B------:R-:W-:Y:S02]  /*947e0*/  F2FP.SATFINITE.E5M2.F32.PACK_AB_MERGE_C R11, R11, R28, RZ ;  /* 0x0000001c0b0b723e */ /* 0x000fe400048060ff */
[----:B0-----:R-:W-:Y:S02]  /*947f0*/  F2FP.SATFINITE.E5M2.F32.PACK_AB_MERGE_C R14, R12, R21, RZ ;  /* 0x000000150c0e723e */ /* 0x001fe400048060ff */
[----:B------:R-:W-:Y:S02]  /*94800*/  F2FP.SATFINITE.E5M2.F32.PACK_AB_MERGE_C R12, R19, R27, RZ ;  /* 0x0000001b130c723e */ /* 0x000fe400048060ff */
[----:B------:R-:W-:Y:S02]  /*94810*/  F2FP.SATFINITE.E5M2.F32.PACK_AB_MERGE_C R9, R9, R6, RZ ;  /* 0x000000060909723e */ /* 0x000fe400048060ff */
[----:B------:R-:W-:-:S02]  /*94820*/  F2FP.SATFINITE.E5M2.F32.PACK_AB_MERGE_C R7, R18, R10, RZ ;  /* 0x0000000a1207723e */ /* 0x000fc400048060ff */
[----:B------:R-:W-:Y:S02]  /*94830*/  F2FP.SATFINITE.E5M2.F32.PACK_AB_MERGE_C R6, R17, R24, RZ ;  /* 0x000000181106723e */ /* 0x000fe400048060ff */
[----:B------:R-:W-:Y:S02]  /*94840*/  F2FP.SATFINITE.E5M2.F32.PACK_AB_MERGE_C R2, R20, R2, RZ ;  /* 0x000000021402723e */ /* 0x000fe400048060ff */
[----:B--2---:R-:W-:-:S05]  /*94850*/  F2FP.SATFINITE.E5M2.F32.PACK_AB_MERGE_C R8, R8, R15, RZ ;  /* 0x0000000f0808723e */ /* 0x004fca00048060ff */
[----:B------:R0:W-:Y:S04]  /*94860*/  STL [R1+0x13f4], R8 ;  /* 0x0013f40801007387 */ /* 0x0001e80000100800 */
[----:B------:R-:W-:Y:S04]  /*94870*/  STL [R1+0x13f0], R14 ;  /* 0x0013f00e01007387 */ /* 0x000fe80000100800 */
[----:B------:R-:W-:Y:S01]  /*94880*/  STL [R1+0x1400], R12 ;  /* 0x0014000c01007387 */ /* 0x000fe20000100800 */
[----:B0-----:R-:W-:-:S03]  /*94890*/  F2FP.SATFINITE.E5M2.F32.PACK_AB_MERGE_C R8, R26, R29, RZ ;  /* 0x0000001d1a08723e */ /* 0x001fc600048060ff */
[----:B------:R0:W-:Y:S04]  /*948a0*/  STL [R1+0x2f74], R5 ;  /* 0x002f740501007387 */ /* 0x0001e80000100800 */
[----:B------:R-:W-:Y:S04]  /*948b0*/  STL [R1+0x13fc], R8 ;  /* 0x0013fc0801007387 */ /* 0x000fe80000100800 */
[----:B------:R-:W-:Y:S01]  /*948c0*/  STL [R1+0x2f78], R25 ;  /* 0x002f781901007387 */ /* 0x000fe20000100800 */
[----:B0-----:R-:W-:-:S03]  /*948d0*/  F2FP.SATFINITE.E5M2.F32.PACK_AB_MERGE_C R5, R23, R22, RZ ;  /* 0x000000161705723e */ /* 0x001fc600048060ff */
[----:B------:R-:W-:Y:S04]  /*948e0*/  STL [R1+0x2f50], R11 ;  /* 0x002f500b01007387 */ /* 0x000fe80000100800 */
[----:B------:R-:W-:Y:S04]  /*948f0*/  STL [R1+0x2f54], R9 ;  /* 0x002f540901007387 */ /* 0x000fe80000100800 */
[----:B------:R0:W-:Y:S04]  /*94900*/  STL [R1+0x12b4], R5 ;  /* 0x0012b40501007387 */ /* 0x0001e80000100800 */
[----:B------:R-:W-:Y:S01]  /*94910*/  STL [R1+0x12b0], R7 ;  /* 0x0012b00701007387 */ /* 0x000fe20000100800 */
[----:B0-----:R-:W-:-:S03]  /*94920*/  F2FP.SATFINITE.E5M2.F32.PACK_AB_MERGE_C R5, R0, R16, RZ ;  /* 0x000000100005723e */ /* 0x001fc600048060ff */
[----:B------:R-:W-:Y:S04]  /*94930*/  STL [R1+0x12d4], R6 ;  /* 0x0012d40601007387 */ /* 0x000fe80000100800 */
[----:B------:R-:W-:Y:S04]  /*94940*/  STL [R1+0x12d0], R5 ;  /* 0x0012d00501007387 */ /* 0x000fe80000100800 */
[----:B------:R-:W2:Y:S01]  /*94950*/  LDL.LU R20, [R1+0x738] ;  /* 0x0007380001147983 */ /* 0x000ea20000300800 */
[----:B------:R-:W-:-:S03]  /*94960*/  F2FP.SATFINITE.E5M2.F32.PACK_AB_MERGE_C R0, R3, R4, RZ ;  /* 0x000000040300723e */ /* 0x000fc600048060ff */
[----:B------:R-:W-:Y:S04]  /*94970*/  STL [R1+0x12e4], R2 ;  /* 0x0012e40201007387 */ /* 0x000fe80000100800 */
[----:B--2---:R0:W-:Y:S04]  /*94980*/  STL [R1+0x308c], R20 ;  /* 0x00308c1401007387 */ /* 0x0041e80000100800 */
[----:B------:R-:W-:Y:S04]  /*94990*/  STL [R1+0x12e0], R0 ;  /* 0x0012e00001007387 */ /* 0x000fe80000100800 */
[----:B0-----:R-:W2:Y:S04]  /*949a0*/  LDL.LU R20, [R1+0x734] ;  /* 0x0007340001147983 */ /* 0x001ea80000300800 */
[----:B------:R-:W3:Y:S04]  /*949b0*/  LDL.LU R4, [R1+0x73c] ;  /* 0x00073c0001047983 */ /* 0x000ee80000300800 */
        /* <DEDUP_REMOVED lines=26> */
[----:B0-----:R-:W3:Y:S04]  /*94b60*/  LDL.LU R21, [R1+0x720] ;  /* 0x0007200001157983 */ /* 0x001ee80000300800 */
        /* <DEDUP_REMOVED lines=27> */
[----:B0-----:R-:W2:Y:S01]  /*94d20*/  LDL.LU R20, [R1+0x308c] ;  /* 0x00308c0001147983 */ /* 0x001ea20000300800 */
[----:B---3--:R-:W-:-:S02]  /*94d30*/  F2FP.SATFINITE.E5M2.F32.PACK_AB_MERGE_C R17, R17, R21, RZ ;  /* 0x000000151111723e */ /* 0x008fc400048060ff */
[----:B--2---:R-:W-:Y:S02]  /*94d40*/  F2FP.SATFINITE.E5M2.F32.PACK_AB_MERGE_C R4, R4, R20, RZ ;  /* 0x000000140404723e */ /* 0x004fe400048060ff */
[----:B------:R-:W2:Y:S04]  /*94d50*/  LDL.LU R20, [R1+0x688] ;  /* 0x0006880001147983 */ /* 0x000ea80000300800 */
[----:B------:R0:W-:Y:S04]  /*94d60*/  STL [R1+0x12f4], R4 ;  /* 0x0012f40401007387 */ /* 0x0001e80000100800 */
[----:B0-----:R-:W2:Y:S04]  /*94d70*/  LDL.LU R4, [R1+0x68c] ;  /* 0x00068c0001047983 */ /* 0x001ea80000300800 */
[----:B------:R-:W3:Y:S04]  /*94d80*/  LDL.LU R21, [R1+0x3088] ;  /* 0x0030880001157983 */ /* 0x000ee80000300800 */
[----:B------:R0:W-:Y:S04]  /*94d90*/  STL [R1+0x1310], R17 ;  /* 0x0013101101007387 */ /* 0x0001e80000100800 */
[----:B0-----:R-:W3:Y:S02]  /*94da0*/  LDL.LU R17, [R1+0x3084] ;  /* 0x0030840001117983 */ /* 0x001ee40000300800 */
[----:B---3--:R-:W-:-:S02]  /*94db0*/  F2FP.SATFINITE.E5M2.F32.PACK_AB_MERGE_C R17, R17, R21, RZ ;  /* 0x000000151111723e */ /* 0x008fc400048060ff */
        /* <DEDUP_REMOVED lines=17> */
[----:B------:R0:W-:Y:S01]  /*94ed0*/  STL [R1+0x1330], R17 ;  /* 0x0013301101007387 */ /* 0x0001e20000100800 */
[----:B------:R-:W-:Y:S02]  /*94ee0*/  F2FP.SATFINITE.E5M2.F32.PACK_AB_MERGE_C R19, R19, R27, RZ ;  /* 0x0000001b1313723e */ /* 0x000fe400048060ff */
[----:B------:R-:W-:Y:S02]  /*94ef0*/  F2FP.SATFINITE.E5M2.F32.PACK_AB_MERGE_C R26, R26, R29, RZ ;  /* 0x0000001d1a1a723e */ /* 0x000fe400048060ff */
[----:B------:R-:W-:Y:S01]  /*94f00*/  F2FP.SATFINITE.E5M2.F32.PACK_AB_MERGE_C R28, R28, R13, RZ ;  /* 0x0000000d1c1c723e */ /* 0x000fe200048060ff */
[----:B0-----:R-:W2:Y:S01]  /*94f10*/  LDL.LU R17, [R1+0xeac] ;  /* 0x000eac0001117983 */ /* 0x001ea20000300800 */
[----:B------:R-:W-:-:S02]  /*94f20*/  F2FP.SATFINITE.E5M2.F32.PACK_AB_MERGE_C R10, R10, R22, RZ ;  /* 0x000000160a0a723e */ /* 0x000fc400048060ff */
[----:B------:R-:W-:Y:S02]  /*94f30*/  F2FP.SATFINITE.E5M2.F32.PACK_AB_MERGE_C R24, R24, R23, RZ ;  /* 0x000000171818723e */ /* 0x000fe400048060ff */
[----:B------:R-:W-:Y:S02]  /*94f40*/  F2FP.SATFINITE.E5M2.F32.PACK_AB_MERGE_C R0, R0, R2, RZ ;  /* 0x000000020000723e */ /* 0x000fe400048060ff */
[----:B------:R-:W-:Y:S02]  /*94f50*/  F2FP.SATFINITE.E5M2.F32.PACK_AB_MERGE_C R9, R9, R16, RZ ;  /* 0x000000100909723e */ /* 0x000fe400048060ff */
[----:B------:R-:W-:Y:S02]  /*94f60*/  F2FP.SATFINITE.E5M2.F32.PACK_AB_MERGE_C R5, R8, R5, RZ ;  /* 0x000000050805723e */ /* 0x000fe400048060ff */
[----:B------:R-:W-:Y:S02]  /*94f70*/  F2FP.SATFINITE.E5M2.F32.PACK_AB_MERGE_C R3, R3, R18, RZ ;  /* 0x000000120303723e */ /* 0x000fe400048060ff */
[----:B---3--:R-:W-:-:S02]  /*94f80*/  F2FP.SATFINITE.E5M2.F32.PACK_AB_MERGE_C R12, R12, R21, RZ ;  /* 0x000000150c0c723e */ /* 0x008fc400048060ff */
[----:B------:R-:W3:Y:S04]  /*94f90*/  LDL.LU R21, [R1+0x305c] ;  /* 0x00305c0001157983 */ /* 0x000ee80000300800 */
[----:B------:R0:W-:Y:S04]  /*94fa0*/  STL [R1+0x1348], R12 ;  /* 0x0013480c01007387 */ /* 0x0001e80000100800 */
[----:B0-----:R-:W4:Y:S04]  /*94fb0*/  LDL.LU R12, [R1+0x3058] ;  /* 0x00305800010c7983 */ /* 0x001f280000300800 */
[----:B------:R-:W4:Y:S04]  /*94fc0*/  LDL.LU R27, [R1+0x3054] ;  /* 0x00305400011b7983 */ /* 0x000f280000300800 */
        /* <DEDUP_REMOVED lines=19> */
[----:B------:R-:W4:Y:S01]  /*95100*/  LDL.LU R8, [R1+0x28] ;  /* 0x0000280001087983 */ /* 0x000f220000300800 */
[----:B0-----:R-:W-:-:S05]  /*95110*/  F2FP.SATFINITE.E5M2.F32.PACK_AB_MERGE_C R9, R25, R11, RZ ;  /* 0x0000000b1909723e */ /* 0x001fca00048060ff */
[----:B------:R0:W-:Y:S04]  /*95120*/  STL [R1+0x1398], R9 ;  /* 0x0013980901007387 */ /* 0x0001e80000100800 */
[----:B------:R1:W-:Y:S01]  /*95130*/  STL [R1+0x1394], R5 ;  /* 0x0013940501007387 */ /* 0x0003e20000100800 */
[----:B0-----:R-:W-:Y:S02]  /*95140*/  F2FP.SATFINITE.E5M2.F32.PACK_AB_MERGE_C R9, R15, R14, RZ ;  /* 0x0000000e0f09723e */ /* 0x001fe400048060ff */
[----:B-1----:R-:W-:Y:S02]  /*95150*/  F2FP.SATFINITE.E5M2.F32.PACK_AB_MERGE_C R5, R6, R7, RZ ;  /* 0x000000070605723e */ /* 0x002fe400048060ff */
[----:B------:R-:W4:Y:S04]  /*95160*/  LDL.LU R7, [R1+0x18] ;  /* 0x0000180001077983 */ /* 0x000f280000300800 */
[----:B------:R-:W-:Y:S04]  /*95170*/  STL [R1+0x13b0], R9 ;  /* 0x0013b00901007387 */ /* 0x000fe80000100800 */
[----:B------:R2:W-:Y:S04]  /*95180*/  STL [R1+0x13ac], R5 ;  /* 0x0013ac0501007387 */ /* 0x0005e80000100800 */
[----:B------:R-:W4:Y:S04]  /*95190*/  LDL.LU R6, [R1+0x14] ;  /* 0x0000140001067983 */ /* 0x000f280000300800 */
[----:B------:R-:W4:Y:S01]  /*951a0*/  LDL.LU R18, [R1+0xc] ;  /* 0x00000c0001127983 */ /* 0x000f220000300800 */
[----:B--2---:R-:W-:Y:S01]  /*951b0*/  F2FP.SATFINITE.E5M2.F32.PACK_AB_MERGE_C R5, R4, R20, RZ ;  /* 0x000000140405723e */ /* 0x004fe200048060ff */
[----:B------:R-:W-:-:S05]  /*951c0*/  VIADD R20, R17, 0x1 ;  /* 0x0000000111147836 */ /* 0x000fca0000000000 */
[----:B------:R-:W-:Y:S01]  /*951d0*/  ISETP.GE.AND P1, PT, R20, UR33, PT ;  /* 0x0000002114007c0c */ /* 0x000fe2000bf26270 */
[----:B------:R0:W-:Y:S04]  /*951e0*/  STL [R1+0x13c4], R3 ;  /* 0x0013c40301007387 */ /* 0x0001e80000100800 */
[----:B------:R-:W-:Y:S01]  /*951f0*/  STL [R1+0x13c0], R5 ;  /* 0x0013c00501007387 */ /* 0x000fe20000100800 */
[C---:B------:R-:W-:Y:S02]  /*95200*/  VIADD R4, R17.reuse, 0x78 ;  /* 0x0000007811047836 */ /* 0x040fe40000000000 */
[C---:B------:R-:W-:Y:S01]  /*95210*/  VIADD R20, R17.reuse, 0x7a ;  /* 0x0000007a11147836 */ /* 0x040fe20000000000 */
[----:B------:R-:W-:Y:S01]  /*95220*/  ULEA UR4, UR5, UR4, 0x18 ;  /* 0x0000000405047291 */ /* 0x000fe2000f8ec0ff */
[----:B------:R-:W1:Y:S01]  /*95230*/  LDCU UR5, c[0x0][0x3b8] ;  /* 0x00007700ff0577ac */ /* 0x000e620008000800 */
[----:B------:R-:W2:Y:S01]  /*95240*/  LDCU UR33, c[0x0][0x3b8] ;  /* 0x00007700ff2177ac */ /* 0x000ea20008000800 */
[----:B0-----:R-:W-:-:S05]  /*95250*/  VIADD R3, R17, 0x7f ;  /* 0x0000007f11037836 */ /* 0x001fca0000000000 */
[----:B------:R-:W-:Y:S01]  /*95260*/  ISETP.GE.AND P0, PT, R3, UR43, PT ;  /* 0x0000002b03007c0c */ /* 0x000fe2000bf06270 */
[----:B------:R-:W-:Y:S01]  /*95270*/  VIADD R3, R17, 0x79 ;  /* 0x0000007911037836 */ /* 0x000fe20000000000 */
[----:B------:R-:W-:Y:S01]  /*95280*/  ISETP.GE.AND P2, PT, R4, UR35, PT ;  /* 0x0000002304007c0c */ /* 0x000fe2000bf46270 */
[----:B------:R-:W0:Y:S01]  /*95290*/  LDCU UR35, c[0x0][0x3b8] ;  /* 0x00007700ff2377ac */ /* 0x000e220008000800 */
[----:B------:R-:W0:Y:S01]  /*952a0*/  LDCU UR43, c[0x0][0x3b8] ;  /* 0x00007700ff2b77ac */ /* 0x000e220008000800 */
[----:B---3--:R-:W-:Y:S02]  /*952b0*/  LOP3.LUT R4, R21, 0xffff, RZ, 0xc0, !PT ;  /* 0x0000ffff15047812 */ /* 0x008fe400078ec0ff */
[----:B----4-:R-:W-:Y:S02]  /*952c0*/  LOP3.LUT R10, R10, 0xffff, RZ, 0xc0, !PT ;  /* 0x0000ffff0a0a7812 */ /* 0x010fe400078ec0ff */
[----:B------:R-:W-:-:S04]  /*952d0*/  LOP3.LUT R2, R2, 0xff7fffff, RZ, 0xc0, !PT ;  /* 0xff7fffff02027812 */ /* 0x000fc800078ec0ff */
[----:B------:R-:W-:-:S05]  /*952e0*/  @P1 LOP3.LUT R2, R2, 0x800000, RZ, 0xfc, !PT ;  /* 0x0080000002021812 */ /* 0x000fca00078efcff */
[----:B------:R-:W-:Y:S04]  /*952f0*/  STL [R1+0x2f58], R2 ;  /* 0x002f580201007387 */ /* 0x000fe80000100800 */
[----:B------:R3:W-:Y:S04]  /*95300*/  STL.64 [R1+0x2f10], R16 ;  /* 0x002f101001007387 */ /* 0x0007e80000100a00 */
[----:B------:R-:W4:Y:S04]  /*95310*/  LDL.LU R9, [R1+0x74] ;  /* 0x0000740001097983 */ /* 0x000f280000300800 */
[----:B------:R-:W2:Y:S04]  /*95320*/  LDL.LU R15, [R1+0x4c] ;  /* 0x00004c00010f7983 */ /* 0x000ea80000300800 */
[----:B------:R-:W2:Y:S04]  /*95330*/  LDL.LU R11, [R1+0x38] ;  /* 0x00003800010b7983 */ /* 0x000ea80000300800 */
[----:B------:R-:W-:Y:S04]  /*95340*/  STL [R1+0x10], R10 ;  /* 0x0000100a01007387 */ /* 0x000fe80000100800 */
[----:B------:R-:W2:Y:S04]  /*95350*/  LDL.LU R25, [R1+0x6c] ;  /* 0x00006c0001197983 */ /* 0x000ea80000300800 */
[----:B------:R-:W2:Y:S01]  /*95360*/  LDL.LU R14, [R1+0x64] ;  /* 0x00006400010e7983 */ /* 0x000ea20000300800 */
[----:B---3--:R-:W-:-:S02]  /*95370*/  LOP3.LUT R17, R8, 0xffff, RZ, 0xc0, !PT ;  /* 0x0000ffff08117812 */ /* 0x008fc400078ec0ff */
[----:B------:R-:W-:Y:S02]  /*95380*/  ISETP.GE.AND P1, PT, R3, UR37, PT ;  /* 0x0000002503007c0c */ /* 0x000fe4000bf26270 */
[----:B------:R-:W-:Y:S01]  /*95390*/  LOP3.LUT R23, R23, 0xffff, RZ, 0xc0, !PT ;  /* 0x0000ffff17177812 */ /* 0x000fe200078ec0ff */
[----:B------:R-:W-:Y:S04]  /*953a0*/  STL [R1+0x40], R17 ;  /* 0x0000401101007387 */ /* 0x000fe80000100800 */
[----:B------:R-:W3:Y:S01]  /*953b0*/  LDL.LU R5, [R1+0x54] ;  /* 0x0000540001057983 */ /* 0x000ee20000300800 */
[----:B------:R-:W-:Y:S02]  /*953c0*/  LOP3.LUT R3, R22, 0xffff, RZ, 0xc0, !PT ;  /* 0x0000ffff16037812 */ /* 0x000fe400078ec0ff */
[----:B------:R-:W-:-:S02]  /*953d0*/  LOP3.LUT R16, R24, 0xffff, RZ, 0xc0, !PT ;  /* 0x0000ffff18107812 */ /* 0x000fc400078ec0ff */
[----:B------:R-:W-:Y:S02]  /*953e0*/  LOP3.LUT R2, R7, 0xffff, RZ, 0xc0, !PT ;  /* 0x0000ffff07027812 */ /* 0x000fe400078ec0ff */
[----:B------:R-:W-:Y:S01]  /*953f0*/  LOP3.LUT R0, R0, 0xfffdffff, RZ, 0xc0, !PT ;  /* 0xfffdffff00007812 */ /* 0x000fe200078ec0ff */
[----:B------:R-:W0:Y:S01]  /*95400*/  LDCU UR37, c[0x0][0x3b8] ;  /* 0x00007700ff2577ac */ /* 0x000e220008000800 */
[----:B------:R-:W-:Y:S02]  /*95410*/  LOP3.LUT R6, R6, 0xffff, RZ, 0xc0, !PT ;  /* 0x0000ffff06067812 */ /* 0x000fe400078ec0ff */
[----:B------:R-:W-:Y:S01]  /*95420*/  LOP3.LUT R18, R18, 0xffff, RZ, 0xc0, !PT ;  /* 0x0000ffff12127812 */ /* 0x000fe200078ec0ff */
[----:B------:R-:W-:Y:S04]  /*95430*/  STL [R1+0x2c], R2 ;  /* 0x00002c0201007387 */ /* 0x000fe80000100800 */
[----:B------:R-:W3:Y:S04]  /*95440*/  LDL.LU R8, [R1+0x3c] ;  /* 0x00003c0001087983 */ /* 0x000ee80000300800 */
[----:B------:R0:W-:Y:S04]  /*95450*/  STL [R1+0x18], R6 ;  /* 0x0000180601007387 */ /* 0x0001e80000100800 */
[----:B------:R-:W3:Y:S04]  /*95460*/  LDL.LU R7, [R1+0x50] ;  /* 0x0000500001077983 */ /* 0x000ee80000300800 */
[----:B------:R0:W-:Y:S04]  /*95470*/  STL [R1+0x48], R18 ;  /* 0x0000481201007387 */ /* 0x0001e80000100800 */
[----:B------:R-:W-:Y:S04]  /*95480*/  STL [R1+0xc], R23 ;  /* 0x00000c1701007387 */ /* 0x000fe80000100800 */
[----:B------:R0:W-:Y:S04]  /*95490*/  STL [R1+0x34], R3 ;  /* 0x0000340301007387 */ /* 0x0001e80000100800 */
[----:B------:R-:W-:Y:S04]  /*954a0*/  STL [R1+0x14], R4 ;  /* 0x0000140401007387 */ /* 0x000fe80000100800 */
[----:B------:R1:W-:Y:S01]  /*954b0*/  STL [R1+0x28], R16 ;  /* 0x0000281001007387 */ /* 0x0003e20000100800 */
[----:B------:R-:W-:-:S02]  /*954c0*/  PRMT R24, R10, 0x3340, R6 ;  /* 0x000033400a187816 */ /* 0x000fc40000000006 */
[----:B------:R-:W-:Y:S01]  /*954d0*/  PRMT R22, R17, 0x3340, R18 ;  /* 0x0000334011167816 */ /* 0x000fe20000000012 */
[----:B0-----:R-:W3:Y:S04]  /*954e0*/  LDL.LU R6, [R1+0x3024] ;  /* 0x0030240001067983 */ /* 0x001ee80000300800 */
[----:B------:R-:W3:Y:S04]  /*954f0*/  LDL.LU R10, [R1+0x3020] ;  /* 0x00302000010a7983 */ /* 0x000ee80000300800 */
[----:B------:R-:W3:Y:S01]  /*95500*/  LDL.LU R18, [R1+0x301c] ;  /* 0x00301c0001127983 */ /* 0x000ee20000300800 */
[----:B------:R-:W-:-:S04]  /*95510*/  @P2 LOP3.LUT R0, R0, 0x20000, RZ, 0xfc, !PT ;  /* 0x0002000000002812 */ /* 0x000fc800078efcff */
[----:B------:R-:W-:-:S04]  /*95520*/  LOP3.LUT R0, R0, 0xfffbffff, RZ, 0xc0, !PT ;  /* 0xfffbffff00007812 */ /* 0x000fc800078ec0ff */
[----:B------:R-:W-:Y:S02]  /*95530*/  @P1 LOP3.LUT R0, R0, 0x40000, RZ, 0xfc, !PT ;  /* 0x0004000000001812 */ /* 0x000fe400078efcff */
[----:B------:R-:W-:Y:S02]  /*95540*/  ISETP.GE.AND P1, PT, R20, UR39, PT ;  /* 0x0000002714007c0c */ /* 0x000fe4000bf26270 */
[--C-:B------:R-:W-:Y:S02]  /*95550*/  PRMT R21, R23, 0x3340, R1.reuse ;  /* 0x0000334017157816 */ /* 0x100fe40000000001 */
[----:B------:R-:W-:Y:S02]  /*95560*/  PRMT R3, R3, 0x3340, R1 ;  /* 0x0000334003037816 */ /* 0x000fe40000000001 */
[----:B------:R-:W-:Y:S02]  /*95570*/  LOP3.LUT R0, R0, 0xfff7ffff, RZ, 0xc0, !PT ;  /* 0xfff7ffff00007812 */ /* 0x000fe400078ec0ff */
[----:B------:R-:W-:-:S02]  /*95580*/  PRMT R23, R2, 0x3340, R16 ;  /* 0x0000334002177816 */ /* 0x000fc40000000010 */
[----:B-1----:R-:W-:Y:S02]  /*95590*/  PRMT R16, R24, 0x5410, R21 ;  /* 0x0000541018107816 */ /* 0x002fe40000000015 */
[----:B------:R-:W-:Y:S02]  /*955a0*/  PRMT R2, R22, 0x5410, R3 ;  /* 0x0000541016027816 */ /* 0x000fe40000000003 */
[----:B------:R-:W-:Y:S01]  /*955b0*/  PRMT R4, R4, 0x3340, R1 ;  /* 0x0000334004047816 */ /* 0x000fe20000000001 */
[----:B------:R-:W0:Y:S01]  /*955c0*/  LDCU UR39, c[0x0][0x3b8] ;  /* 0x00007700ff2777ac */ /* 0x000e220008000800 */
[----:B------:R-:W-:Y:S01]  /*955d0*/  STL [R1+0x14a0], R16 ;  /* 0x0014a01001007387 */ /* 0x000fe20000100800 */
[----:B------:R-:W-:-:S03]  /*955e0*/  @P1 LOP3.LUT R0, R0, 0x80000, RZ, 0xfc, !PT ;  /* 0x0008000000001812 */ /* 0x000fc600078efcff */
[----:B------:R-:W-:Y:S04]  /*955f0*/  STL [R1+0x149c], R2 ;  /* 0x00149c0201007387 */ /* 0x000fe80000100800 */
[----:B------:R1:W-:Y:S02]  /*95600*/  STL [R1+0x2f5c], R0 ;  /* 0x002f5c0001007387 */ /* 0x0003e40000100800 */
[----:B-1----:R-:W-:-:S05]  /*95610*/  PRMT R0, R23, 0x5410, R4 ;  /* 0x0000541017007816 */ /* 0x002fca0000000004 */
[----:B------:R1:W-:Y:S01]  /*95620*/  STL [R1+0x1498], R0 ;  /* 0x0014980001007387 */ /* 0x0003e20000100800 */
[----:B----4-:R-:W-:Y:S02]  /*95630*/  LOP3.LUT R9, R9, 0xffff, RZ, 0xc0, !PT ;  /* 0x0000ffff09097812 */ /* 0x010fe400078ec0ff */
[----:B--2---:R-:W-:Y:S02]  /*95640*/  LOP3.LUT R23, R15, 0xffff, RZ, 0xc0, !PT ;  /* 0x0000ffff0f177812 */ /* 0x004fe400078ec0ff */
[----:B-1----:R-:W-:Y:S01]  /*95650*/  LOP3.LUT R0, R11, 0xffff, RZ, 0xc0, !PT ;  /* 0x0000ffff0b007812 */ /* 0x002fe200078ec0ff */
[----:B------:R-:W2:Y:S01]  /*95660*/  LDL.LU R15, [R1+0xdc] ;  /* 0x0000dc00010f7983 */ /* 0x000ea20000300800 */
[----:B------:R-:W-:-:S03]  /*95670*/  LOP3.LUT R16, R25, 0xffff, RZ, 0xc0, !PT ;  /* 0x0000ffff19107812 */ /* 0x000fc600078ec0ff */
[----:B------:R-:W-:Y:S04]  /*95680*/  STL [R1+0xc4], R9 ;  /* 0x0000c40901007387 */ /* 0x000fe80000100800 */
[----:B------:R-:W-:Y:S01]  /*95690*/  STL [R1+0x4c], R23 ;  /* 0x00004c1701007387 */ /* 0x000fe20000100800 */
[----:B------:R-:W-:-:S03]  /*956a0*/  LOP3.LUT R14, R14, 0xffff, RZ, 0xc0, !PT ;  /* 0x0000ffff0e0e7812 */ /* 0x000fc600078ec0ff */
[----:B------:R-:W-:Y:S04]  /*956b0*/  STL [R1+0x38], R0 ;  /* 0x0000380001007387 */ /* 0x000fe80000100800 */
[----:B------:R-:W4:Y:S04]  /*956c0*/  LDL.LU R2, [R1+0xcc] ;  /* 0x0000cc0001027983 */ /* 0x000f280000300800 */
[----:B------:R-:W-:Y:S04]  /*956d0*/  STL [R1+0x6c], R16 ;  /* 0x00006c1001007387 */ /* 0x000fe80000100800 */
[----:B------:R-:W2:Y:S01]  /*956e0*/  LDL.LU R11, [R1+0x94] ;  /* 0x00009400010b7983 */ /* 0x000ea20000300800 */
[----:B---3--:R-:W-:-:S05]  /*956f0*/  LOP3.LUT R24, R5, 0xffff, RZ, 0xc0, !PT ;  /* 0x0000ffff05187812 */ /* 0x008fca00078ec0ff */
[----:B------:R1:W-:Y:S04]  /*95700*/  STL [R1+0x54], R24 ;  /* 0x0000541801007387 */ /* 0x0003e80000100800 */
[----:B------:R-:W-:Y:S04]  /*95710*/  STL [R1+0xc8], R14 ;  /* 0x0000c80e01007387 */ /* 0x000fe80000100800 */
[----:B------:R-:W3:Y:S01]  /*95720*/  LDL.LU R25, [R1+0xe0] ;  /* 0x0000e00001197983 */ /* 0x000ee20000300800 */
[----:B------:R-:W-:Y:S02]  /*95730*/  LOP3.LUT R17, R7, 0xffff, RZ, 0xc0, !PT ;  /* 0x0000ffff07117812 */ /* 0x000fe400078ec0ff */
[----:B------:R-:W-:-:S02]  /*95740*/  LOP3.LUT R7, R18, 0xffff, RZ, 0xc0, !PT ;  /* 0x0000ffff12077812 */ /* 0x000fc400078ec0ff */
[----:B------:R-:W2:Y:S01]  /*95750*/  LDL.LU R18, [R1+0x3018] ;  /* 0x0030180001127983 */ /* 0x000ea20000300800 */
[----:B------:R-:W-:Y:S02]  /*95760*/  LOP3.LUT R22, R8, 0xffff, RZ, 0xc0, !PT ;  /* 0x0000ffff08167812 */ /* 0x000fe400078ec0ff */
[----:B------:R-:W-:-:S03]  /*95770*/  LOP3.LUT R3, R10, 0xffff, RZ, 0xc0, !PT ;  /* 0x0000ffff0a037812 */ /* 0x000fc600078ec0ff */
[----:B------:R-:W-:Y:S04]  /*95780*/  STL [R1+0x3c], R22 ;  /* 0x00003c1601007387 */ /* 0x000fe80000100800 */
[----:B------:R-:W3:Y:S04]  /*95790*/  LDL.LU R10, [R1+0x3014] ;  /* 0x00301400010a7983 */ /* 0x000ee80000300800 */
[----:B------:R-:W3:Y:S04]  /*957a0*/  LDL.LU R5, [R1+0xd0] ;  /* 0x0000d00001057983 */ /* 0x000ee80000300800 */
[----:B------:R0:W-:Y:S04]  /*957b0*/  STL [R1+0x44], R7 ;  /* 0x0000440701007387 */ /* 0x0001e80000100800 */
[----:B------:R-:W-:Y:S01]  /*957c0*/  STL [R1+0x7c], R17 ;  /* 0x00007c1101007387 */ /* 0x000fe20000100800 */
[----:B------:R-:W-:-:S03]  /*957d0*/  LOP3.LUT R4, R12, 0xffff, RZ, 0xc0, !PT ;  /* 0x0000ffff0c047812 */ /* 0x000fc600078ec0ff */
[----:B------:R-:W3:Y:S04]  /*957e0*/  LDL.LU R12, [R1+0x3010] ;  /* 0x00301000010c7983 */ /* 0x000ee80000300800 */
[----:B------:R0:W-:Y:S04]  /*957f0*/  STL [R1+0x24], R3 ;  /* 0x0000240301007387 */ /* 0x0001e80000100800 */
[----:B------:R-:W3:Y:S04]  /*95800*/  LDL.LU R8, [R1+0xc0] ;  /* 0x0000c00001087983 */ /* 0x000ee80000300800 */
[----:B------:R0:W-:Y:S01]  /*95810*/  STL [R1+0x50], R4 ;  /* 0x0000500401007387 */ /* 0x0001e20000100800 */
[----:B------:R-:W-:-:S02]  /*95820*/  PRMT R21, R7, 0x3340, R1 ;  /* 0x0000334007157816 */ /* 0x000fc40000000001 */
[----:B-1----:R-:W-:Y:S02]  /*95830*/  PRMT R24, R23, 0x3340, R24 ;  /* 0x0000334017187816 */ /* 0x002fe40000000018 */
[----:B------:R-:W-:Y:S02]  /*95840*/  PRMT R23, R9, 0x3340, R14 ;  /* 0x0000334009177816 */ /* 0x000fe4000000000e */
[----:B--2---:R-:W-:Y:S02]  /*95850*/  LOP3.LUT R20, R18, 0xffff, RZ, 0xc0, !PT ;  /* 0x0000ffff12147812 */ /* 0x004fe400078ec0ff */
[----:B------:R-:W2:Y:S04]  /*95860*/  LDL.LU R18, [R1+0xa4] ;  /* 0x0000a40001127983 */ /* 0x000ea80000300800 */
[----:B------:R1:W-:Y:S04]  /*95870*/  STL [R1+0x74], R20 ;  /* 0x0000741401007387 */ /* 0x0003e80000100800 */
[----:B0-----:R-:W2:Y:S01]  /*95880*/  LDL.LU R7, [R1+0x68] ;  /* 0x0000680001077983 */ /* 0x001ea20000300800 */
[----:B------:R-:W-:-:S02]  /*95890*/  PRMT R14, R24, 0x5410, R21 ;  /* 0x00005410180e7816 */ /* 0x000fc40000000015 */
[--C-:B------:R-:W-:Y:S01]  /*958a0*/  PRMT R3, R3, 0x3340, R1.reuse ;  /* 0x0000334003037816 */ /* 0x100fe20000000001 */
[----:B------:R-:W2:Y:S01]  /*958b0*/  LDL.LU R21, [R1+0x60] ;  /* 0x0000600001157983 */ /* 0x000ea20000300800 */
[----:B------:R-:W-:Y:S02]  /*958c0*/  PRMT R0, R0, 0x3340, R22 ;  /* 0x0000334000007816 */ /* 0x000fe40000000016 */
[----:B------:R-:W-:Y:S02]  /*958d0*/  PRMT R4, R4, 0x3340, R1 ;  /* 0x0000334004047816 */ /* 0x000fe40000000001 */
[----:B------:R-:W-:Y:S02]  /*958e0*/  PRMT R22, R16, 0x3340, R17 ;  /* 0x0000334010167816 */ /* 0x000fe40000000011 */
[----:B------:R-:W-:Y:S02]  /*958f0*/  PRMT R9, R0, 0x5410, R3 ;  /* 0x0000541000097816 */ /* 0x000fe40000000003 */
[----:B-1----:R-:W-:-:S02]  /*95900*/  PRMT R20, R20, 0x3340, R1 ;  /* 0x0000334014147816 */ /* 0x002fc40000000001 */
[----:B------:R-:W-:Y:S01]  /*95910*/  PRMT R3, R22, 0x5410, R4 ;  /* 0x0000541016037816 */ /* 0x000fe20000000004 */
[----:B------:R-:W-:Y:S01]  /*95920*/  STL [R1+0x1494], R14 ;  /* 0x0014940e01007387 */ /* 0x000fe20000100800 */
[----:B------:R-:W-:-:S03]  /*95930*/  PRMT R0, R23, 0x5410, R20 ;  /* 0x0000541017007816 */ /* 0x000fc60000000014 */
[----:B------:R0:W-:Y:S01]  /*95940*/  STL [R1+0x1490], R9 ;  /* 0x0014900901007387 */ /* 0x0001e20000100800 */
[----:B------:R-:W-:-:S03]  /*95950*/  LOP3.LUT R17, R15, 0xffff, RZ, 0xc0, !PT ;  /* 0x0000ffff0f117812 */ /* 0x000fc600078ec0ff */
[----:B------:R-:W-:Y:S01]  /*95960*/  STL [R1+0x148c], R3 ;  /* 0x00148c0301007387 */ /* 0x000fe20000100800 */
[----:B----4-:R-:W-:Y:S02]  /*95970*/  LOP3.LUT R2, R2, 0xffff, RZ, 0xc0, !PT ;  /* 0x0000ffff02027812 */ /* 0x010fe400078ec0ff */
[----:B------:R-:W-:Y:S01]  /*95980*/  LOP3.LUT R24, R11, 0xffff, RZ, 0xc0, !PT ;  /* 0x0000ffff0b187812 */ /* 0x000fe200078ec0ff */
[----:B0-----:R-:W4:Y:S04]  /*95990*/  LDL.LU R9, [R1+0xe4] ;  /* 0x0000e40001097983 */ /* 0x001f280000300800 */
[----:B------:R0:W-:Y:S04]  /*959a0*/  STL [R1+0x1488], R0 ;  /* 0x0014880001007387 */ /* 0x0001e80000100800 */
[----:B------:R-:W4:Y:S04]  /*959b0*/  LDL.LU R14, [R1+0x118] ;  /* 0x00011800010e7983 */ /* 0x000f280000300800 */
[----:B------:R-:W4:Y:S04]  /*959c0*/  LDL.LU R15, [R1+0x114] ;  /* 0x00011400010f7983 */ /* 0x000f280000300800 */
[----:B------:R-:W-:Y:S04]  /*959d0*/  STL [R1+0xdc], R17 ;  /* 0x0000dc1101007387 */ /* 0x000fe80000100800 */
[----:B------:R-:W4:Y:S04]  /*959e0*/  LDL.LU R11, [R1+0x100] ;  /* 0x00010000010b7983 */ /* 0x000f280000300800 */
[----:B------:R-:W-:Y:S04]  /*959f0*/  STL [R1+0xcc], R2 ;  /* 0x0000cc0201007387 */ /* 0x000fe80000100800 */
[----:B------:R1:W-:Y:S01]  /*95a00*/  STL [R1+0x94], R24 ;  /* 0x0000941801007387 */ /* 0x0003e20000100800 */
[----:B---3--:R-:W-:-:S02]  /*95a10*/  LOP3.LUT R22, R5, 0xffff, RZ, 0xc0, !PT ;  /* 0x0000ffff05167812 */ /* 0x008fc400078ec0ff */
[----:B0-----:R-:W-:Y:S02]  /*95a20*/  LOP3.LUT R0, R25, 0xffff, RZ, 0xc0, !PT ;  /* 0x0000ffff19007812 */ /* 0x001fe400078ec0ff */
[----:B------:R-:W-:Y:S01]  /*95a30*/  LOP3.LUT R16, R8, 0xffff, RZ, 0xc0, !PT ;  /* 0x0000ffff08107812 */ /* 0x000fe200078ec0ff */
[----:B------:R-:W3:Y:S04]  /*95a40*/  LDL.LU R25, [R1+0xec] ;  /* 0x0000ec0001197983 */ /* 0x000ee80000300800 */
[----:B------:R0:W-:Y:S04]  /*95a50*/  STL [R1+0x64], R0 ;  /* 0x0000640001007387 */ /* 0x0001e80000100800 */
[----:B------:R-:W3:Y:S04]  /*95a60*/  LDL.LU R5, [R1+0xf4] ;  /* 0x0000f40001057983 */ /* 0x000ee80000300800 */
[----:B------:R-:W3:Y:S04]  /*95a70*/  LDL.LU R8, [R1+0xf0] ;  /* 0x0000f00001087983 */ /* 0x000ee80000300800 */
[----:B------:R0:W-:Y:S04]  /*95a80*/  STL [R1+0xe0], R22 ;  /* 0x0000e01601007387 */ /* 0x0001e80000100800 */
[----:B------:R-:W-:Y:S01]  /*95a90*/  STL [R1+0xd0], R16 ;  /* 0x0000d01001007387 */ /* 0x000fe20000100800 */
[----:B------:R-:W-:-:S02]  /*95aa0*/  LOP3.LUT R3, R27, 0xffff, RZ, 0xc0, !PT ;  /* 0x0000ffff1b037812 */ /* 0x000fc400078ec0ff */
[----:B------:R-:W-:Y:S02]  /*95ab0*/  LOP3.LUT R4, R12, 0xffff, RZ, 0xc0, !PT ;  /* 0x0000ffff0c047812 */ /* 0x000fe400078ec0ff */
[----:B--2---:R-:W-:Y:S02]  /*95ac0*/  LOP3.LUT R18, R18, 0xffff, RZ, 0xc0, !PT ;  /* 0x0000ffff12127812 */ /* 0x004fe400078ec0ff */
[----:B------:R-:W-:Y:S02]  /*95ad0*/  LOP3.LUT R23, R7, 0xffff, RZ, 0xc0, !PT ;  /* 0x0000ffff07177812 */ /* 0x000fe400078ec0ff */
[----:B------:R-:W2:Y:S04]  /*95ae0*/  LDL.LU R7, [R1+0xb4] ;  /* 0x0000b40001077983 */ /* 0x000ea80000300800 */
[----:B------:R-:W-:Y:S04]  /*95af0*/  STL [R1+0xa4], R18 ;  /* 0x0000a41201007387 */ /* 0x000fe80000100800 */
[----:B------:R-:W2:Y:S04]  /*95b00*/  LDL.LU R27, [R1+0x300c] ;  /* 0x00300c00011b7983 */ /* 0x000ea80000300800 */
[----:B------:R0:W-:Y:S04]  /*95b10*/  STL [R1+0x68], R23 ;  /* 0x0000681701007387 */ /* 0x0001e80000100800 */
[----:B------:R-:W2:Y:S01]  /*95b20*/  LDL.LU R12, [R1+0x3008] ;  /* 0x00300800010c7983 */ /* 0x000ea20000300800 */
[----:B------:R-:W-:-:S02]  /*95b30*/  LOP3.LUT R21, R21, 0xffff, RZ, 0xc0, !PT ;  /* 0x0000ffff15157812 */ /* 0x000fc400078ec0ff */
[----:B------:R-:W-:Y:S02]  /*95b40*/  LOP3.LUT R20, R10, 0xffff, RZ, 0xc0, !PT ;  /* 0x0000ffff0a147812 */ /* 0x000fe400078ec0ff */
[----:B-1----:R-:W-:Y:S01]  /*95b50*/  PRMT R24, R24, 0x3340, R18 ;  /* 0x0000334018187816 */ /* 0x002fe20000000012 */
[----:B------:R1:W-:Y:S04]  /*95b60*/  STL [R1+0x60], R21 ;  /* 0x0000601501007387 */ /* 0x0003e80000100800 */
[----:B------:R-:W2:Y:S04]  /*95b70*/  LDL.LU R10, [R1+0x3004] ;  /* 0x00300400010a7983 */ /* 0x000ea80000300800 */
[----:B------:R1:W-:Y:S04]  /*95b80*/  STL [R1+0x5c], R3 ;  /* 0x00005c0301007387 */ /* 0x0003e80000100800 */
[----:B------:R1:W-:Y:S01]  /*95b90*/  STL [R1+0xc0], R4 ;  /* 0x0000c00401007387 */ /* 0x0003e20000100800 */
[----:B0-----:R-:W-:-:S03]  /*95ba0*/  PRMT R0, R0, 0x3340, R23 ;  /* 0x0000334000007816 */ /* 0x001fc60000000017 */
[----:B------:R0:W-:Y:S01]  /*95bb0*/  STL [R1+0x70], R20 ;  /* 0x0000701401007387 */ /* 0x0001e20000100800 */
[----:B------:R-:W-:Y:S02]  /*95bc0*/  PRMT R22, R17, 0x3340, R22 ;  /* 0x0000334011167816 */ /* 0x000fe40000000016 */
[----:B------:R-:W-:Y:S01]  /*95bd0*/  PRMT R23, R2, 0x3340, R16 ;  /* 0x0000334002177816 */ /* 0x000fe20000000010 */
[----:B------:R-:W2:Y:S01]  /*95be0*/  LDL.LU R18, [R1+0x3000] ;  /* 0x0030000001127983 */ /* 0x000ea20000300800 */
[--C-:B-1----:R-:W-:Y:S02]  /*95bf0*/  PRMT R21, R21, 0x3340, R1.reuse ;  /* 0x0000334015157816 */ /* 0x102fe40000000001 */
[--C-:B------:R-:W-:Y:S02]  /*95c00*/  PRMT R3, R3, 0x3340, R1.reuse ;  /* 0x0000334003037816 */ /* 0x100fe40000000001 */
[----:B------:R-:W-:Y:S02]  /*95c10*/  PRMT R4, R4, 0x3340, R1 ;  /* 0x0000334004047816 */ /* 0x000fe40000000001 */
[----:B------:R-:W-:-:S02]  /*95c20*/  PRMT R16, R24, 0x5410, R21 ;  /* 0x0000541018107816 */ /* 0x000fc40000000015 */
[----:B0-----:R-:W-:Y:S02]  /*95c30*/  PRMT R20, R20, 0x3340, R1 ;  /* 0x0000334014147816 */ /* 0x001fe40000000001 */
[----:B------:R-:W-:Y:S02]  /*95c40*/  PRMT R3, R0, 0x5410, R3 ;  /* 0x0000541000037816 */ /* 0x000fe40000000003 */
[----:B------:R-:W-:Y:S02]  /*95c50*/  PRMT R2, R22, 0x5410, R4 ;  /* 0x0000541016027816 */ /* 0x000fe40000000004 */
[----:B------:R-:W-:Y:S01]  /*95c60*/  PRMT R0, R23, 0x5410, R20 ;  /* 0x0000541017007816 */ /* 0x000fe20000000014 */
[----:B------:R-:W-:Y:S04]  /*95c70*/  STL [R1+0x1484], R16 ;  /* 0x0014841001007387 */ /* 0x000fe80000100800 */
[----:B------:R-:W-:Y:S01]  /*95c80*/  STL [R1+0x1480], R3 ;  /* 0x0014800301007387 */ /* 0x000fe20000100800 */
[----:B----4-:R-:W-:-:S03]  /*95c90*/  LOP3.LUT R24, R9, 0xffff, RZ, 0xc0, !PT ;  /* 0x0000ffff09187812 */ /* 0x010fc600078ec0ff */
[----:B------:R0:W-:Y:S01]  /*95ca0*/  STL [R1+0x147c], R2 ;  /* 0x00147c0201007387 */ /* 0x0001e20000100800 */
[----:B------:R-:W-:-:S03]  /*95cb0*/  LOP3.LUT R14, R14, 0xffff, RZ, 0xc0, !PT ;  /* 0x0000ffff0e0e7812 */ /* 0x000fc600078ec0ff */
[----:B------:R1:W-:Y:S01]  /*95cc0*/  STL [R1+0x1478], R0 ;  /* 0x0014780001007387 */ /* 0x0003e20000100800 */
[----:B---3--:R-:W-:Y:S02]  /*95cd0*/  LOP3.LUT R23, R25, 0xffff, RZ, 0xc0, !PT ;  /* 0x0000ffff19177812 */ /* 0x008fe400078ec0ff */
[----:B------:R-:W-:Y:S02]  /*95ce0*/  LOP3.LUT R22, R5, 0xffff, RZ, 0xc0, !PT ;  /* 0x0000ffff05167812 */ /* 0x000fe400078ec0ff */
[----:B0-----:R-:W-:Y:S02]  /*95cf0*/  LOP3.LUT R2, R15, 0xffff, RZ, 0xc0, !PT ;  /* 0x0000ffff0f027812 */ /* 0x001fe400078ec0ff */
[----:B-1----:R-:W-:Y:S01]  /*95d00*/  LOP3.LUT R0, R11, 0xffff, RZ, 0xc0, !PT ;  /* 0x0000ffff0b007812 */ /* 0x002fe200078ec0ff */
[----:B------:R-:W3:Y:S04]  /*95d10*/  LDL.LU R15, [R1+0x174] ;  /* 0x00017400010f7983 */ /* 0x000ee80000300800 */
[----:B------:R-:W-:Y:S04]  /*95d20*/  STL [R1+0xe4], R24 ;  /* 0x0000e41801007387 */ /* 0x000fe80000100800 */
[----:B------:R-:W-:Y:S04]  /*95d30*/  STL [R1+0x140], R14 ;  /* 0x0001400e01007387 */ /* 0x000fe80000100800 */
[----:B------:R-:W-:Y:S04]  /*95d40*/  STL [R1+0x118], R2 ;  /* 0x0001180201007387 */ /* 0x000fe80000100800 */
[----:B------:R0:W-:Y:S01]  /*95d50*/  STL [R1+0x80], R0 ;  /* 0x0000800001007387 */ /* 0x0001e20000100800 */
[----:B------:R-:W-:-:S03]  /*95d60*/  LOP3.LUT R5, R8, 0xffff, RZ, 0xc0, !PT ;  /* 0x0000ffff08057812 */ /* 0x000fc600078ec0ff */
[----:B------:R-:W-:Y:S04]  /*95d70*/  STL [R1+0xec], R23 ;  /* 0x0000ec1701007387 */ /* 0x000fe80000100800 */
[----:B------:R-:W4:Y:S04]  /*95d80*/  LDL.LU R8, [R1+0x120] ;  /* 0x0001200001087983 */ /* 0x000f280000300800 */
[----:B------:R-:W-:Y:S01]  /*95d90*/  STL [R1+0x148], R22 ;  /* 0x0001481601007387 */ /* 0x000fe20000100800 */
[----:B------:R-:W-:Y:S02]  /*95da0*/  LOP3.LUT R21, R19, 0xffff, RZ, 0xc0, !PT ;  /* 0x0000ffff13157812 */ /* 0x000fe400078ec0ff */
[----:B------:R-:W-:-:S02]  /*95db0*/  LOP3.LUT R20, R29, 0xffff, RZ, 0xc0, !PT ;  /* 0x0000ffff1d147812 */ /* 0x000fc400078ec0ff */
[----:B--2---:R-:W-:Y:S02]  /*95dc0*/  LOP3.LUT R25, R7, 0xffff, RZ, 0xc0, !PT ;  /* 0x0000ffff07197812 */ /* 0x004fe400078ec0ff */
[----:B------:R-:W2:Y:S04]  /*95dd0*/  LDL.LU R7, [R1+0x154] ;  /* 0x0001540001077983 */ /* 0x000ea80000300800 */
[----:B------:R-:W-:Y:S04]  /*95de0*/  STL [R1+0x114], R5 ;  /* 0x0001140501007387 */ /* 0x000fe80000100800 */
[----:B------:R-:W-:Y:S04]  /*95df0*/  STL [R1+0xb4], R25 ;  /* 0x0000b41901007387 */ /* 0x000fe80000100800 */
[----:B------:R-:W2:Y:S01]  /*95e00*/  LDL.LU R19, [R1+0x2ffc] ;  /* 0x002ffc0001137983 */ /* 0x000ea20000300800 */
[----:B------:R-:W-:-:S03]  /*95e10*/  LOP3.LUT R3, R12, 0xffff, RZ, 0xc0, !PT ;  /* 0x0000ffff0c037812 */ /* 0x000fc600078ec0ff */
[----:B------:R-:W2:Y:S04]  /*95e20*/  LDL.LU R12, [R1+0x2ff8] ;  /* 0x002ff800010c7983 */ /* 0x000ea80000300800 */
[----:B------:R-:W2:Y:S04]  /*95e30*/  LDL.LU R11, [R1+0x150] ;  /* 0x00015000010b7983 */ /* 0x000ea80000300800 */
[----:B------:R-:W2:Y:S04]  /*95e40*/  LDL.LU R9, [R1+0x14c] ;  /* 0x00014c0001097983 */ /* 0x000ea80000300800 */
[----:B------:R1:W-:Y:S01]  /*95e50*/  STL [R1+0x1c], R21 ;  /* 0x00001c1501007387 */ /* 0x0003e20000100800 */
[----:B------:R-:W-:-:S03]  /*95e60*/  LOP3.LUT R4, R27, 0xffff, RZ, 0xc0, !PT ;  /* 0x0000ffff1b047812 */ /* 0x000fc600078ec0ff */
[----:B------:R-:W2:Y:S04]  /*95e70*/  LDL.LU R27, [R1+0x2ff4] ;  /* 0x002ff400011b7983 */ /* 0x000ea80000300800 */
[----:B------:R1:W-:Y:S04]  /*95e80*/  STL [R1+0x90], R3 ;  /* 0x0000900301007387 */ /* 0x0003e80000100800 */
[----:B------:R-:W2:Y:S01]  /*95e90*/  LDL.LU R17, [R1+0x10c] ;  /* 0x00010c0001117983 */ /* 0x000ea20000300800 */
[----:B0-----:R-:W-:-:S03]  /*95ea0*/  PRMT R0, R0, 0x3340, R25 ;  /* 0x0000334000007816 */ /* 0x001fc60000000019 */
[----:B------:R-:W2:Y:S04]  /*95eb0*/  LDL.LU R29, [R1+0x2ff0] ;  /* 0x002ff000011d7983 */ /* 0x000ea80000300800 */
[----:B------:R-:W2:Y:S01]  /*95ec0*/  LDL.LU R16, [R1+0x108] ;  /* 0x0001080001107983 */ /* 0x000ea20000300800 */
[----:B-1----:R-:W-:-:S03]  /*95ed0*/  PRMT R21, R21, 0x3340, R1 ;  /* 0x0000334015157816 */ /* 0x002fc60000000001 */
[----:B------:R0:W-:Y:S04]  /*95ee0*/  STL [R1+0x100], R4 ;  /* 0x0001000401007387 */ /* 0x0001e80000100800 */
[----:B------:R1:W-:Y:S01]  /*95ef0*/  STL [R1+0xf0], R20 ;  /* 0x0000f01401007387 */ /* 0x0003e20000100800 */
[----:B------:R-:W-:-:S03]  /*95f00*/  PRMT R0, R0, 0x5410, R21 ;  /* 0x0000541000007816 */ /* 0x000fc60000000015 */
[----:B------:R-:W2:Y:S01]  /*95f10*/  LDL.LU R21, [R1+0x128] ;  /* 0x0001280001157983 */ /* 0x000ea20000300800 */
[----:B------:R-:W-:Y:S02]  /*95f20*/  PRMT R3, R3, 0x3340, R1 ;  /* 0x0000334003037816 */ /* 0x000fe40000000001 */
[----:B------:R-:W-:Y:S02]  /*95f30*/  PRMT R24, R24, 0x3340, R23 ;  /* 0x0000334018187816 */ /* 0x000fe40000000017 */
[----:B------:R-:W-:Y:S02]  /*95f40*/  PRMT R22, R14, 0x3340, R22 ;  /* 0x000033400e167816 */ /* 0x000fe40000000016 */
[--C-:B0-----:R-:W-:Y:S02]  /*95f50*/  PRMT R4, R4, 0x3340, R1.reuse ;  /* 0x0000334004047816 */ /* 0x101fe40000000001 */
[----:B-1----:R-:W-:Y:S02]  /*95f60*/  PRMT R20, R20, 0x3340, R1 ;  /* 0x0000334014147816 */ /* 0x002fe40000000001 */
[----:B------:R-:W-:-:S02]  /*95f70*/  PRMT R23, R2, 0x3340, R5 ;  /* 0x0000334002177816 */ /* 0x000fc40000000005 */
[----:B------:R-:W-:Y:S02]  /*95f80*/  PRMT R3, R24, 0x5410, R3 ;  /* 0x0000541018037816 */ /* 0x000fe40000000003 */
[----:B------:R-:W-:Y:S01]  /*95f90*/  PRMT R2, R22, 0x5410, R4 ;  /* 0x0000541016027816 */ /* 0x000fe20000000004 */
[----:B------:R0:W-:Y:S04]  /*95fa0*/  STL [R1+0x1474], R0 ;  /* 0x0014740001007387 */ /* 0x0001e80000100800 */
[----:B------:R-:W-:Y:S04]  /*95fb0*/  STL [R1+0x1470], R3 ;  /* 0x0014700301007387 */ /* 0x000fe80000100800 */
[----:B------:R3:W-:Y:S01]  /*95fc0*/  STL [R1+0x146c], R2 ;  /* 0x00146c0201007387 */ /* 0x0007e20000100800 */
[----:B0-----:R-:W-:-:S02]  /*95fd0*/  PRMT R0, R23, 0x5410, R20 ;  /* 0x0000541017007816 */ /* 0x001fc40000000014 */
[----:B---3--:R-:W-:-:S03]  /*95fe0*/  LOP3.LUT R2, R15, 0xffff, RZ, 0xc0, !PT ;  /* 0x0000ffff0f027812 */ /* 0x008fc600078ec0ff */
[----:B------:R2:W-:Y:S04]  /*95ff0*/  STL [R1+0x1468], R0 ;  /* 0x0014680001007387 */ /* 0x0005e80000100800 */
[----:B------:R-:W3:Y:S04]  /*96000*/  LDL.LU R25, [R1+0x170] ;  /* 0x0001700001197983 */ /* 0x000ee80000300800 */
[----:B------:R-:W3:Y:S01]  /*96010*/  LDL.LU R14, [R1+0x168] ;  /* 0x00016800010e7983 */ /* 0x000ee20000300800 */
[----:B----4-:R-:W-:-:S03]  /*96020*/  LOP3.LUT R22, R8, 0xffff, RZ, 0xc0, !PT ;  /* 0x0000ffff08167812 */ /* 0x010fc600078ec0ff */
[----:B------:R-:W4:Y:S04]  /*96030*/  LDL.LU R15, [R1+0x158] ;  /* 0x00015800010f7983 */ /* 0x000f280000300800 */
[----:B------:R-:W-:Y:S04]  /*96040*/  STL [R1+0x180], R2 ;  /* 0x0001800201007387 */ /* 0x000fe80000100800 */
[----:B------:R-:W3:Y:S01]  /*96050*/  LDL.LU R8, [R1+0x15c] ;  /* 0x00015c0001087983 */ /* 0x000ee20000300800 */
[----:B------:R-:W-:Y:S02]  /*96060*/  LOP3.LUT R3, R10, 0xffff, RZ, 0xc0, !PT ;  /* 0x0000ffff0a037812 */ /* 0x000fe400078ec0ff */
[----:B------:R-:W-:-:S02]  /*96070*/  LOP3.LUT R4, R26, 0xffff, RZ, 0xc0, !PT ;  /* 0x0000ffff1a047812 */ /* 0x000fc400078ec0ff */
[----:B--2---:R-:W-:Y:S02]  /*96080*/  LOP3.LUT R0, R7, 0xffff, RZ, 0xc0, !PT ;  /* 0x0000ffff07007812 */ /* 0x004fe400078ec0ff */
[----:B------:R-:W2:Y:S04]  /*96090*/  LDL.LU R7, [R1+0x13c] ;  /* 0x00013c0001077983 */ /* 0x000ea80000300800 */
[----:B------:R-:W-:Y:S01]  /*960a0*/  STL [R1+0x120], R22 ;  /* 0x0001201601007387 */ /* 0x000fe20000100800 */
[----:B------:R-:W-:Y:S02]  /*960b0*/  LOP3.LUT R11, R11, 0xffff, RZ, 0xc0, !PT ;  /* 0x0000ffff0b0b7812 */ /* 0x000fe400078ec0ff */
[----:B------:R-:W-:Y:S01]  /*960c0*/  LOP3.LUT R9, R9, 0xffff, RZ, 0xc0, !PT ;  /* 0x0000ffff09097812 */ /* 0x000fe200078ec0ff */
[----:B------:R0:W-:Y:S04]  /*960d0*/  STL [R1+0x8c], R0 ;  /* 0x00008c0001007387 */ /* 0x0001e80000100800 */
[----:B------:R-:W-:Y:S01]  /*960e0*/  STL [R1+0x150], R11 ;  /* 0x0001500b01007387 */ /* 0x000fe20000100800 */
[----:B------:R-:W-:-:S02]  /*960f0*/  LOP3.LUT R17, R17, 0xffff, RZ, 0xc0, !PT ;  /* 0x0000ffff11117812 */ /* 0x000fc400078ec0ff */
[----:B------:R-:W-:Y:S02]  /*96100*/  LOP3.LUT R16, R16, 0xffff, RZ, 0xc0, !PT ;  /* 0x0000ffff10107812 */ /* 0x000fe400078ec0ff */
[----:B------:R-:W-:Y:S02]  /*96110*/  LOP3.LUT R23, R21, 0xffff, RZ, 0xc0, !PT ;  /* 0x0000ffff15177812 */ /* 0x000fe400078ec0ff */
[----:B------:R-:W-:-:S03]  /*96120*/  LOP3.LUT R21, R18, 0xffff, RZ, 0xc0, !PT ;  /* 0x0000ffff12157812 */ /* 0x000fc600078ec0ff */
[----:B------:R1:W-:Y:S04]  /*96130*/  STL [R1+0x128], R23 ;  /* 0x0001281701007387 */ /* 0x0003e80000100800 */
[----:B------:R-:W-:Y:S04]  /*96140*/  STL [R1+0x188], R9 ;  /* 0x0001880901007387 */ /* 0x000fe80000100800 */
[----:B------:R-:W-:Y:S04]  /*96150*/  STL [R1+0xf4], R17 ;  /* 0x0000f41101007387 */ /* 0x000fe80000100800 */
[----:B------:R-:W4:Y:S04]  /*96160*/  LDL.LU R18, [R1+0x2fec] ;  /* 0x002fec0001127983 */ /* 0x000f280000300800 */
[----:B------:R-:W4:Y:S04]  /*96170*/  LDL.LU R10, [R1+0x2fe8] ;  /* 0x002fe800010a7983 */ /* 0x000f280000300800 */
[----:B------:R-:W-:Y:S04]  /*96180*/  STL [R1+0x14c], R16 ;  /* 0x00014c1001007387 */ /* 0x000fe80000100800 */
[----:B------:R-:W4:Y:S01]  /*96190*/  LDL.LU R26, [R1+0x2fe4] ;  /* 0x002fe400011a7983 */ /* 0x000f220000300800 */
[----:B------:R-:W3:Y:S01]  /*961a0*/  S2R R5, SR_TID.X ;  /* 0x0000000000057919 */ /* 0x000ee20000002100 */
[----:B------:R-:W-:-:S02]  /*961b0*/  LOP3.LUT R20, R29, 0xffff, RZ, 0xc0, !PT ;  /* 0x0000ffff1d147812 */ /* 0x000fc400078ec0ff */
[----:B------:R0:W-:Y:S04]  /*961c0*/  STL [R1+0x108], R21 ;  /* 0x0001081501007387 */ /* 0x0001e80000100800 */
[----:B------:R1:W-:Y:S04]  /*961d0*/  STL [R1+0x20], R3 ;  /* 0x0000200301007387 */ /* 0x0003e80000100800 */
[----:B------:R1:W-:Y:S01]  /*961e0*/  STL [R1+0x10c], R4 ;  /* 0x00010c0401007387 */ /* 0x0003e20000100800 */
[----:B------:R-:W-:-:S03]  /*961f0*/  PRMT R24, R22, 0x3340, R23 ;  /* 0x0000334016187816 */ /* 0x000fc60000000017 */
[----:B------:R1:W-:Y:S01]  /*96200*/  STL [R1+0x1c4], R20 ;  /* 0x0001c41401007387 */ /* 0x0003e20000100800 */
[----:B0-----:R-:W-:Y:S02]  /*96210*/  PRMT R0, R0, 0x3340, R17 ;  /* 0x0000334000007816 */ /* 0x001fe40000000011 */
[----:B-1----:R-:W-:Y:S02]  /*96220*/  PRMT R23, R2, 0x3340, R9 ;  /* 0x0000334002177816 */ /* 0x002fe40000000009 */
[----:B------:R-:W-:Y:S02]  /*96230*/  PRMT R22, R11, 0x3340, R16 ;  /* 0x000033400b167816 */ /* 0x000fe40000000010 */
[--C-:B------:R-:W-:Y:S02]  /*96240*/  PRMT R21, R21, 0x3340, R1.reuse ;  /* 0x0000334015157816 */ /* 0x100fe40000000001 */
[--C-:B------:R-:W-:Y:S02]  /*96250*/  PRMT R3, R3, 0x3340, R1.reuse ;  /* 0x0000334003037816 */ /* 0x100fe40000000001 */
[----:B------:R-:W-:-:S02]  /*96260*/  PRMT R4, R4, 0x3340, R1 ;  /* 0x0000334004047816 */ /* 0x000fc40000000001 */
[----:B------:R-:W-:Y:S02]  /*96270*/  PRMT R20, R20, 0x3340, R1 ;  /* 0x0000334014147816 */ /* 0x000fe40000000001 */
[----:B------:R-:W-:Y:S02]  /*96280*/  PRMT R9, R24, 0x5410, R21 ;  /* 0x0000541018097816 */ /* 0x000fe40000000015 */
[----:B------:R-:W-:Y:S02]  /*96290*/  PRMT R2, R0, 0x5410, R3 ;  /* 0x0000541000027816 */ /* 0x000fe40000000003 */
[----:B------:R-:W-:Y:S02]  /*962a0*/  PRMT R0, R22, 0x5410, R4 ;  /* 0x0000541016007816 */ /* 0x000fe40000000004 */
[----:B------:R-:W-:Y:S01]  /*962b0*/  PRMT R29, R23, 0x5410, R20 ;  /* 0x00005410171d7816 */ /* 0x000fe20000000014 */
[----:B------:R-:W-:Y:S04]  /*962c0*/  STL [R1+0x1464], R9 ;  /* 0x0014640901007387 */ /* 0x000fe80000100800 */
[----:B------:R-:W-:Y:S04]  /*962d0*/  STL [R1+0x1460], R2 ;  /* 0x0014600201007387 */ /* 0x000fe80000100800 */
[----:B------:R-:W-:Y:S04]  /*962e0*/  STL [R1+0x2f7c], R29 ;  /* 0x002f7c1d01007387 */ /* 0x000fe80000100800 */
[----:B------:R0:W-:Y:S01]  /*962f0*/  STL [R1+0x145c], R0 ;  /* 0x00145c0001007387 */ /* 0x0001e20000100800 */
[----:B---3--:R-:W-:-:S02]  /*96300*/  LOP3.LUT R16, R25, 0xffff, RZ, 0xc0, !PT ;  /* 0x0000ffff19107812 */ /* 0x008fc400078ec0ff */
[----:B------:R-:W-:Y:S02]  /*96310*/  LOP3.LUT R17, R8, 0xffff, RZ, 0xc0, !PT ;  /* 0x0000ffff08117812 */ /* 0x000fe400078ec0ff */
[----:B0-----:R-:W-:Y:S02]  /*96320*/  LOP3.LUT R0, R14, 0xffff, RZ, 0xc0, !PT ;  /* 0x0000ffff0e007812 */ /* 0x001fe400078ec0ff */
[----:B------:R-:W-:Y:S01]  /*96330*/  LOP3.LUT R6, R6, 0xffff, RZ, 0xc0, !PT ;  /* 0x0000ffff06067812 */ /* 0x000fe200078ec0ff */
[C---:B------:R-:W-:Y:S02]  /*96340*/  IMAD.SHL.U32 R21, R5.reuse, 0x10, RZ ;  /* 0x0000001005157824 */ /* 0x040fe400078e00ff */
[----:B------:R-:W-:Y:S01]  /*96350*/  IMAD.SHL.U32 R24, R5, 0x20, RZ ;  /* 0x0000002005187824 */ /* 0x000fe200078e00ff */
[----:B--2---:R-:W-:Y:S02]  /*96360*/  LOP3.LUT R14, R7, 0xffff, RZ, 0xc0, !PT ;  /* 0x0000ffff070e7812 */ /* 0x004fe400078ec0ff */
[----:B----4-:R-:W-:-:S02]  /*96370*/  LOP3.LUT R26, R26, 0xffff, RZ, 0xc0, !PT ;  /* 0x0000ffff1a1a7812 */ /* 0x010fc400078ec0ff */
[----:B------:R-:W-:-:S03]  /*96380*/  LOP3.LUT R3, R10, 0xffff, RZ, 0xc0, !PT ;  /* 0x0000ffff0a037812 */ /* 0x000fc600078ec0ff */
[----:B------:R-:W-:Y:S04]  /*96390*/  STL [R1+0x154], R26 ;  /* 0x0001541a01007387 */ /* 0x000fe80000100800 */
[----:B------:R0:W-:Y:S04]  /*963a0*/  STL [R1+0x174], R0 ;  /* 0x0001740001007387 */ /* 0x0001e80000100800 */
[----:B------:R-:W-:Y:S04]  /*963b0*/  STL [R1+0x1bc], R16 ;  /* 0x0001bc1001007387 */ /* 0x000fe80000100800 */
[----:B------:R-:W2:Y:S04]  /*963c0*/  LDL.LU R10, [R1+0x2fe0] ;  /* 0x002fe000010a7983 */ /* 0x000ea80000300800 */
[----:B------:R-:W-:Y:S04]  /*963d0*/  STL [R1+0x1b4], R17 ;  /* 0x0001b41101007387 */ /* 0x000fe80000100800 */
[----:B------:R-:W3:Y:S04]  /*963e0*/  LDL.LU R2, [R1+0x1f0] ;  /* 0x0001f00001027983 */ /* 0x000ee80000300800 */
[----:B------:R-:W-:Y:S04]  /*963f0*/  STL [R1+0x168], R3 ;  /* 0x0001680301007387 */ /* 0x000fe80000100800 */
[----:B------:R-:W4:Y:S04]  /*96400*/  LDL.LU R9, [R1+0x1d8] ;  /* 0x0001d80001097983 */ /* 0x000f280000300800 */
[----:B------:R-:W2:Y:S04]  /*96410*/  LDL.LU R11, [R1+0x1c8] ;  /* 0x0001c800010b7983 */ /* 0x000ea80000300800 */
[----:B------:R-:W-:Y:S04]  /*96420*/  STL [R1+0x194], R6 ;  /* 0x0001940601007387 */ /* 0x000fe80000100800 */
[----:B------:R-:W2:Y:S01]  /*96430*/  LDL.LU R25, [R1+0x1b8] ;  /* 0x0001b80001197983 */ /* 0x000ea20000300800 */
[----:B0-----:R-:W-:-:S03]  /*96440*/  LOP3.LUT R0, R28, 0xffff, RZ, 0xc0, !PT ;  /* 0x0000ffff1c007812 */ /* 0x001fc600078ec0ff */
[----:B------:R-:W2:Y:S04]  /*96450*/  LDL.LU R5, [R1+0x198] ;  /* 0x0001980001057983 */ /* 0x000ea80000300800 */
[----:B------:R-:W2:Y:S04]  /*96460*/  LDL.LU R8, [R1+0x19c] ;  /* 0x00019c0001087983 */ /* 0x000ea80000300800 */
[----:B------:R-:W2:Y:S01]  /*96470*/  LDL.LU R7, [R1+0x164] ;  /* 0x0001640001077983 */ /* 0x000ea20000300800 */
[----:B------:R-:W-:-:S03]  /*96480*/  PRMT R4, R0, 0x3340, R1 ;  /* 0x0000334000047816 */ /* 0x000fc60000000001 */
[----:B------:R0:W-:Y:S04]  /*96490*/  STL [R1+0x2fac], R0 ;  /* 0x002fac0001007387 */ /* 0x0001e80000100800 */
[----:B0-----:R-:W2:Y:S01]  /*964a0*/  LDL.LU R0, [R1+0x174] ;  /* 0x0001740001007983 */ /* 0x001ea20000300800 */
[----:B------:R-:W-:Y:S02]  /*964b0*/  LOP3.LUT R15, R15, 0xffff, RZ, 0xc0, !PT ;  /* 0x0000ffff0f0f7812 */ /* 0x000fe400078ec0ff */
[--C-:B------:R-:W-:Y:S02]  /*964c0*/  PRMT R20, R6, 0x3340, R1.reuse ;  /* 0x0000334006147816 */ /* 0x100fe40000000001 */
[----:B------:R-:W-:Y:S02]  /*964d0*/  LOP3.LUT R6, R21, 0xf0, RZ, 0xc0, !PT ;  /* 0x000000f015067812 */ /* 0x000fe400078ec0ff */
[----:B------:R-:W-:-:S02]  /*964e0*/  PRMT R3, R3, 0x3340, R1 ;  /* 0x0000334003037816 */ /* 0x000fc40000000001 */
[----:B------:R-:W-:Y:S02]  /*964f0*/  PRMT R21, R26, 0x3340, R15 ;  /* 0x000033401a157816 */ /* 0x000fe4000000000f */
[----:B------:R-:W-:Y:S01]  /*96500*/  PRMT R23, R16, 0x3340, R17 ;  /* 0x0000334010177816 */ /* 0x000fe20000000011 */
[----:B------:R0:W-:Y:S01]  /*96510*/  STL [R1+0x2fb8], R15 ;  /* 0x002fb80f01007387 */ /* 0x0001e20000100800 */
[----:B------:R-:W-:Y:S02]  /*96520*/  LOP3.LUT R24, R24, 0x200, RZ, 0xc0, !PT ;  /* 0x0000020018187812 */ /* 0x000fe400078ec0ff */
[----:B------:R-:W-:Y:S02]  /*96530*/  PRMT R28, R23, 0x5410, R20 ;  /* 0x00005410171c7816 */ /* 0x000fe40000000014 */
[----:B------:R-:W-:Y:S02]  /*96540*/  IADD3 R6, PT, PT, R24, UR4, R6 ;  /* 0x0000000418067c10 */ /* 0x000fe4000fffe006 */
[----:B0-----:R-:W-:-:S02]  /*96550*/  LOP3.LUT R15, R13, 0xffff, RZ, 0xc0, !PT ;  /* 0x0000ffff0d0f7812 */ /* 0x001fc400078ec0ff */
[----:B---3--:R-:W-:Y:S02]  /*96560*/  LOP3.LUT R16, R2, 0xffff, RZ, 0xc0, !PT ;  /* 0x0000ffff02107812 */ /* 0x008fe400078ec0ff */
[----:B--2---:R-:W-:Y:S01]  /*96570*/  PRMT R22, R0, 0x3340, R14 ;  /* 0x0000334000167816 */ /* 0x004fe2000000000e */
[----:B------:R0:W-:Y:S03]  /*96580*/  STL [R1+0x2fb4], R0 ;  /* 0x002fb40001007387 */ /* 0x0001e60000100800 */
[----:B------:R-:W-:Y:S01]  /*96590*/  PRMT R26, R22, 0x5410, R4 ;  /* 0x00005410161a7816 */ /* 0x000fe20000000004 */
[----:B------:R-:W-:Y:S01]  /*965a0*/  STL [R1+0x2fb0], R14 ;  /* 0x002fb00e01007387 */ /* 0x000fe20000100800 */
[----:B0-----:R-:W-:-:S03]  /*965b0*/  PRMT R0, R21, 0x5410, R3 ;  /* 0x0000541015007816 */ /* 0x001fc60000000003 */
[----:B------:R-:W-:Y:S04]  /*965c0*/  STL [R1+0x2f80], R26 ;  /* 0x002f801a01007387 */ /* 0x000fe80000100800 */
[----:B------:R-:W-:Y:S04]  /*965d0*/  STL [R1+0x214], R0 ;  /* 0x0002140001007387 */ /* 0x000fe80000100800 */
[----:B------:R-:W-:Y:S04]  /*965e0*/  STL [R1+0x2f84], R28 ;  /* 0x002f841c01007387 */ /* 0x000fe80000100800 */
[----:B------:R4:W-:Y:S01]  /*965f0*/  STL [R1+0x2fbc], R6 ;  /* 0x002fbc0601007387 */ /* 0x0009e20000100800 */
[----:B------:R-:W-:-:S02]  /*96600*/  LOP3.LUT R22, R11, 0xffff, RZ, 0xc0, !PT ;  /* 0x0000ffff0b167812 */ /* 0x000fc400078ec0ff */
[----:B------:R-:W-:Y:S02]  /*96610*/  LOP3.LUT R17, R5, 0xffff, RZ, 0xc0, !PT ;  /* 0x0000ffff05117812 */ /* 0x000fe400078ec0ff */
[----:B------:R-:W-:Y:S02]  /*96620*/  LOP3.LUT R24, R8, 0xffff, RZ, 0xc0, !PT ;  /* 0x0000ffff08187812 */ /* 0x000fe400078ec0ff */
[----:B----4-:R-:W-:Y:S02]  /*96630*/  LOP3.LUT R6, R9, 0xffff, RZ, 0xc0, !PT ;  /* 0x0000ffff09067812 */ /* 0x010fe400078ec0ff */
[----:B------:R-:W2:Y:S04]  /*96640*/  LDL.LU R9, [R1+0x1ec] ;  /* 0x0001ec0001097983 */ /* 0x000ea80000300800 */
[----:B------:R-:W-:Y:S04]  /*96650*/  STL [R1+0x18c], R16 ;  /* 0x00018c1001007387 */ /* 0x000fe80000100800 */
[----:B------:R0:W-:Y:S04]  /*96660*/  STL [R1+0xa8], R6 ;  /* 0x0000a80601007387 */ /* 0x0001e80000100800 */
[----:B------:R-:W-:Y:S04]  /*96670*/  STL [R1+0xf8], R22 ;  /* 0x0000f81601007387 */ /* 0x000fe80000100800 */
[----:B------:R-:W3:Y:S01]  /*96680*/  LDL.LU R11, [R1+0x1cc] ;  /* 0x0001cc00010b7983 */ /* 0x000ee20000300800 */
[----:B------:R-:W-:-:S02]  /*96690*/  LOP3.LUT R23, R7, 0xffff, RZ, 0xc0, !PT ;  /* 0x0000ffff07177812 */ /* 0x000fc400078ec0ff */
[----:B------:R-:W-:Y:S02]  /*966a0*/  LOP3.LUT R14, R10, 0xffff, RZ, 0xc0, !PT ;  /* 0x0000ffff0a0e7812 */ /* 0x000fe400078ec0ff */
[----:B------:R-:W4:Y:S04]  /*966b0*/  LDL.LU R10, [R1+0x2fdc] ;  /* 0x002fdc00010a7983 */ /* 0x000f280000300800 */
[----:B------:R-:W-:Y:S04]  /*966c0*/  STL [R1+0x198], R17 ;  /* 0x0001981101007387 */ /* 0x000fe80000100800 */
[----:B------:R1:W-:Y:S01]  /*966d0*/  STL [R1+0xac], R24 ;  /* 0x0000ac1801007387 */ /* 0x0003e20000100800 */
[----:B------:R-:W-:-:S02]  /*966e0*/  LOP3.LUT R4, R12, 0xffff, RZ, 0xc0, !PT ;  /* 0x0000ffff0c047812 */ /* 0x000fc400078ec0ff */
[----:B------:R-:W-:Y:S01]  /*966f0*/  LOP3.LUT R3, R19, 0xffff, RZ, 0xc0, !PT ;  /* 0x0000ffff13037812 */ /* 0x000fe200078ec0ff */
[----:B------:R-:W4:Y:S04]  /*96700*/  LDL.LU R12, [R1+0x2fd8] ;  /* 0x002fd800010c7983 */ /* 0x000f280000300800 */
[----:B------:R-:W-:Y:S01]  /*96710*/  STL [R1+0x104], R23 ;  /* 0x0001041701007387 */ /* 0x000fe20000100800 */
[----:B------:R-:W-:-:S03]  /*96720*/  LOP3.LUT R0, R25, 0xffff, RZ, 0xc0, !PT ;  /* 0x0000ffff19007812 */ /* 0x000fc600078ec0ff */
[----:B------:R-:W4:Y:S04]  /*96730*/  LDL.LU R19, [R1+0x2fd4] ;  /* 0x002fd40001137983 */ /* 0x000f280000300800 */
[----:B------:R-:W4:Y:S04]  /*96740*/  LDL.LU R25, [R1+0x178] ;  /* 0x0001780001197983 */ /* 0x000f280000300800 */
[----:B------:R0:W-:Y:S04]  /*96750*/  STL [R1+0x30], R4 ;  /* 0x0000300401007387 */ /* 0x0001e80000100800 */
[----:B------:R-:W4:Y:S04]  /*96760*/  LDL.LU R5, [R1+0x130] ;  /* 0x0001300001057983 */ /* 0x000f280000300800 */
[----:B------:R-:W4:Y:S04]  /*96770*/  LDL.LU R7, [R1+0xa0] ;  /* 0x0000a00001077983 */ /* 0x000f280000300800 */
[----:B------:R0:W-:Y:S04]  /*96780*/  STL [R1+0xd4], R3 ;  /* 0x0000d40301007387 */ /* 0x0001e80000100800 */
[----:B------:R-:W4:Y:S01]  /*96790*/  LDL.LU R13, [R1+0x2fd0] ;  /* 0x002fd000010d7983 */ /* 0x000f220000300800 */
[----:B------:R-:W-:-:S03]  /*967a0*/  LOP3.LUT R2, R18, 0xffff, RZ, 0xc0, !PT ;  /* 0x0000ffff12027812 */ /* 0x000fc600078ec0ff */
[----:B------:R-:W4:Y:S04]  /*967b0*/  LDL.LU R18, [R1+0x2fcc] ;  /* 0x002fcc0001127983 */ /* 0x000f280000300800 */
[----:B------:R-:W4:Y:S01]  /*967c0*/  LDL.LU R8, [R1+0x98] ;  /* 0x0000980001087983 */ /* 0x000f220000300800 */
[----:B------:R-:W-:Y:S02]  /*967d0*/  PRMT R21, R4, 0x3340, R1 ;  /* 0x0000334004157816 */ /* 0x000fe40000000001 */
[----:B0-----:R-:W-:Y:S02]  /*967e0*/  PRMT R6, R6, 0x3340, R24 ;  /* 0x0000334006067816 */ /* 0x001fe40000000018 */
[----:B-1----:R-:W-:Y:S02]  /*967f0*/  PRMT R24, R22, 0x3340, R23 ;  /* 0x0000334016187816 */ /* 0x002fe40000000017 */
[----:B------:R-:W-:-:S02]  /*96800*/  PRMT R4, R15, 0x3340, R1 ;  /* 0x000033400f047816 */ /* 0x000fc40000000001 */
[----:B------:R-:W-:Y:S02]  /*96810*/  PRMT R3, R3, 0x3340, R1 ;  /* 0x0000334003037816 */ /* 0x000fe40000000001 */
[----:B------:R-:W-:Y:S01]  /*96820*/  PRMT R22, R0, 0x3340, R14 ;  /* 0x0000334000167816 */ /* 0x000fe2000000000e */
[----:B------:R-:W-:Y:S01]  /*96830*/  STL [R1+0x2fc0], R15 ;  /* 0x002fc00f01007387 */ /* 0x000fe20000100800 */
[----:B------:R-:W-:Y:S02]  /*96840*/  PRMT R6, R6, 0x5410, R21 ;  /* 0x0000541006067816 */ /* 0x000fe40000000015 */
[----:B------:R-:W-:Y:S01]  /*96850*/  PRMT R20, R2, 0x3340, R1 ;  /* 0x0000334002147816 */ /* 0x000fe20000000001 */
[----:B------:R0:W-:Y:S01]  /*96860*/  STL [R1+0x2fa8], R2 ;  /* 0x002fa80201007387 */ /* 0x0001e20000100800 */
[----:B------:R-:W-:-:S03]  /*96870*/  PRMT R3, R24, 0x5410, R3 ;  /* 0x0000541018037816 */ /* 0x000fc60000000003 */
[----:B------:R-:W-:Y:S04]  /*96880*/  STL [R1+0x2fc4], R14 ;  /* 0x002fc40e01007387 */ /* 0x000fe80000100800 */
[----:B------:R-:W-:Y:S01]  /*96890*/  STL [R1+0x1454], R6 ;  /* 0x0014540601007387 */ /* 0x000fe20000100800 */
[----:B------:R-:W-:-:S03]  /*968a0*/  PRMT R23, R16, 0x3340, R17 ;  /* 0x0000334010177816 */ /* 0x000fc60000000011 */
[----:B------:R1:W-:Y:S01]  /*968b0*/  STL [R1+0x1450], R3 ;  /* 0x0014500301007387 */ /* 0x0003e20000100800 */
[----:B0-----:R-:W-:-:S05]  /*968c0*/  PRMT R2, R22, 0x5410, R4 ;  /* 0x0000541016027816 */ /* 0x001fca0000000004 */
[----:B------:R2:W-:Y:S01]  /*968d0*/  STL [R1+0x144c], R2 ;  /* 0x00144c0201007387 */ /* 0x0005e20000100800 */
[----:B-1----:R-:W-:Y:S02]  /*968e0*/  LOP3.LUT R3, R27, 0xffff, RZ, 0xc0, !PT ;  /* 0x0000ffff1b037812 */ /* 0x002fe400078ec0ff */
[----:B------:R-:W-:Y:S02]  /*968f0*/  PRMT R16, R23, 0x5410, R20 ;  /* 0x0000541017107816 */ /* 0x000fe40000000014 */
[----:B---3--:R-:W-:Y:S02]  /*96900*/  LOP3.LUT R14, R11, 0xffff, RZ, 0xc0, !PT ;  /* 0x0000ffff0b0e7812 */ /* 0x008fe400078ec0ff */
[----:B--2---:R-:W-:Y:S02]  /*96910*/  LOP3.LUT R2, R9, 0xffff, RZ, 0xc0, !PT ;  /* 0x0000ffff09027812 */ /* 0x004fe400078ec0ff */
[----:B----4-:R-:W-:Y:S02]  /*96920*/  LOP3.LUT R19, R19, 0xffff, RZ, 0xc0, !PT ;  /* 0x0000ffff13137812 */ /* 0x010fe400078ec0ff */
[----:B------:R-:W-:-:S02]  /*96930*/  LOP3.LUT R17, R25, 0xffff, RZ, 0xc0, !PT ;  /* 0x0000ffff19117812 */ /* 0x000fc400078ec0ff */
[----:B------:R-:W-:Y:S02]  /*96940*/  LOP3.LUT R18, R18, 0xffff, RZ, 0xc0, !PT ;  /* 0x0000ffff12127812 */ /* 0x000fe400078ec0ff */
[----:B------:R-:W-:-:S03]  /*96950*/  LOP3.LUT R4, R7, 0xffff, RZ, 0xc0, !PT ;  /* 0x0000ffff07047812 */ /* 0x000fc600078ec0ff */
[----:B------:R-:W-:Y:S04]  /*96960*/  STL [R1+0x19c], R18 ;  /* 0x00019c1201007387 */ /* 0x000fe80000100800 */
[----:B------:R-:W-:Y:S04]  /*96970*/  STL [R1+0x1ec], R14 ;  /* 0x0001ec0e01007387 */ /* 0x000fe80000100800 */
[----:B------:R-:W-:Y:S04]  /*96980*/  STL [R1+0x1ac], R19 ;  /* 0x0001ac1301007387 */ /* 0x000fe80000100800 */
[----:B------:R-:W2:Y:S04]  /*96990*/  LDL.LU R15, [R1+0x204] ;  /* 0x00020400010f7983 */ /* 0x000ea80000300800 */
[----:B------:R-:W-:Y:S04]  /*969a0*/  STL [R1+0x1d8], R17 ;  /* 0x0001d81101007387 */ /* 0x000fe80000100800 */
[----:B------:R-:W3:Y:S04]  /*969b0*/  LDL.LU R6, [R1+0x1fc] ;  /* 0x0001fc0001067983 */ /* 0x000ee80000300800 */
[----:B------:R0:W-:Y:S01]  /*969c0*/  STL [R1+0x1cc], R4 ;  /* 0x0001cc0401007387 */ /* 0x0001e20000100800 */
[----:B------:R-:W-:-:S03]  /*969d0*/  LOP3.LUT R9, R5, 0xffff, RZ, 0xc0, !PT ;  /* 0x0000ffff05097812 */ /* 0x000fc600078ec0ff */
[----:B------:R-:W4:Y:S04]  /*969e0*/  LDL.LU R29, [R1+0x1f8] ;  /* 0x0001f800011d7983 */ /* 0x000f280000300800 */
[----:B------:R-:W4:Y:S04]  /*969f0*/  LDL.LU R7, [R1+0x1e8] ;  /* 0x0001e80001077983 */ /* 0x000f280000300800 */
[----:B------:R-:W4:Y:S01]  /*96a00*/  LDL.LU R25, [R1+0x1dc] ;  /* 0x0001dc0001197983 */ /* 0x000f220000300800 */
[----:B------:R-:W-:-:S03]  /*96a10*/  LOP3.LUT R11, R8, 0xffff, RZ, 0xc0, !PT ;  /* 0x0000ffff080b7812 */ /* 0x000fc600078ec0ff */
[----:B------:R-:W4:Y:S04]  /*96a20*/  LDL.LU R27, [R1+0x2fc8] ;  /* 0x002fc800011b7983 */ /* 0x000f280000300800 */
[----:B------:R-:W-:Y:S04]  /*96a30*/  STL [R1+0x2f9c], R9 ;  /* 0x002f9c0901007387 */ /* 0x000fe80000100800 */
[----:B------:R-:W-:Y:S04]  /*96a40*/  STL [R1+0x124], R3 ;  /* 0x0001240301007387 */ /* 0x000fe80000100800 */
[----:B------:R-:W4:Y:S01]  /*96a50*/  LDL.LU R5, [R1+0x1d4] ;  /* 0x0001d40001057983 */ /* 0x000f220000300800 */
[----:B------:R-:W-:-:S03]  /*96a60*/  PRMT R20, R4, 0x3340, R1 ;  /* 0x0000334004147816 */ /* 0x000fc60000000001 */
[----:B------:R1:W-:Y:S01]  /*96a70*/  STL [R1+0x2f98], R11 ;  /* 0x002f980b01007387 */ /* 0x0003e20000100800 */
[----:B------:R-:W-:Y:S02]  /*96a80*/  LOP3.LUT R13, R13, 0xffff, RZ, 0xc0, !PT ;  /* 0x0000ffff0d0d7812 */ /* 0x000fe400078ec0ff */
[----:B0-----:R-:W-:Y:S01]  /*96a90*/  PRMT R4, R11, 0x3340, R1 ;  /* 0x000033400b047816 */ /* 0x001fe20000000001 */
[----:B------:R-:W4:Y:S01]  /*96aa0*/  LDL.LU R8, [R1+0x1c0] ;  /* 0x0001c00001087983 */ /* 0x000f220000300800 */
[----:B------:R-:W-:-:S03]  /*96ab0*/  LOP3.LUT R10, R10, 0xffff, RZ, 0xc0, !PT ;  /* 0x0000ffff0a0a7812 */ /* 0x000fc600078ec0ff */
[----:B-1----:R-:W4:Y:S04]  /*96ac0*/  LDL.LU R11, [R1+0x78] ;  /* 0x00007800010b7983 */ /* 0x002f280000300800 */
[----:B------:R-:W4:Y:S04]  /*96ad0*/  LDL.LU R28, [R1+0x138] ;  /* 0x00013800011c7983 */ /* 0x000f280000300800 */
[----:B------:R-:W4:Y:S01]  /*96ae0*/  LDL.LU R26, [R1+0x134] ;  /* 0x00013400011a7983 */ /* 0x000f220000300800 */
[----:B------:R-:W-:-:S03]  /*96af0*/  PRMT R24, R13, 0x3340, R10 ;  /* 0x000033400d187816 */ /* 0x000fc6000000000a */
[----:B------:R0:W-:Y:S04]  /*96b00*/  STL [R1+0x2fa4], R13 ;  /* 0x002fa40d01007387 */ /* 0x0001e80000100800 */
[----:B0-----:R-:W4:Y:S01]  /*96b10*/  LDL.LU R13, [R1+0xfc] ;  /* 0x0000fc00010d7983 */ /* 0x001f220000300800 */
[----:B------:R-:W-:Y:S02]  /*96b20*/  LOP3.LUT R12, R12, 0xffff, RZ, 0xc0, !PT ;  /* 0x0000ffff0c0c7812 */ /* 0x000fe400078ec0ff */
[----:B------:R-:W-:Y:S02]  /*96b30*/  PRMT R21, R9, 0x3340, R1 ;  /* 0x0000334009157816 */ /* 0x000fe40000000001 */
[----:B------:R-:W-:Y:S02]  /*96b40*/  PRMT R22, R14, 0x3340, R17 ;  /* 0x000033400e167816 */ /* 0x000fe40000000011 */
[----:B------:R-:W-:-:S02]  /*96b50*/  PRMT R9, R18, 0x3340, R19 ;  /* 0x0000334012097816 */ /* 0x000fc40000000013 */
[----:B------:R-:W-:Y:S02]  /*96b60*/  PRMT R3, R3, 0x3340, R1 ;  /* 0x0000334003037816 */ /* 0x000fe40000000001 */
[----:B------:R-:W-:Y:S02]  /*96b70*/  PRMT R23, R2, 0x3340, R12 ;  /* 0x0000334002177816 */ /* 0x000fe4000000000c */
[----:B------:R-:W-:Y:S02]  /*96b80*/  PRMT R18, R24, 0x5410, R20 ;  /* 0x0000541018127816 */ /* 0x000fe40000000014 */
[----:B------:R-:W-:Y:S02]  /*96b90*/  PRMT R19, R22, 0x5410, R4 ;  /* 0x0000541016137816 */ /* 0x000fe40000000004 */
[----:B------:R-:W-:Y:S02]  /*96ba0*/  PRMT R17, R9, 0x5410, R21 ;  /* 0x0000541009117816 */ /* 0x000fe40000000015 */
[----:B------:R-:W-:Y:S01]  /*96bb0*/  PRMT R3, R23, 0x5410, R3 ;  /* 0x0000541017037816 */ /* 0x000fe20000000003 */
[----:B------:R0:W-:Y:S04]  /*96bc0*/  STL [R1+0x2fa0], R10 ;  /* 0x002fa00a01007387 */ /* 0x0001e80000100800 */
[----:B------:R1:W-:Y:S04]  /*96bd0*/  STL.64 [R1+0x2f30], R18 ;  /* 0x002f301201007387 */ /* 0x0003e80000100a00 */
[----:B------:R0:W-:Y:S04]  /*96be0*/  STL.64 [R1+0x2f28], R16 ;  /* 0x002f281001007387 */ /* 0x0001e80000100a00 */
[----:B------:R-:W-:Y:S01]  /*96bf0*/  STL [R1+0x1438], R3 ;  /* 0x0014380301007387 */ /* 0x000fe20000100800 */
[----:B--2---:R-:W-:-:S02]  /*96c00*/  LOP3.LUT R22, R15, 0xffff, RZ, 0xc0, !PT ;  /* 0x0000ffff0f167812 */ /* 0x004fc400078ec0ff */
[----:B---3--:R-:W-:-:S03]  /*96c10*/  LOP3.LUT R23, R6, 0xffff, RZ, 0xc0, !PT ;  /* 0x0000ffff06177812 */ /* 0x008fc600078ec0ff */
[----:B------:R-:W-:Y:S01]  /*96c20*/  STL [R1+0x1f4], R22 ;  /* 0x0001f41601007387 */ /* 0x000fe20000100800 */
[----:B----4-:R-:W-:-:S03]  /*96c30*/  LOP3.LUT R14, R25, 0xffff, RZ, 0xc0, !PT ;  /* 0x0000ffff190e7812 */ /* 0x010fc600078ec0ff */
[----:B------:R-:W-:Y:S01]  /*96c40*/  STL [R1+0x204], R23 ;  /* 0x0002041701007387 */ /* 0x000fe20000100800 */
[----:B0-----:R-:W-:-:S03]  /*96c50*/  LOP3.LUT R10, R29, 0xffff, RZ, 0xc0, !PT ;  /* 0x0000ffff1d0a7812 */ /* 0x001fc600078ec0ff */
[----:B-1----:R-:W2:Y:S04]  /*96c60*/  LDL.LU R18, [R1+0x25c] ;  /* 0x00025c0001127983 */ /* 0x002ea80000300800 */
[----:B------:R-:W3:Y:S04]  /*96c70*/  LDL.LU R29, [R1+0x21c] ;  /* 0x00021c00011d7983 */ /* 0x000ee80000300800 */
[----:B------:R-:W-:Y:S01]  /*96c80*/  STL [R1+0x1f0], R14 ;  /* 0x0001f00e01007387 */ /* 0x000fe20000100800 */
[----:B------:R-:W-:-:S03]  /*96c90*/  LOP3.LUT R15, R5, 0xffff, RZ, 0xc0, !PT ;  /* 0x0000ffff050f7812 */ /* 0x000fc600078ec0ff */
[----:B------:R-:W4:Y:S04]  /*96ca0*/  LDL.LU R6, [R1+0x244] ;  /* 0x0002440001067983 */ /* 0x000f280000300800 */
[----:B------:R-:W3:Y:S04]  /*96cb0*/  LDL.LU R19, [R1+0x240] ;  /* 0x0002400001137983 */ /* 0x000ee80000300800 */
[----:B------:R-:W3:Y:S04]  /*96cc0*/  LDL.LU R25, [R1+0x1e4] ;  /* 0x0001e40001197983 */ /* 0x000ee80000300800 */
[----:B------:R-:W3:Y:S01]  /*96cd0*/  LDL.LU R5, [R1+0x1e0] ;  /* 0x0001e00001057983 */ /* 0x000ee20000300800 */
[----:B------:R-:W-:-:S03]  /*96ce0*/  LOP3.LUT R9, R8, 0xffff, RZ, 0xc0, !PT ;  /* 0x0000ffff08097812 */ /* 0x000fc600078ec0ff */
[----:B------:R-:W-:Y:S04]  /*96cf0*/  STL [R1+0x1f8], R15 ;  /* 0x0001f80f01007387 */ /* 0x000fe80000100800 */
[----:B------:R-:W3:Y:S01]  /*96d00*/  LDL.LU R8, [R1+0x1a8] ;  /* 0x0001a80001087983 */ /* 0x000ee20000300800 */
[----:B------:R-:W-:Y:S02]  /*96d10*/  LOP3.LUT R4, R28, 0xffff, RZ, 0xc0, !PT ;  /* 0x0000ffff1c047812 */ /* 0x000fe400078ec0ff */
[----:B------:R-:W-:Y:S01]  /*96d20*/  LOP3.LUT R17, R26, 0xffff, RZ, 0xc0, !PT ;  /* 0x0000ffff1a117812 */ /* 0x000fe200078ec0ff */
[----:B------:R-:W3:Y:S04]  /*96d30*/  LDL.LU R28, [R1+0xbc] ;  /* 0x0000bc00011c7983 */ /* 0x000ee80000300800 */
[----:B------:R-:W3:Y:S04]  /*96d40*/  LDL.LU R16, [R1+0xb8] ;  /* 0x0000b80001107983 */ /* 0x000ee80000300800 */
[----:B------:R-:W-:Y:S04]  /*96d50*/  STL [R1+0x1e8], R4 ;  /* 0x0001e80401007387 */ /* 0x000fe80000100800 */
[----:B------:R-:W3:Y:S04]  /*96d60*/  LDL.LU R26, [R1+0x110] ;  /* 0x00011000011a7983 */ /* 0x000ee80000300800 */
[----:B------:R0:W-:Y:S01]  /*96d70*/  STL [R1+0x1fc], R17 ;  /* 0x0001fc1101007387 */ /* 0x0001e20000100800 */
[----:B------:R-:W-:-:S02]  /*96d80*/  PRMT R20, R17, 0x3340, R1 ;  /* 0x0000334011147816 */ /* 0x000fc40000000001 */
[----:B------:R-:W-:Y:S02]  /*96d90*/  LOP3.LUT R11, R11, 0xffff, RZ, 0xc0, !PT ;  /* 0x0000ffff0b0b7812 */ /* 0x000fe400078ec0ff */
[----:B------:R-:W-:Y:S02]  /*96da0*/  LOP3.LUT R13, R13, 0xffff, RZ, 0xc0, !PT ;  /* 0x0000ffff0d0d7812 */ /* 0x000fe400078ec0ff */
[----:B------:R-:W-:Y:S02]  /*96db0*/  LOP3.LUT R7, R7, 0xffff, RZ, 0xc0, !PT ;  /* 0x0000ffff07077812 */ /* 0x000fe400078ec0ff */
[----:B------:R-:W-:Y:S02]  /*96dc0*/  LOP3.LUT R27, R27, 0xffff, RZ, 0xc0, !PT ;  /* 0x0000ffff1b1b7812 */ /* 0x000fe400078ec0ff */
[----:B0-----:R-:W-:Y:S02]  /*96dd0*/  PRMT R17, R10, 0x3340, R9 ;  /* 0x000033400a117816 */ /* 0x001fe40000000009 */
[----:B------:R-:W-:-:S02]  /*96de0*/  PRMT R21, R13, 0x3340, R1 ;  /* 0x000033400d157816 */ /* 0x000fc40000000001 */
[----:B------:R-:W-:Y:S02]  /*96df0*/  PRMT R3, R11, 0x3340, R1 ;  /* 0x000033400b037816 */ /* 0x000fe40000000001 */
[----:B------:R-:W-:Y:S02]  /*96e00*/  PRMT R24, R7, 0x3340, R27 ;  /* 0x0000334007187816 */ /* 0x000fe4000000001b */
[----:B------:R-:W-:Y:S02]  /*96e10*/  PRMT R22, R22, 0x3340, R14 ;  /* 0x0000334016167816 */ /* 0x000fe4000000000e */
[----:B------:R-:W-:Y:S01]  /*96e20*/  PRMT R17, R17, 0x5410, R21 ;  /* 0x0000541011117816 */ /* 0x000fe20000000015 */
[----:B------:R-:W3:Y:S01]  /*96e30*/  LDL.LU R14, [R1+0x2fc4] ;  /* 0x002fc400010e7983 */ /* 0x000ee20000300800 */
[----:B------:R-:W-:-:S03]  /*96e40*/  PRMT R23, R23, 0x3340, R15 ;  /* 0x0000334017177816 */ /* 0x000fc6000000000f */
[----:B------:R-:W3:Y:S04]  /*96e50*/  LDL.LU R15, [R1+0x2fc0] ;  /* 0x002fc000010f7983 */ /* 0x000ee80000300800 */
[----:B------:R-:W3:Y:S01]  /*96e60*/  LDL.LU R21, [R1+0x11c] ;  /* 0x00011c0001157983 */ /* 0x000ee20000300800 */
[----:B------:R-:W-:-:S03]  /*96e70*/  PRMT R24, R24, 0x5410, R3 ;  /* 0x0000541018187816 */ /* 0x000fc60000000003 */
[----:B------:R0:W-:Y:S04]  /*96e80*/  STL [R1+0x1444], R17 ;  /* 0x0014441101007387 */ /* 0x0001e80000100800 */
[----:B------:R-:W3:Y:S01]  /*96e90*/  LDL.LU R3, [R1+0x1a0] ;  /* 0x0001a00001037983 */ /* 0x000ee20000300800 */
[----:B------:R-:W-:-:S03]  /*96ea0*/  PRMT R4, R4, 0x3340, R1 ;  /* 0x0000334004047816 */ /* 0x000fc60000000001 */
[----:B------:R-:W-:Y:S01]  /*96eb0*/  STL [R1+0x1440], R24 ;  /* 0x0014401801007387 */ /* 0x000fe20000100800 */
[----:B0-----:R-:W-:Y:S02]  /*96ec0*/  PRMT R17, R22, 0x5410, R4 ;  /* 0x0000541016117816 */ /* 0x001fe40000000004 */
[----:B------:R-:W-:-:S03]  /*96ed0*/  PRMT R4, R23, 0x5410, R20 ;  /* 0x0000541017047816 */ /* 0x000fc60000000014 */
[----:B------:R3:W-:Y:S04]  /*96ee0*/  STL [R1+0x141c], R17 ;  /* 0x00141c1101007387 */ /* 0x0007e80000100800 */
[----:B------:R0:W-:Y:S01]  /*96ef0*/  STL [R1+0x1424], R4 ;  /* 0x0014240401007387 */ /* 0x0001e20000100800 */
[----:B--2---:R-:W-:Y:S02]  /*96f00*/  LOP3.LUT R22, R18, 0xffff, RZ, 0xc0, !PT ;  /* 0x0000ffff12167812 */ /* 0x004fe400078ec0ff */
[----:B----4-:R-:W-:Y:S02]  /*96f10*/  LOP3.LUT R6, R6, 0xffff, RZ, 0xc0, !PT ;  /* 0x0000ffff06067812 */ /* 0x010fe400078ec0ff */
[----:B---3--:R-:W-:Y:S02]  /*96f20*/  LOP3.LUT R17, R19, 0xffff, RZ, 0xc0, !PT ;  /* 0x0000ffff13117812 */ /* 0x008fe400078ec0ff */
[----:B0-----:R-:W-:Y:S01]  /*96f30*/  LOP3.LUT R4, R25, 0xffff, RZ, 0xc0, !PT ;  /* 0x0000ffff19047812 */ /* 0x001fe200078ec0ff */
[----:B------:R-:W-:Y:S04]  /*96f40*/  STL [R1+0x134], R22 ;  /* 0x0001341601007387 */ /* 0x000fe80000100800 */
[----:B------:R0:W-:Y:S04]  /*96f50*/  STL [R1+0x1dc], R17 ;  /* 0x0001dc1101007387 */ /* 0x0001e80000100800 */
[----:B------:R-:W-:Y:S01]  /*96f60*/  STL [R1+0x1d4], R6 ;  /* 0x0001d40601007387 */ /* 0x000fe20000100800 */
[----:B------:R-:W-:-:S03]  /*96f70*/  LOP3.LUT R25, R5, 0xffff, RZ, 0xc0, !PT ;  /* 0x0000ffff05197812 */ /* 0x000fc600078ec0ff */
[----:B------:R1:W-:Y:S04]  /*96f80*/  STL [R1+0x138], R4 ;  /* 0x0001380401007387 */ /* 0x0003e80000100800 */
[----:B------:R-:W2:Y:S01]  /*96f90*/  LDL.LU R5, [R1+0x23c] ;  /* 0x00023c0001057983 */ /* 0x000ea20000300800 */
[----:B0-----:R-:W-:Y:S02]  /*96fa0*/  LOP3.LUT R17, R8, 0xffff, RZ, 0xc0, !PT ;  /* 0x0000ffff08117812 */ /* 0x001fe400078ec0ff */
[----:B------:R-:W-:Y:S01]  /*96fb0*/  LOP3.LUT R28, R28, 0xffff, RZ, 0xc0, !PT ;  /* 0x0000ffff1c1c7812 */ /* 0x000fe200078ec0ff */
[----:B------:R-:W3:Y:S04]  /*96fc0*/  LDL.LU R8, [R1+0x184] ;  /* 0x0001840001087983 */ /* 0x000ee80000300800 */
[----:B------:R-:W4:Y:S04]  /*96fd0*/  LDL.LU R18, [R1+0x18] ;  /* 0x0000180001127983 */ /* 0x000f280000300800 */
[----:B------:R-:W-:Y:S04]  /*96fe0*/  STL [R1+0x160], R17 ;  /* 0x0001601101007387 */ /* 0x000fe80000100800 */
[----:B------:R-:W2:Y:S01]  /*96ff0*/  LDL.LU R19, [R1+0x14] ;  /* 0x0000140001137983 */ /* 0x000ea20000300800 */
[----:B------:R-:W-:-:S02]  /*97000*/  LOP3.LUT R16, R16, 0xffff, RZ, 0xc0, !PT ;  /* 0x0000ffff10107812 */ /* 0x000fc400078ec0ff */
[----:B-1----:R-:W-:Y:S02]  /*97010*/  LOP3.LUT R4, R21, 0xffff, RZ, 0xc0, !PT ;  /* 0x0000ffff15047812 */ /* 0x002fe400078ec0ff */
[----:B------:R-:W-:Y:S02]  /*97020*/  LOP3.LUT R3, R3, 0xffff, RZ, 0xc0, !PT ;  /* 0x0000ffff03037812 */ /* 0x000fe400078ec0ff */
[----:B------:R-:W-:-:S03]  /*97030*/  PRMT R21, R28, 0x3340, R1 ;  /* 0x000033401c157816 */ /* 0x000fc60000000001 */
[----:B------:R0:W-:Y:S04]  /*97040*/  STL [R1+0x1a0], R3 ;  /* 0x0001a00301007387 */ /* 0x0001e80000100800 */
[----:B------:R1:W-:Y:S04]  /*97050*/  STL [R1+0x2f88], R28 ;  /* 0x002f881c01007387 */ /* 0x0003e80000100800 */
[----:B------:R-:W-:Y:S01]  /*97060*/  STL [R1+0xbc], R4 ;  /* 0x0000bc0401007387 */ /* 0x000fe20000100800 */
[----:B0-----:R-:W-:-:S03]  /*97070*/  PRMT R3, R16, 0x3340, R1 ;  /* 0x0000334010037816 */ /* 0x001fc60000000001 */
[----:B-1----:R-:W2:Y:S04]  /*97080*/  LDL.LU R28, [R1+0x1a0] ;  /* 0x0001a000011c7983 */ /* 0x002ea80000300800 */
[----:B------:R0:W-:Y:S04]  /*97090*/  STL [R1+0x2f8c], R16 ;  /* 0x002f8c1001007387 */ /* 0x0001e80000100800 */
[----:B0-----:R-:W2:Y:S01]  /*970a0*/  LDL.LU R16, [R1+0x1dc] ;  /* 0x0001dc0001107983 */ /* 0x001ea20000300800 */
[----:B------:R-:W-:Y:S02]  /*970b0*/  LOP3.LUT R26, R26, 0xffff, RZ, 0xc0, !PT ;  /* 0x0000ffff1a1a7812 */ /* 0x000fe400078ec0ff */
[----:B------:R-:W-:-:S02]  /*970c0*/  PRMT R6, R6, 0x3340, R17 ;  /* 0x0000334006067816 */ /* 0x000fc40000000011 */
[----:B------:R-:W-:Y:S01]  /*970d0*/  PRMT R20, R26, 0x3340, R1 ;  /* 0x000033401a147816 */ /* 0x000fe20000000001 */
[----:B------:R0:W-:Y:S01]  /*970e0*/  STL [R1+0x2f90], R26 ;  /* 0x002f901a01007387 */ /* 0x0001e20000100800 */
[----:B------:R-:W-:-:S03]  /*970f0*/  PRMT R21, R6, 0x5410, R21 ;  /* 0x0000541006157816 */ /* 0x000fc60000000015 */
[----:B0-----:R-:W3:Y:S04]  /*97100*/  LDL.LU R26, [R1+0x138] ;  /* 0x00013800011a7983 */ /* 0x001ee80000300800 */
[----:B------:R-:W3:Y:S04]  /*97110*/  LDL.LU R17, [R1+0x24] ;  /* 0x0000240001117983 */ /* 0x000ee80000300800 */
[----:B------:R-:W3:Y:S04]  /*97120*/  LDL.LU R6, [R1+0x2fbc] ;  /* 0x002fbc0001067983 */ /* 0x000ee80000300800 */
[----:B------:R0:W-:Y:S04]  /*97130*/  STL [R1+0x1414], R21 ;  /* 0x0014141501007387 */ /* 0x0001e80000100800 */
[----:B0-----:R-:W4:Y:S01]  /*97140*/  LDL.LU R21, [R1+0x10] ;  /* 0x0000100001157983 */ /* 0x001f220000300800 */
[----:B--2---:R-:W-:-:S04]  /*97150*/  PRMT R24, R16, 0x3340, R28 ;  /* 0x0000334010187816 */ /* 0x004fc8000000001c */
[----:B------:R-:W-:Y:S02]  /*97160*/  PRMT R3, R24, 0x5410, R3 ;  /* 0x0000541018037816 */ /* 0x000fe40000000003 */
[----:B------:R-:W2:Y:S04]  /*97170*/  LDL.LU R24, [R1+0x9c] ;  /* 0x00009c0001187983 */ /* 0x000ea80000300800 */
[----:B------:R0:W-:Y:S04]  /*97180*/  STL [R1+0x1410], R3 ;  /* 0x0014100301007387 */ /* 0x0001e80000100800 */
[----:B0-----:R-:W2:Y:S01]  /*97190*/  LDL.LU R3, [R1+0xc] ;  /* 0x00000c0001037983 */ /* 0x001ea20000300800 */
[----:B------:R-:W-:-:S02]  /*971a0*/  LOP3.LUT R29, R29, 0xffff, RZ, 0xc0, !PT ;  /* 0x0000ffff1d1d7812 */ /* 0x000fc400078ec0ff */
[----:B------:R-:W-:Y:S02]  /*971b0*/  PRMT R4, R4, 0x3340, R1 ;  /* 0x0000334004047816 */ /* 0x000fe40000000001 */
[----:B---3--:R-:W-:Y:S02]  /*971c0*/  PRMT R22, R22, 0x3340, R26 ;  /* 0x0000334016167816 */ /* 0x008fe4000000001a */
[----:B------:R-:W-:Y:S02]  /*971d0*/  PRMT R23, R29, 0x3340, R25 ;  /* 0x000033401d177816 */ /* 0x000fe40000000019 */
[----:B------:R-:W-:Y:S02]  /*971e0*/  PRMT R22, R22, 0x5410, R4 ;  /* 0x0000541016167816 */ /* 0x000fe40000000004 */
[----:B------:R-:W-:Y:S02]  /*971f0*/  PRMT R4, R23, 0x5410, R20 ;  /* 0x0000541017047816 */ /* 0x000fe40000000014 */
[----:B------:R-:W-:-:S02]  /*97200*/  LOP3.LUT R5, R5, 0xffff, RZ, 0xc0, !PT ;  /* 0x0000ffff05057812 */ /* 0x000fc400078ec0ff */
[----:B------:R-:W-:Y:S01]  /*97210*/  LOP3.LUT R8, R8, 0xffff, RZ, 0xc0, !PT ;  /* 0x0000ffff08087812 */ /* 0x000fe200078ec0ff */
[----:B------:R-:W-:Y:S04]  /*97220*/  STL [R1+0x1434], R22 ;  /* 0x0014341601007387 */ /* 0x000fe80000100800 */
[----:B------:R0:W-:Y:S01]  /*97230*/  STL [R1+0x1430], R4 ;  /* 0x0014300401007387 */ /* 0x0001e20000100800 */
[----:B----4-:R-:W-:Y:S02]  /*97240*/  SHF.R.U32.HI R21, RZ, 0x8, R21 ;  /* 0x00000008ff157819 */ /* 0x010fe40000011615 */
[----:B------:R-:W-:Y:S02]  /*97250*/  SHF.R.U32.HI R23, RZ, 0x8, R19 ;  /* 0x00000008ff177819 */ /* 0x000fe40000011613 */
[----:B0-----:R-:W-:-:S02]  /*97260*/  PRMT R4, R5, 0x3340, R8 ;  /* 0x0000334005047816 */ /* 0x001fc40000000008 */
[----:B------:R-:W-:Y:S02]  /*97270*/  SHF.R.U32.HI R22, RZ, 0x8, R18 ;  /* 0x00000008ff167819 */ /* 0x000fe40000011612 */
[----:B------:R-:W3:Y:S04]  /*97280*/  LDL.LU R18, [R1+0x54] ;  /* 0x0000540001127983 */ /* 0x000ee80000300800 */
[----:B------:R-:W4:Y:S01]  /*97290*/  LDL.LU R19, [R1+0x50] ;  /* 0x0000500001137983 */ /* 0x000f220000300800 */
[----:B------:R-:W-:Y:S02]  /*972a0*/  LOP3.LUT R21, R21, 0xffff, RZ, 0xc0, !PT ;  /* 0x0000ffff15157812 */ /* 0x000fe400078ec0ff */
[----:B------:R-:W-:-:S04]  /*972b0*/  LOP3.LUT R22, R22, 0xffff, RZ, 0xc0, !PT ;  /* 0x0000ffff16167812 */ /* 0x000fc800078ec0ff */
[----:B------:R-:W-:Y:S02]  /*972c0*/  PRMT R22, R21, 0x3340, R22 ;  /* 0x0000334015167816 */ /* 0x000fe40000000016 */
[----:B--2---:R-:W-:Y:S02]  /*972d0*/  LOP3.LUT R24, R24, 0xffff, RZ, 0xc0, !PT ;  /* 0x0000ffff18187812 */ /* 0x004fe400078ec0ff */
[----:B------:R-:W-:Y:S02]  /*972e0*/  SHF.R.U32.HI R20, RZ, 0x8, R3 ;  /* 0x00000008ff147819 */ /* 0x000fe40000011603 */
[----:B------:R-:W-:Y:S02]  /*972f0*/  PRMT R3, R24, 0x3340, R1 ;  /* 0x0000334018037816 */ /* 0x000fe40000000001 */
[----:B------:R-:W-:Y:S02]  /*97300*/  LOP3.LUT R20, R20, 0xffff, RZ, 0xc0, !PT ;  /* 0x0000ffff14147812 */ /* 0x000fe400078ec0ff */
[----:B------:R-:W-:-:S02]  /*97310*/  PRMT R4, R4, 0x5410, R3 ;  /* 0x0000541004047816 */ /* 0x000fc40000000003 */
[----:B------:R-:W2:Y:S01]  /*97320*/  LDL.LU R3, [R1+0x2c] ;  /* 0x00002c0001037983 */ /* 0x000ea20000300800 */
[----:B------:R-:W-:-:S03]  /*97330*/  PRMT R20, R20, 0x3340, R1 ;  /* 0x0000334014147816 */ /* 0x000fc60000000001 */
[----:B------:R0:W-:Y:S04]  /*97340*/  STL [R1+0x1428], R4 ;  /* 0x0014280401007387 */ /* 0x0001e80000100800 */
[----:B0-----:R-:W3:Y:S04]  /*97350*/  LDL.LU R4, [R1+0x28] ;  /* 0x0000280001047983 */ /* 0x001ee80000300800 */
[----:B------:R0:W-:Y:S04]  /*97360*/  STL [R1+0x88], R20 ;  /* 0x0000881401007387 */ /* 0x0001e80000100800 */
[----:B0-----:R-:W4:Y:S04]  /*97370*/  LDL.LU R20, [R1+0x34] ;  /* 0x0000340001147983 */ /* 0x001f280000300800 */
[----:B------:R-:W4:Y:S04]  /*97380*/  LDL.LU R21, [R1+0x40] ;  /* 0x0000400001157983 */ /* 0x000f280000300800 */
[----:B------:R0:W-:Y:S04]  /*97390*/  STL [R1+0xb8], R22 ;  /* 0x0000b81601007387 */ /* 0x0001e80000100800 */
[----:B0-----:R-:W4:Y:S01]  /*973a0*/  LDL.LU R22, [R1+0x48] ;  /* 0x0000480001167983 */ /* 0x001f220000300800 */
[----:B------:R-:W-:-:S04]  /*973b0*/  LOP3.LUT R23, R23, 0xffff, RZ, 0xc0, !PT ;  /* 0x0000ffff17177812 */ /* 0x000fc800078ec0ff */
[----:B------:R-:W-:-:S05]  /*973c0*/  PRMT R23, R23, 0x3340, R1 ;  /* 0x0000334017177816 */ /* 0x000fca0000000001 */
[----:B------:R0:W-:Y:S02]  /*973d0*/  STL [R1+0x84], R23 ;  /* 0x0000841701007387 */ /* 0x0001e40000100800 */
[----:B0-----:R-:W-:Y:S02]  /*973e0*/  SHF.R.U32.HI R23, RZ, 0x8, R17 ;  /* 0x00000008ff177819 */ /* 0x001fe40000011611 */
[----:B--2---:R-:W-:-:S04]  /*973f0*/  SHF.R.U32.HI R3, RZ, 0x8, R3 ;  /* 0x00000008ff037819 */ /* 0x004fc80000011603 */
[----:B------:R-:W-:Y:S02]  /*97400*/  LOP3.LUT R3, R3, 0xffff, RZ, 0xc0, !PT ;  /* 0x0000ffff03037812 */ /* 0x000fe400078ec0ff */
[----:B---3--:R-:W-:-:S04]  /*97410*/  SHF.R.U32.HI R4, RZ, 0x8, R4 ;  /* 0x00000008ff047819 */ /* 0x008fc80000011604 */
[----:B------:R-:W-:Y:S02]  /*97420*/  LOP3.LUT R4, R4, 0xffff, RZ, 0xc0, !PT ;  /* 0x0000ffff04047812 */ /* 0x000fe400078ec0ff */
[----:B----4-:R-:W-:Y:S02]  /*97430*/  SHF.R.U32.HI R20, RZ, 0x8, R20 ;  /* 0x00000008ff147819 */ /* 0x010fe40000011614 */
[----:B------:R-:W-:Y:S02]  /*97440*/  PRMT R17, R3, 0x3340, R4 ;  /* 0x0000334003117816 */ /* 0x000fe40000000004 */
[----:B------:R-:W-:Y:S01]  /*97450*/  SHF.R.U32.HI R21, RZ, 0x8, R21 ;  /* 0x00000008ff157819 */ /* 0x000fe20000011615 */
[----:B------:R-:W2:Y:S01]  /*97460*/  LDL.LU R3, [R1+0x38] ;  /* 0x0000380001037983 */ /* 0x000ea20000300800 */
[----:B------:R-:W-:-:S03]  /*97470*/  LOP3.LUT R20, R20, 0xffff, RZ, 0xc0, !PT ;  /* 0x0000ffff14147812 */ /* 0x000fc600078ec0ff */
[----:B------:R-:W3:Y:S01]  /*97480*/  LDL.LU R4, [R1+0x3c] ;  /* 0x00003c0001047983 */ /* 0x000ee20000300800 */
[----:B------:R-:W-:Y:S02]  /*97490*/  PRMT R20, R20, 0x3340, R1 ;  /* 0x0000334014147816 */ /* 0x000fe40000000001 */
[----:B------:R-:W-:Y:S02]  /*974a0*/  SHF.R.U32.HI R22, RZ, 0x8, R22 ;  /* 0x00000008ff167819 */ /* 0x000fe40000011616 */
[----:B------:R-:W-:Y:S01]  /*974b0*/  LOP3.LUT R21, R21, 0xffff, RZ, 0xc0, !PT ;  /* 0x0000ffff15157812 */ /* 0x000fe200078ec0ff */
[----:B------:R0:W-:Y:S01]  /*974c0*/  STL [R1+0x9c], R17 ;  /* 0x00009c1101007387 */ /* 0x0001e20000100800 */
[----:B------:R-:W-:-:S04]  /*974d0*/  LOP3.LUT R22, R22, 0xffff, RZ, 0xc0, !PT ;  /* 0x0000ffff16167812 */ /* 0x000fc800078ec0ff */
[----:B------:R-:W-:Y:S01]  /*974e0*/  PRMT R21, R21, 0x3340, R22 ;  /* 0x0000334015157816 */ /* 0x000fe20000000016 */
[----:B0-----:R-:W4:Y:S04]  /*974f0*/  LDL.LU R17, [R1+0x74] ;  /* 0x0000740001117983 */ /* 0x001f280000300800 */
[----:B------:R0:W-:Y:S04]  /*97500*/  STL [R1+0x78], R20 ;  /* 0x0000781401007387 */ /* 0x0001e80000100800 */
[----:B0-----:R-:W4:Y:S04]  /*97510*/  LDL.LU R20, [R1+0x44] ;  /* 0x0000440001147983 */ /* 0x001f280000300800 */
[----:B------:R-:W4:Y:S01]  /*97520*/  LDL.LU R22, [R1+0x4c] ;  /* 0x00004c0001167983 */ /* 0x000f220000300800 */
[----:B------:R-:W-:-:S03]  /*97530*/  LOP3.LUT R23, R23, 0xffff, RZ, 0xc0, !PT ;  /* 0x0000ffff17177812 */ /* 0x000fc600078ec0ff */
[----:B------:R0:W-:Y:S02]  /*97540*/  STL [R1+0x98], R21 ;  /* 0x0000981501007387 */ /* 0x0001e40000100800 */
[----:B0-----:R-:W-:-:S05]  /*97550*/  PRMT R21, R23, 0x3340, R1 ;  /* 0x0000334017157816 */ /* 0x001fca0000000001 */
[----:B------:R0:W-:Y:S01]  /*97560*/  STL [R1+0x1224], R21 ;  /* 0x0012241501007387 */ /* 0x0001e20000100800 */
[----:B------:R-:W-:Y:S02]  /*97570*/  SHF.R.U32.HI R23, RZ, 0x8, R19 ;  /* 0x00000008ff177819 */ /* 0x000fe40000011613 */
[----:B--2---:R-:W-:Y:S02]  /*97580*/  SHF.R.U32.HI R3, RZ, 0x8, R3 ;  /* 0x00000008ff037819 */ /* 0x004fe40000011603 */
[----:B---3--:R-:W-:Y:S02]  /*97590*/  SHF.R.U32.HI R4, RZ, 0x8, R4 ;  /* 0x00000008ff047819 */ /* 0x008fe40000011604 */
[----:B------:R-:W-:Y:S02]  /*975a0*/  LOP3.LUT R3, R3, 0xffff, RZ, 0xc0, !PT ;  /* 0x0000ffff03037812 */ /* 0x000fe400078ec0ff */
[----:B------:R-:W-:Y:S02]  /*975b0*/  LOP3.LUT R4, R4, 0xffff, RZ, 0xc0, !PT ;  /* 0x0000ffff04047812 */ /* 0x000fe400078ec0ff */
[----:B----4-:R-:W-:-:S02]  /*975c0*/  SHF.R.U32.HI R20, RZ, 0x8, R20 ;  /* 0x00000008ff147819 */ /* 0x010fc40000011614 */
[----:B0-----:R-:W-:Y:S02]  /*975d0*/  SHF.R.U32.HI R21, RZ, 0x8, R22 ;  /* 0x00000008ff157819 */ /* 0x001fe40000011616 */
[----:B------:R-:W-:Y:S02]  /*975e0*/  SHF.R.U32.HI R22, RZ, 0x8, R18 ;  /* 0x00000008ff167819 */ /* 0x000fe40000011612 */
[----:B------:R-:W-:Y:S02]  /*975f0*/  PRMT R18, R3, 0x3340, R4 ;  /* 0x0000334003127816 */ /* 0x000fe40000000004 */
[----:B------:R-:W-:Y:S02]  /*97600*/  LOP3.LUT R20, R20, 0xffff, RZ, 0xc0, !PT ;  /* 0x0000ffff14147812 */ /* 0x000fe400078ec0ff */
[----:B------:R-:W-:Y:S02]  /*97610*/  LOP3.LUT R21, R21, 0xffff, RZ, 0xc0, !PT ;  /* 0x0000ffff15157812 */ /* 0x000fe400078ec0ff */
[----:B------:R-:W-:Y:S01]  /*97620*/  LOP3.LUT R22, R22, 0xffff, RZ, 0xc0, !PT ;  /* 0x0000ffff16167812 */ /* 0x000fe200078ec0ff */
[----:B------:R-:W2:Y:S01]  /*97630*/  LDL.LU R3, [R1+0x6c] ;  /* 0x00006c0001037983 */ /* 0x000ea20000300800 */
[----:B------:R-:W-:-:S03]  /*97640*/  PRMT R20, R20, 0x3340, R1 ;  /* 0x0000334014147816 */ /* 0x000fc60000000001 */
[----:B------:R-:W3:Y:S04]  /*97650*/  LDL.LU R4, [R1+0x7c] ;  /* 0x00007c0001047983 */ /* 0x000ee80000300800 */
[----:B------:R0:W-:Y:S01]  /*97660*/  STL [R1+0x1290], R18 ;  /* 0x0012901201007387 */ /* 0x0001e20000100800 */
[----:B------:R-:W-:-:S03]  /*97670*/  PRMT R21, R21, 0x3340, R22 ;  /* 0x0000334015157816 */ /* 0x000fc60000000016 */
[----:B0-----:R-:W4:Y:S04]  /*97680*/  LDL.LU R18, [R1+0x5c] ;  /* 0x00005c0001127983 */ /* 0x001f280000300800 */
[----:B------:R-:W4:Y:S04]  /*97690*/  LDL.LU R19, [R1+0x64] ;  /* 0x0000640001137983 */ /* 0x000f280000300800 */
[----:B------:R0:W-:Y:S04]  /*976a0*/  STL [R1+0x1208], R20 ;  /* 0x0012081401007387 */ /* 0x0001e80000100800 */
[----:B0-----:R-:W4:Y:S04]  /*976b0*/  LDL.LU R20, [R1+0x250] ;  /* 0x0002500001147983 */ /* 0x001f280000300800 */
[----:B------:R-:W4:Y:S04]  /*976c0*/  LDL.LU R22, [R1+0x1a4] ;  /* 0x0001a40001167983 */ /* 0x000f280000300800 */
[----:B------:R0:W-:Y:S04]  /*976d0*/  STL [R1+0x128c], R21 ;  /* 0x00128c1501007387 */ /* 0x0001e80000100800 */
[----:B0-----:R-:W4:Y:S01]  /*976e0*/  LDL.LU R21, [R1+0xb0] ;  /* 0x0000b00001157983 */ /* 0x001f220000300800 */
[----:B------:R-:W-:-:S04]  /*976f0*/  LOP3.LUT R23, R23, 0xffff, RZ, 0xc0, !PT ;  /* 0x0000ffff17177812 */ /* 0x000fc800078ec0ff */
[----:B------:R-:W-:-:S05]  /*97700*/  PRMT R23, R23, 0x3340, R1 ;  /* 0x0000334017177816 */ /* 0x000fca0000000001 */
[----:B------:R0:W-:Y:S01]  /*97710*/  STL [R1+0xea8], R23 ;  /* 0x000ea81701007387 */ /* 0x0001e20000100800 */
[----:B--2---:R-:W-:Y:S02]  /*97720*/  SHF.R.U32.HI R3, RZ, 0x8, R3 ;  /* 0x00000008ff037819 */ /* 0x004fe40000011603 */
[----:B---3--:R-:W-:Y:S02]  /*97730*/  SHF.R.U32.HI R4, RZ, 0x8, R4 ;  /* 0x00000008ff047819 */ /* 0x008fe40000011604 */
[----:B------:R-:W-:Y:S02]  /*97740*/  LOP3.LUT R3, R3, 0xffff, RZ, 0xc0, !PT ;  /* 0x0000ffff03037812 */ /* 0x000fe400078ec0ff */
[----:B------:R-:W-:Y:S02]  /*97750*/  LOP3.LUT R4, R4, 0xffff, RZ, 0xc0, !PT ;  /* 0x0000ffff04047812 */ /* 0x000fe400078ec0ff */
[----:B----4-:R-:W-:Y:S02]  /*97760*/  LOP3.LUT R20, R20, 0xffff, RZ, 0xc0, !PT ;  /* 0x0000ffff14147812 */ /* 0x010fe400078ec0ff */
[----:B------:R-:W-:-:S02]  /*97770*/  LOP3.LUT R22, R22, 0xffff, RZ, 0xc0, !PT ;  /* 0x0000ffff16167812 */ /* 0x000fc400078ec0ff */
[----:B0-----:R-:W-:Y:S02]  /*97780*/  LOP3.LUT R23, R21, 0xffff, RZ, 0xc0, !PT ;  /* 0x0000ffff15177812 */ /* 0x001fe400078ec0ff */
[----:B------:R-:W-:Y:S02]  /*97790*/  SHF.R.U32.HI R21, RZ, 0x8, R20 ;  /* 0x00000008ff157819 */ /* 0x000fe40000011614 */
[----:B------:R-:W-:Y:S01]  /*977a0*/  PRMT R20, R20, 0x3340, R22 ;  /* 0x0000334014147816 */ /* 0x000fe20000000016 */
[----:B------:R-:W-:Y:S04]  /*977b0*/  STL [R1+0x1458], R23 ;  /* 0x0014581701007387 */ /* 0x000fe80000100800 */
[----:B------:R0:W-:Y:S01]  /*977c0*/  STL [R1+0x143c], R20 ;  /* 0x00143c1401007387 */ /* 0x0001e20000100800 */
[----:B------:R-:W-:-:S02]  /*977d0*/  PRMT R4, R3, 0x3340, R4 ;  /* 0x0000334003047816 */ /* 0x000fc40000000004 */
[----:B0-----:R-:W-:-:S04]  /*977e0*/  SHF.R.U32.HI R20, RZ, 0x8, R23 ;  /* 0x00000008ff147819 */ /* 0x001fc80000011617 */
[----:B------:R-:W-:Y:S02]  /*977f0*/  LOP3.LUT R20, R20, 0xffff, RZ, 0xc0, !PT ;  /* 0x0000ffff14147812 */ /* 0x000fe400078ec0ff */
[----:B------:R-:W-:Y:S02]  /*97800*/  SHF.R.U32.HI R23, RZ, 0x8, R17 ;  /* 0x00000008ff177819 */ /* 0x000fe40000011611 */
[----:B------:R-:W2:Y:S01]  /*97810*/  LDL.LU R17, [R1+0x70] ;  /* 0x0000700001117983 */ /* 0x000ea20000300800 */
[----:B------:R-:W-:-:S03]  /*97820*/  PRMT R20, R20, 0x3340, R1 ;  /* 0x0000334014147816 */ /* 0x000fc60000000001 */
[----:B------:R-:W3:Y:S04]  /*97830*/  LDL.LU R3, [R1+0xc8] ;  /* 0x0000c80001037983 */ /* 0x000ee80000300800 */
[----:B------:R0:W-:Y:S04]  /*97840*/  STL [R1+0x1274], R4 ;  /* 0x0012740401007387 */ /* 0x0001e80000100800 */
[----:B0-----:R-:W4:Y:S04]  /*97850*/  LDL.LU R4, [R1+0x68] ;  /* 0x0000680001047983 */ /* 0x001f280000300800 */
[----:B------:R0:W-:Y:S04]  /*97860*/  STL [R1+0x7c], R20 ;  /* 0x00007c1401007387 */ /* 0x0001e80000100800 */
[----:B0-----:R-:W2:Y:S01]  /*97870*/  LDL.LU R20, [R1+0xc4] ;  /* 0x0000c40001147983 */ /* 0x001ea20000300800 */
[----:B------:R-:W-:-:S02]  /*97880*/  SHF.R.U32.HI R22, RZ, 0x8, R22 ;  /* 0x00000008ff167819 */ /* 0x000fc40000011616 */
[----:B------:R-:W-:Y:S02]  /*97890*/  LOP3.LUT R21, R21, 0xffff, RZ, 0xc0, !PT ;  /* 0x0000ffff15157812 */ /* 0x000fe400078ec0ff */
[----:B------:R-:W-:Y:S02]  /*978a0*/  LOP3.LUT R23, R23, 0xffff, RZ, 0xc0, !PT ;  /* 0x0000ffff17177812 */ /* 0x000fe400078ec0ff */
[----:B------:R-:W-:-:S04]  /*978b0*/  LOP3.LUT R22, R22, 0xffff, RZ, 0xc0, !PT ;  /* 0x0000ffff16167812 */ /* 0x000fc800078ec0ff */
[----:B------:R-:W-:Y:S02]  /*978c0*/  PRMT R22, R21, 0x3340, R22 ;  /* 0x0000334015167816 */ /* 0x000fe40000000016 */
[----:B------:R-:W-:Y:S02]  /*978d0*/  PRMT R21, R23, 0x3340, R1 ;  /* 0x0000334017157816 */ /* 0x000fe40000000001 */
[----:B------:R-:W4:Y:S04]  /*978e0*/  LDL.LU R23, [R1+0xa4] ;  /* 0x0000a40001177983 */ /* 0x000f280000300800 */
[----:B------:R0:W-:Y:S04]  /*978f0*/  STL [R1+0x1280], R22 ;  /* 0x0012801601007387 */ /* 0x0001e80000100800 */
[----:B------:R1:W-:Y:S01]  /*97900*/  STL [R1+0x1234], R21 ;  /* 0x0012341501007387 */ /* 0x0003e20000100800 */
[----:B0-----:R-:W-:-:S02]  /*97910*/  SHF.R.U32.HI R22, RZ, 0x8, R18 ;  /* 0x00000008ff167819 */ /* 0x001fc40000011612 */
[----:B-1----:R-:W-:Y:S01]  /*97920*/  SHF.R.U32.HI R21, RZ, 0x8, R19 ;  /* 0x00000008ff157819 */ /* 0x002fe20000011613 */
[----:B------:R-:W4:Y:S04]  /*97930*/  LDL.LU R18, [R1+0xcc] ;  /* 0x0000cc0001127983 */ /* 0x000f280000300800 */
[----:B------:R-:W4:Y:S01]  /*97940*/  LDL.LU R19, [R1+0xd0] ;  /* 0x0000d00001137983 */ /* 0x000f220000300800 */
[----:B---3--:R-:W-:-:S04]  /*97950*/  SHF.R.U32.HI R3, RZ, 0x8, R3 ;  /* 0x00000008ff037819 */ /* 0x008fc80000011603 */
[----:B------:R-:W-:Y:S02]  /*97960*/  LOP3.LUT R3, R3, 0xffff, RZ, 0xc0, !PT ;  /* 0x0000ffff03037812 */ /* 0x000fe400078ec0ff */
[----:B--2---:R-:W-:-:S04]  /*97970*/  SHF.R.U32.HI R20, RZ, 0x8, R20 ;  /* 0x00000008ff147819 */ /* 0x004fc80000011614 */
[----:B------:R-:W-:-:S04]  /*97980*/  LOP3.LUT R20, R20, 0xffff, RZ, 0xc0, !PT ;  /* 0x0000ffff14147812 */ /* 0x000fc800078ec0ff */
[----:B------:R-:W-:Y:S02]  /*97990*/  PRMT R3, R20, 0x3340, R3 ;  /* 0x0000334014037816 */ /* 0x000fe40000000003 */
[----:B------:R-:W2:Y:S04]  /*979a0*/  LDL.LU R20, [R1+0x60] ;  /* 0x0000600001147983 */ /* 0x000ea80000300800 */
[----:B------:R0:W-:Y:S04]  /*979b0*/  STL [R1+0x12a0], R3 ;  /* 0x0012a00301007387 */ /* 0x0001e80000100800 */
[----:B0-----:R-:W3:Y:S01]  /*979c0*/  LDL.LU R3, [R1+0x94] ;  /* 0x0000940001037983 */ /* 0x001ee20000300800 */
[----:B----4-:R-:W-:-:S02]  /*979d0*/  SHF.R.U32.HI R4, RZ, 0x8, R4 ;  /* 0x00000008ff047819 */ /* 0x010fc40000011604 */
[----:B------:R-:W-:Y:S02]  /*979e0*/  LOP3.LUT R22, R22, 0xffff, RZ, 0xc0, !PT ;  /* 0x0000ffff16167812 */ /* 0x000fe400078ec0ff */
[----:B------:R-:W-:Y:S02]  /*979f0*/  LOP3.LUT R21, R21, 0xffff, RZ, 0xc0, !PT ;  /* 0x0000ffff15157812 */ /* 0x000fe400078ec0ff */
[----:B------:R-:W-:Y:S02]  /*97a00*/  LOP3.LUT R4, R4, 0xffff, RZ, 0xc0, !PT ;  /* 0x0000ffff04047812 */ /* 0x000fe400078ec0ff */
[----:B------:R-:W-:Y:S02]  /*97a10*/  PRMT R22, R22, 0x3340, R1 ;  /* 0x0000334016167816 */ /* 0x000fe40000000001 */
[----:B------:R-:W-:-:S03]  /*97a20*/  PRMT R4, R21, 0x3340, R4 ;  /* 0x0000334015047816 */ /* 0x000fc60000000004 */
[----:B------:R0:W-:Y:S04]  /*97a30*/  STL [R1+0x1238], R22 ;  /* 0x0012381601007387 */ /* 0x0001e80000100800 */
[----:B0-----:R-:W4:Y:S04]  /*97a40*/  LDL.LU R22, [R1+0xc0] ;  /* 0x0000c00001167983 */ /* 0x001f280000300800 */
[----:B------:R0:W-:Y:S02]  /*97a50*/  STL [R1+0x12a8], R4 ;  /* 0x0012a80401007387 */ /* 0x0001e40000100800 */
[----:B0-----:R-:W-:-:S04]  /*97a60*/  SHF.R.U32.HI R4, RZ, 0x8, R17 ;  /* 0x00000008ff047819 */ /* 0x001fc80000011611 */
[----:B------:R-:W-:Y:S02]  /*97a70*/  LOP3.LUT R4, R4, 0xffff, RZ, 0xc0, !PT ;  /* 0x0000ffff04047812 */ /* 0x000fe400078ec0ff */
[----:B--2---:R-:W-:-:S04]  /*97a80*/  SHF.R.U32.HI R20, RZ, 0x8, R20 ;  /* 0x00000008ff147819 */ /* 0x004fc80000011614 */
[----:B------:R-:W-:-:S04]  /*97a90*/  LOP3.LUT R20, R20, 0xffff, RZ, 0xc0, !PT ;  /* 0x0000ffff14147812 */ /* 0x000fc800078ec0ff */
[----:B------:R-:W-:Y:S02]  /*97aa0*/  PRMT R20, R20, 0x3340, R1 ;  /* 0x0000334014147816 */ /* 0x000fe40000000001 */
[----:B---3--:R-:W-:Y:S02]  /*97ab0*/  SHF.R.U32.HI R21, RZ, 0x8, R3 ;  /* 0x00000008ff157819 */ /* 0x008fe40000011603 */
[----:B------:R-:W-:Y:S02]  /*97ac0*/  SHF.R.U32.HI R3, RZ, 0x8, R23 ;  /* 0x00000008ff037819 */ /* 0x000fe40000011617 */
[----:B------:R-:W2:Y:S01]  /*97ad0*/  LDL.LU R23, [R1+0xb4] ;  /* 0x0000b40001177983 */ /* 0x000ea20000300800 */
[----:B------:R-:W-:Y:S02]  /*97ae0*/  LOP3.LUT R21, R21, 0xffff, RZ, 0xc0, !PT ;  /* 0x0000ffff15157812 */ /* 0x000fe400078ec0ff */
[----:B------:R-:W-:Y:S01]  /*97af0*/  LOP3.LUT R3, R3, 0xffff, RZ, 0xc0, !PT ;  /* 0x0000ffff03037812 */ /* 0x000fe200078ec0ff */
[----:B------:R-:W3:Y:S04]  /*97b00*/  LDL.LU R17, [R1+0x12c] ;  /* 0x00012c0001117983 */ /* 0x000ee80000300800 */
[----:B------:R0:W-:Y:S02]  /*97b10*/  STL [R1+0x1230], R20 ;  /* 0x0012301401007387 */ /* 0x0001e40000100800 */
[----:B0-----:R-:W-:-:S02]  /*97b20*/  PRMT R20, R21, 0x3340, R3 ;  /* 0x0000334015147816 */ /* 0x001fc40000000003 */
[----:B------:R-:W-:Y:S01]  /*97b30*/  PRMT R3, R4, 0x3340, R1 ;  /* 0x0000334004037816 */ /* 0x000fe20000000001 */
[----:B------:R-:W2:Y:S04]  /*97b40*/  LDL.LU R21, [R1+0xdc] ;  /* 0x0000dc0001157983 */ /* 0x000ea80000300800 */
[----:B------:R0:W-:Y:S04]  /*97b50*/  STL [R1+0x129c], R20 ;  /* 0x00129c1401007387 */ /* 0x0001e80000100800 */
[----:B------:R-:W3:Y:S04]  /*97b60*/  LDL.LU R4, [R1+0xe0] ;  /* 0x0000e00001047983 */ /* 0x000ee80000300800 */
[----:B------:R1:W-:Y:S01]  /*97b70*/  STL [R1+0x1228], R3 ;  /* 0x0012280301007387 */ /* 0x0003e20000100800 */
[----:B0-----:R-:W-:-:S03]  /*97b80*/  SHF.R.U32.HI R20, RZ, 0x8, R18 ;  /* 0x00000008ff147819 */ /* 0x001fc60000011612 */
[----:B------:R-:W3:Y:S01]  /*97b90*/  LDL.LU R18, [R1+0x260] ;  /* 0x0002600001127983 */ /* 0x000ee20000300800 */
[----:B-1----:R-:W-:Y:S02]  /*97ba0*/  SHF.R.U32.HI R3, RZ, 0x8, R19 ;  /* 0x00000008ff037819 */ /* 0x002fe40000011613 */
[----:B------:R-:W-:Y:S01]  /*97bb0*/  LOP3.LUT R20, R20, 0xffff, RZ, 0xc0, !PT ;  /* 0x0000ffff14147812 */ /* 0x000fe200078ec0ff */
[----:B------:R-:W3:Y:S01]  /*97bc0*/  LDL.LU R19, [R1+0x220] ;  /* 0x0002200001137983 */ /* 0x000ee20000300800 */
[----:B------:R-:W-:-:S04]  /*97bd0*/  LOP3.LUT R3, R3, 0xffff, RZ, 0xc0, !PT ;  /* 0x0000ffff03037812 */ /* 0x000fc800078ec0ff */
[----:B------:R-:W-:Y:S02]  /*97be0*/  PRMT R20, R20, 0x3340, R3 ;  /* 0x0000334014147816 */ /* 0x000fe40000000003 */
[----:B------:R-:W3:Y:S04]  /*97bf0*/  LDL.LU R3, [R1+0x1c] ;  /* 0x00001c0001037983 */ /* 0x000ee80000300800 */
[----:B------:R0:W-:Y:S04]  /*97c00*/  STL [R1+0x1284], R20 ;  /* 0x0012841401007387 */ /* 0x0001e80000100800 */
[----:B0-----:R-:W3:Y:S01]  /*97c10*/  LDL.LU R20, [R1+0x80] ;  /* 0x0000800001147983 */ /* 0x001ee20000300800 */
[----:B----4-:R-:W-:-:S04]  /*97c20*/  SHF.R.U32.HI R22, RZ, 0x8, R22 ;  /* 0x00000008ff167819 */ /* 0x010fc80000011616 */
[----:B------:R-:W-:-:S04]  /*97c30*/  LOP3.LUT R22, R22, 0xffff, RZ, 0xc0, !PT ;  /* 0x0000ffff16167812 */ /* 0x000fc800078ec0ff */
[----:B------:R-:W-:-:S05]  /*97c40*/  PRMT R22, R22, 0x3340, R1 ;  /* 0x0000334016167816 */ /* 0x000fca0000000001 */
[----:B------:R0:W-:Y:S04]  /*97c50*/  STL [R1+0x122c], R22 ;  /* 0x00122c1601007387 */ /* 0x0001e80000100800 */
[----:B0-----:R-:W4:Y:S01]  /*97c60*/  LDL.LU R22, [R1+0x90] ;  /* 0x0000900001167983 */ /* 0x001f220000300800 */
[----:B--2---:R-:W-:Y:S02]  /*97c70*/  SHF.R.U32.HI R21, RZ, 0x8, R21 ;  /* 0x00000008ff157819 */ /* 0x004fe40000011615 */
[----:B---3--:R-:W-:Y:S02]  /*97c80*/  SHF.R.U32.HI R4, RZ, 0x8, R4 ;  /* 0x00000008ff047819 */ /* 0x008fe40000011604 */
[----:B------:R-:W-:Y:S02]  /*97c90*/  LOP3.LUT R21, R21, 0xffff, RZ, 0xc0, !PT ;  /* 0x0000ffff15157812 */ /* 0x000fe400078ec0ff */
[----:B------:R-:W-:-:S04]  /*97ca0*/  LOP3.LUT R4, R4, 0xffff, RZ, 0xc0, !PT ;  /* 0x0000ffff04047812 */ /* 0x000fc800078ec0ff */
[----:B------:R-:W-:Y:S02]  /*97cb0*/  PRMT R4, R21, 0x3340, R4 ;  /* 0x0000334015047816 */ /* 0x000fe40000000004 */
[----:B------:R-:W-:-:S03]  /*97cc0*/  LOP3.LUT R17, R17, 0xffff, RZ, 0xc0, !PT ;  /* 0x0000ffff11117812 */ /* 0x000fc600078ec0ff */
[----:B------:R0:W-:Y:S01]  /*97cd0*/  STL [R1+0x1298], R4 ;  /* 0x0012980401007387 */ /* 0x0001e20000100800 */
[----:B------:R-:W-:-:S04]  /*97ce0*/  SHF.R.U32.HI R3, RZ, 0x8, R3 ;  /* 0x00000008ff037819 */ /* 0x000fc80000011603 */
[----:B------:R-:W-:Y:S01]  /*97cf0*/  LOP3.LUT R3, R3, 0xffff, RZ, 0xc0, !PT ;  /* 0x0000ffff03037812 */ /* 0x000fe200078ec0ff */
[----:B------:R1:W-:Y:S03]  /*97d00*/  STL [R1+0x1448], R17 ;  /* 0x0014481101007387 */ /* 0x0003e60000100800 */
[----:B------:R-:W-:Y:S02]  /*97d10*/  PRMT R3, R3, 0x3340, R1 ;  /* 0x0000334003037816 */ /* 0x000fe40000000001 */
[----:B0-----:R-:W-:Y:S02]  /*97d20*/  SHF.R.U32.HI R4, RZ, 0x8, R20 ;  /* 0x00000008ff047819 */ /* 0x001fe40000011614 */
[----:B------:R-:W-:Y:S02]  /*97d30*/  SHF.R.U32.HI R20, RZ, 0x8, R23 ;  /* 0x00000008ff147819 */ /* 0x000fe40000011617 */
[----:B------:R-:W-:Y:S01]  /*97d40*/  SHF.R.U32.HI R21, RZ, 0x8, R17 ;  /* 0x00000008ff157819 */ /* 0x000fe20000011611 */
[----:B------:R-:W2:Y:S01]  /*97d50*/  LDL.LU R23, [R1+0x114] ;  /* 0x0001140001177983 */ /* 0x000ea20000300800 */
[----:B------:R-:W-:-:S02]  /*97d60*/  LOP3.LUT R4, R4, 0xffff, RZ, 0xc0, !PT ;  /* 0x0000ffff04047812 */ /* 0x000fc400078ec0ff */
[----:B------:R-:W-:Y:S01]  /*97d70*/  LOP3.LUT R20, R20, 0xffff, RZ, 0xc0, !PT ;  /* 0x0000ffff14147812 */ /* 0x000fe200078ec0ff */
[----:B-1----:R-:W3:Y:S04]  /*97d80*/  LDL.LU R17, [R1+0x100] ;  /* 0x0001000001117983 */ /* 0x002ee80000300800 */
[----:B------:R0:W-:Y:S01]  /*97d90*/  STL [R1+0x1a4], R3 ;  /* 0x0001a40301007387 */ /* 0x0001e20000100800 */
[----:B------:R-:W-:Y:S02]  /*97da0*/  LOP3.LUT R21, R21, 0xffff, RZ, 0xc0, !PT ;  /* 0x0000ffff15157812 */ /* 0x000fe400078ec0ff */
[----:B0-----:R-:W-:Y:S02]  /*97db0*/  PRMT R3, R4, 0x3340, R20 ;  /* 0x0000334004037816 */ /* 0x001fe40000000014 */
[----:B------:R-:W-:-:S03]  /*97dc0*/  LOP3.LUT R4, R19, 0xffff, RZ, 0xc0, !PT ;  /* 0x0000ffff13047812 */ /* 0x000fc600078ec0ff */
[----:B------:R0:W-:Y:S02]  /*97dd0*/  STL [R1+0x1288], R3 ;  /* 0x0012880301007387 */ /* 0x0001e40000100800 */
[----:B0-----:R-:W-:Y:S02]  /*97de0*/  LOP3.LUT R3, R18, 0xffff, RZ, 0xc0, !PT ;  /* 0x0000ffff12037812 */ /* 0x001fe400078ec0ff */
[----:B------:R-:W-:Y:S02]  /*97df0*/  PRMT R18, R21, 0x3340, R1 ;  /* 0x0000334015127816 */ /* 0x000fe40000000001 */
[----:B------:R-:W2:Y:S01]  /*97e00*/  LDL.LU R21, [R1+0xe4] ;  /* 0x0000e40001157983 */ /* 0x000ea20000300800 */
[----:B------:R-:W-:Y:S02]  /*97e10*/  SHF.R.U32.HI R20, RZ, 0x8, R3 ;  /* 0x00000008ff147819 */ /* 0x000fe40000011603 */
[----:B------:R-:W-:Y:S01]  /*97e20*/  PRMT R3, R3, 0x3340, R4 ;  /* 0x0000334003037816 */ /* 0x000fe20000000004 */
[----:B------:R0:W-:Y:S01]  /*97e30*/  STL [R1+0xc0], R18 ;  /* 0x0000c01201007387 */ /* 0x0001e20000100800 */
[----:B------:R-:W-:-:S03]  /*97e40*/  LOP3.LUT R20, R20, 0xffff, RZ, 0xc0, !PT ;  /* 0x0000ffff14147812 */ /* 0x000fc600078ec0ff */
[----:B0-----:R-:W3:Y:S04]  /*97e50*/  LDL.LU R18, [R1+0x140] ;  /* 0x0001400001127983 */ /* 0x001ee80000300800 */
[----:B------:R-:W3:Y:S04]  /*97e60*/  LDL.LU R19, [R1+0x148] ;  /* 0x0001480001137983 */ /* 0x000ee80000300800 */
[----:B------:R0:W-:Y:S02]  /*97e70*/  STL [R1+0x142c], R3 ;  /* 0x00142c0301007387 */ /* 0x0001e40000100800 */
[----:B0-----:R-:W-:-:S02]  /*97e80*/  SHF.R.U32.HI R3, RZ, 0x8, R4 ;  /* 0x00000008ff037819 */ /* 0x001fc40000011604 */
[----:B------:R-:W3:Y:S02]  /*97e90*/  LDL.LU R4, [R1+0xec] ;  /* 0x0000ec0001047983 */ /* 0x000ee40000300800 */
        /* <DEDUP_REMOVED lines=10> */
[----:B--2---:R-:W-:-:S04]  /*97f40*/  SHF.R.U32.HI R21, RZ, 0x8, R21 ;  /* 0x00000008ff157819 */ /* 0x004fc80000011615 */
[----:B------:R-:W-:Y:S02]  /*97f50*/  LOP3.LUT R21, R21, 0xffff, RZ, 0xc0, !PT ;  /* 0x0000ffff15157812 */ /* 0x000fe400078ec0ff */
[----:B---3--:R-:W-:-:S04]  /*97f60*/  SHF.R.U32.HI R4, RZ, 0x8, R4 ;  /* 0x00000008ff047819 */ /* 0x008fc80000011604 */
[----:B------:R-:W-:-:S04]  /*97f70*/  LOP3.LUT R4, R4, 0xffff, RZ, 0xc0, !PT ;  /* 0x0000ffff04047812 */ /* 0x000fc800078ec0ff */
[----:B------:R-:W-:Y:S02]  /*97f80*/  PRMT R4, R21, 0x3340, R4 ;  /* 0x0000334015047816 */ /* 0x000fe40000000004 */
[----:B------:R-:W-:-:S03]  /*97f90*/  SHF.R.U32.HI R20, RZ, 0x8, R20 ;  /* 0x00000008ff147819 */ /* 0x000fc60000011614 */
[----:B------:R0:W-:Y:S01]  /*97fa0*/  STL [R1+0x127c], R4 ;  /* 0x00127c0401007387 */ /* 0x0001e20000100800 */
[----:B------:R-:W-:Y:S02]  /*97fb0*/  LOP3.LUT R20, R20, 0xffff, RZ, 0xc0, !PT ;  /* 0x0000ffff14147812 */ /* 0x000fe400078ec0ff */
[----:B------:R-:W-:Y:S02]  /*97fc0*/  SHF.R.U32.HI R21, RZ, 0x8, R3 ;  /* 0x00000008ff157819 */ /* 0x000fe40000011603 */
[----:B------:R-:W-:Y:S02]  /*97fd0*/  SHF.R.U32.HI R3, RZ, 0x8, R23 ;  /* 0x00000008ff037819 */ /* 0x000fe40000011617 */
[----:B0-----:R-:W-:Y:S02]  /*97fe0*/  SHF.R.U32.HI R4, RZ, 0x8, R17 ;  /* 0x00000008ff047819 */ /* 0x001fe40000011611 */
[----:B------:R-:W-:Y:S02]  /*97ff0*/  LOP3.LUT R21, R21, 0xffff, RZ, 0xc0, !PT ;  /* 0x0000ffff15157812 */ /* 0x000fe400078ec0ff */
[----:B------:R-:W-:-:S02]  /*98000*/  LOP3.LUT R3, R3, 0xffff, RZ, 0xc0, !PT ;  /* 0x0000ffff03037812 */ /* 0x000fc400078ec0ff */
[----:B------:R-:W-:Y:S02]  /*98010*/  PRMT R20, R20, 0x3340, R1 ;  /* 0x0000334014147816 */ /* 0x000fe40000000001 */
[----:B------:R-:W-:Y:S02]  /*98020*/  LOP3.LUT R4, R4, 0xffff, RZ, 0xc0, !PT ;  /* 0x0000ffff04047812 */ /* 0x000fe400078ec0ff */
[----:B------:R-:W-:Y:S02]  /*98030*/  PRMT R17, R21, 0x3340, R3 ;  /* 0x0000334015117816 */ /* 0x000fe40000000003 */
[----:B------:R-:W2:Y:S04]  /*98040*/  LDL.LU R21, [R1+0x8c] ;  /* 0x00008c0001157983 */ /* 0x000ea80000300800 */
[----:B------:R0:W-:Y:S01]  /*98050*/  STL [R1+0x100], R20 ;  /* 0x0001001401007387 */ /* 0x0001e20000100800 */
[----:B------:R-:W-:-:S03]  /*98060*/  PRMT R3, R4, 0x3340, R1 ;  /* 0x0000334004037816 */ /* 0x000fc60000000001 */
[----:B------:R1:W-:Y:S04]  /*98070*/  STL [R1+0x126c], R17 ;  /* 0x00126c1101007387 */ /* 0x0003e80000100800 */
[----:B------:R-:W3:Y:S04]  /*98080*/  LDL.LU R4, [R1+0xf4] ;  /* 0x0000f40001047983 */ /* 0x000ee80000300800 */
[----:B------:R1:W-:Y:S04]  /*98090*/  STL [R1+0xc8], R3 ;  /* 0x0000c80301007387 */ /* 0x0003e80000100800 */
[----:B------:R-:W3:Y:S01]  /*980a0*/  LDL.LU R23, [R1+0x238] ;  /* 0x0002380001177983 */ /* 0x000ee20000300800 */
[----:B0-----:R-:W-:-:S02]  /*980b0*/  SHF.R.U32.HI R20, RZ, 0x8, R18 ;  /* 0x00000008ff147819 */ /* 0x001fc40000011612 */
[----:B----4-:R-:W-:Y:S01]  /*980c0*/  SHF.R.U32.HI R22, RZ, 0x8, R22 ;  /* 0x00000008ff167819 */ /* 0x010fe20000011616 */
[----:B-1----:R-:W4:Y:S04]  /*980d0*/  LDL.LU R17, [R1+0x16c] ;  /* 0x00016c0001117983 */ /* 0x002f280000300800 */
[----:B------:R-:W4:Y:S01]  /*980e0*/  LDL.LU R18, [R1+0x150] ;  /* 0x0001500001127983 */ /* 0x000f220000300800 */
[----:B------:R-:W-:Y:S02]  /*980f0*/  SHF.R.U32.HI R3, RZ, 0x8, R19 ;  /* 0x00000008ff037819 */ /* 0x000fe40000011613 */
[----:B------:R-:W-:Y:S02]  /*98100*/  LOP3.LUT R20, R20, 0xffff, RZ, 0xc0, !PT ;  /* 0x0000ffff14147812 */ /* 0x000fe400078ec0ff */
[----:B------:R-:W-:Y:S01]  /*98110*/  LOP3.LUT R22, R22, 0xffff, RZ, 0xc0, !PT ;  /* 0x0000ffff16167812 */ /* 0x000fe200078ec0ff */
[----:B------:R-:W4:Y:S01]  /*98120*/  LDL.LU R19, [R1+0x14c] ;  /* 0x00014c0001137983 */ /* 0x000f220000300800 */
[----:B------:R-:W-:-:S02]  /*98130*/  LOP3.LUT R3, R3, 0xffff, RZ, 0xc0, !PT ;  /* 0x0000ffff03037812 */ /* 0x000fc400078ec0ff */
[----:B------:R-:W-:Y:S02]  /*98140*/  PRMT R22, R22, 0x3340, R1 ;  /* 0x0000334016167816 */ /* 0x000fe40000000001 */
[----:B------:R-:W-:Y:S02]  /*98150*/  PRMT R3, R20, 0x3340, R3 ;  /* 0x0000334014037816 */ /* 0x000fe40000000003 */
[----:B------:R-:W4:Y:S04]  /*98160*/  LDL.LU R20, [R1+0x108] ;  /* 0x0001080001147983 */ /* 0x000f280000300800 */
[----:B------:R0:W-:Y:S04]  /*98170*/  STL [R1+0x1264], R3 ;  /* 0x0012640301007387 */ /* 0x0001e80000100800 */
[----:B0-----:R-:W4:Y:S04]  /*98180*/  LDL.LU R3, [R1+0x128] ;  /* 0x0001280001037983 */ /* 0x001f280000300800 */
[----:B------:R0:W-:Y:S04]  /*98190*/  STL [R1+0x140], R22 ;  /* 0x0001401601007387 */ /* 0x0001e80000100800 */
[----:B0-----:R-:W4:Y:S01]  /*981a0*/  LDL.LU R22, [R1+0x274] ;  /* 0x0002740001167983 */ /* 0x001f220000300800 */
[----:B--2---:R-:W-:-:S02]  /*981b0*/  SHF.R.U32.HI R21, RZ, 0x8, R21 ;  /* 0x00000008ff157819 */ /* 0x004fc40000011615 */
[----:B---3--:R-:W-:Y:S02]  /*981c0*/  SHF.R.U32.HI R4, RZ, 0x8, R4 ;  /* 0x00000008ff047819 */ /* 0x008fe40000011604 */
[----:B------:R-:W-:Y:S02]  /*981d0*/  LOP3.LUT R21, R21, 0xffff, RZ, 0xc0, !PT ;  /* 0x0000ffff15157812 */ /* 0x000fe400078ec0ff */
[----:B------:R-:W-:-:S04]  /*981e0*/  LOP3.LUT R4, R4, 0xffff, RZ, 0xc0, !PT ;  /* 0x0000ffff04047812 */ /* 0x000fc800078ec0ff */
[----:B------:R-:W-:Y:S02]  /*981f0*/  PRMT R4, R21, 0x3340, R4 ;  /* 0x0000334015047816 */ /* 0x000fe40000000004 */
[----:B------:R-:W2:Y:S04]  /*98200*/  LDL.LU R21, [R1+0x120] ;  /* 0x0001200001157983 */ /* 0x000ea80000300800 */
[----:B------:R0:W-:Y:S04]  /*98210*/  STL [R1+0x1268], R4 ;  /* 0x0012680401007387 */ /* 0x0001e80000100800 */
[----:B0-----:R-:W3:Y:S01]  /*98220*/  LDL.LU R4, [R1+0x10c] ;  /* 0x00010c0001047983 */ /* 0x001ee20000300800 */
[----:B----4-:R-:W-:-:S04]  /*98230*/  SHF.R.U32.HI R20, RZ, 0x8, R20 ;  /* 0x00000008ff147819 */ /* 0x010fc80000011614 */
[----:B------:R-:W-:-:S04]  /*98240*/  LOP3.LUT R20, R20, 0xffff, RZ, 0xc0, !PT ;  /* 0x0000ffff14147812 */ /* 0x000fc800078ec0ff */
[----:B------:R-:W-:Y:S02]  /*98250*/  PRMT R20, R20, 0x3340, R1 ;  /* 0x0000334014147816 */ /* 0x000fe40000000001 */
[----:B------:R-:W-:-:S04]  /*98260*/  SHF.R.U32.HI R3, RZ, 0x8, R3 ;  /* 0x00000008ff037819 */ /* 0x000fc80000011603 */
[----:B------:R-:W-:Y:S01]  /*98270*/  LOP3.LUT R3, R3, 0xffff, RZ, 0xc0, !PT ;  /* 0x0000ffff03037812 */ /* 0x000fe200078ec0ff */
[----:B------:R0:W-:Y:S01]  /*98280*/  STL [R1+0xb0], R20 ;  /* 0x0000b01401007387 */ /* 0x0001e20000100800 */
[----:B------:R-:W-:Y:S02]  /*98290*/  LOP3.LUT R17, R17, 0xffff, RZ, 0xc0, !PT ;  /* 0x0000ffff11117812 */ /* 0x000fe400078ec0ff */
[----:B--2---:R-:W-:-:S04]  /*982a0*/  SHF.R.U32.HI R21, RZ, 0x8, R21 ;  /* 0x00000008ff157819 */ /* 0x004fc80000011615 */
[----:B------:R-:W-:Y:S02]  /*982b0*/  LOP3.LUT R21, R21, 0xffff, RZ, 0xc0, !PT ;  /* 0x0000ffff15157812 */ /* 0x000fe400078ec0ff */
[----:B---3--:R-:W-:Y:S02]  /*982c0*/  SHF.R.U32.HI R4, RZ, 0x8, R4 ;  /* 0x00000008ff047819 */ /* 0x008fe40000011604 */
[----:B0-----:R-:W-:Y:S02]  /*982d0*/  PRMT R20, R21, 0x3340, R3 ;  /* 0x0000334015147816 */ /* 0x001fe40000000003 */
[----:B------:R-:W-:-:S04]  /*982e0*/  LOP3.LUT R4, R4, 0xffff, RZ, 0xc0, !PT ;  /* 0x0000ffff04047812 */ /* 0x000fc800078ec0ff */
[----:B------:R-:W-:Y:S01]  /*982f0*/  PRMT R3, R4, 0x3340, R1 ;  /* 0x0000334004037816 */ /* 0x000fe20000000001 */
[----:B------:R0:W-:Y:S01]  /*98300*/  STL [R1+0x1260], R20 ;  /* 0x0012601401007387 */ /* 0x0001e20000100800 */
[----:B------:R-:W-:Y:S02]  /*98310*/  LOP3.LUT R21, R22, 0xffff, RZ, 0xc0, !PT ;  /* 0x0000ffff16157812 */ /* 0x000fe400078ec0ff */
[----:B------:R-:W-:Y:S01]  /*98320*/  SHF.R.U32.HI R22, RZ, 0x8, R19 ;  /* 0x00000008ff167819 */ /* 0x000fe20000011613 */
[----:B------:R1:W-:Y:S01]  /*98330*/  STL [R1+0x74], R3 ;  /* 0x0000740301007387 */ /* 0x0003e20000100800 */
[----:B0-----:R-:W-:Y:S02]  /*98340*/  SHF.R.U32.HI R20, RZ, 0x8, R18 ;  /* 0x00000008ff147819 */ /* 0x001fe40000011612 */
[----:B-1----:R-:W-:Y:S02]  /*98350*/  LOP3.LUT R3, R23, 0xffff, RZ, 0xc0, !PT ;  /* 0x0000ffff17037812 */ /* 0x002fe400078ec0ff */
[----:B------:R-:W-:-:S02]  /*98360*/  LOP3.LUT R20, R20, 0xffff, RZ, 0xc0, !PT ;  /* 0x0000ffff14147812 */ /* 0x000fc400078ec0ff */
[----:B------:R-:W-:Y:S02]  /*98370*/  LOP3.LUT R22, R22, 0xffff, RZ, 0xc0, !PT ;  /* 0x0000ffff16167812 */ /* 0x000fe400078ec0ff */
[----:B------:R-:W-:Y:S02]  /*98380*/  PRMT R18, R21, 0x3340, R3 ;  /* 0x0000334015127816 */ /* 0x000fe40000000003 */
[----:B------:R-:W-:Y:S01]  /*98390*/  SHF.R.U32.HI R4, RZ, 0x8, R21 ;  /* 0x00000008ff047819 */ /* 0x000fe20000011615 */
[----:B------:R0:W-:Y:S01]  /*983a0*/  STL [R1+0x10c], R17 ;  /* 0x00010c1101007387 */ /* 0x0001e20000100800 */
[----:B------:R-:W-:Y:S02]  /*983b0*/  SHF.R.U32.HI R3, RZ, 0x8, R3 ;  /* 0x00000008ff037819 */ /* 0x000fe40000011603 */
[----:B------:R-:W-:Y:S01]  /*983c0*/  SHF.R.U32.HI R21, RZ, 0x8, R17 ;  /* 0x00000008ff157819 */ /* 0x000fe20000011611 */
[----:B------:R-:W2:Y:S04]  /*983d0*/  LDL.LU R19, [R1+0x104] ;  /* 0x0001040001137983 */ /* 0x000ea80000300800 */
[----:B------:R-:W-:Y:S01]  /*983e0*/  STL [R1+0x108], R18 ;  /* 0x0001081201007387 */ /* 0x000fe20000100800 */
[----:B------:R-:W-:-:S02]  /*983f0*/  LOP3.LUT R3, R3, 0xffff, RZ, 0xc0, !PT ;  /* 0x0000ffff03037812 */ /* 0x000fc400078ec0ff */
[----:B------:R-:W-:Y:S02]  /*98400*/  LOP3.LUT R4, R4, 0xffff, RZ, 0xc0, !PT ;  /* 0x0000ffff04047812 */ /* 0x000fe400078ec0ff */
[----:B0-----:R-:W-:Y:S02]  /*98410*/  PRMT R17, R20, 0x3340, R22 ;  /* 0x0000334014117816 */ /* 0x001fe40000000016 */
[----:B------:R-:W3:Y:S04]  /*98420*/  LDL.LU R20, [R1+0xa8] ;  /* 0x0000a80001147983 */ /* 0x000ee80000300800 */
[----:B------:R-:W4:Y:S04]  /*98430*/  LDL.LU R22, [R1+0xac] ;  /* 0x0000ac0001167983 */ /* 0x000f280000300800 */
[----:B------:R0:W-:Y:S01]  /*98440*/  STL [R1+0x1254], R17 ;  /* 0x0012541101007387 */ /* 0x0001e20000100800 */
[----:B------:R-:W-:-:S03]  /*98450*/  PRMT R4, R4, 0x3340, R3 ;  /* 0x0000334004047816 */ /* 0x000fc60000000003 */
[----:B------:R-:W2:Y:S01]  /*98460*/  LDL.LU R3, [R1+0x30] ;  /* 0x0000300001037983 */ /* 0x000ea20000300800 */
[----:B0-----:R-:W0:Y:S01]  /*98470*/  S2R R17, SR_TID.X ;  /* 0x0000000000117919 */ /* 0x001e220000002100 */
[----:B------:R-:W-:-:S04]  /*98480*/  LOP3.LUT R21, R21, 0xffff, RZ, 0xc0, !PT ;  /* 0x0000ffff15157812 */ /* 0x000fc800078ec0ff */
[----:B------:R-:W-:-:S05]  /*98490*/  PRMT R18, R21, 0x3340, R1 ;  /* 0x0000334015127816 */ /* 0x000fca0000000001 */
[----:B------:R1:W-:Y:S04]  /*984a0*/  STL [R1+0xb4], R18 ;  /* 0x0000b41201007387 */ /* 0x0003e80000100800 */
[----:B------:R-:W2:Y:S04]  /*984b0*/  LDL.LU R23, [R1+0x180] ;  /* 0x0001800001177983 */ /* 0x000ea80000300800 */
[----:B------:R-:W-:Y:S04]  /*984c0*/  STL [R1+0x125c], R4 ;  /* 0x00125c0401007387 */ /* 0x000fe80000100800 */
[----:B-1----:R-:W2:Y:S01]  /*984d0*/  LDL.LU R18, [R1+0x188] ;  /* 0x0001880001127983 */ /* 0x002ea20000300800 */
[----:B0-----:R-:W-:-:S03]  /*984e0*/  IMAD.SHL.U32 R21, R17, 0x8, RZ ;  /* 0x0000000811157824 */ /* 0x001fc600078e00ff */
[----:B------:R0:W-:Y:S02]  /*984f0*/  STL [R1+0x2f60], R17 ;  /* 0x002f601101007387 */ /* 0x0001e40000100800 */
[----:B------:R-:W-:-:S05]  /*98500*/  LOP3.LUT R21, R21, 0x100, RZ, 0xc0, !PT ;  /* 0x0000010015157812 */ /* 0x000fca00078ec0ff */
[----:B------:R-:W-:Y:S01]  /*98510*/  IMAD.IADD R6, R6, 0x1, R21 ;  /* 0x0000000106067824 */ /* 0x000fe200078e0215 */
[----:B0-----:R-:W2:Y:S01]  /*98520*/  LDL.LU R17, [R1+0xf8] ;  /* 0x0000f80001117983 */ /* 0x001ea20000300800 */
[----:B---3--:R-:W-:Y:S02]  /*98530*/  SHF.R.U32.HI R4, RZ, 0x8, R20 ;  /* 0x00000008ff047819 */ /* 0x008fe40000011614 */
[----:B----4-:R-:W-:Y:S02]  /*98540*/  SHF.R.U32.HI R20, RZ, 0x8, R22 ;  /* 0x00000008ff147819 */ /* 0x010fe40000011616 */
[----:B------:R-:W3:Y:S04]  /*98550*/  LDL.LU R22, [R1+0x154] ;  /* 0x0001540001167983 */ /* 0x000ee80000300800 */
[----:B------:R-:W4:Y:S01]  /*98560*/  LDL.LU R21, [R1+0xd4] ;  /* 0x0000d40001157983 */ /* 0x000f220000300800 */
[----:B--2---:R-:W-:-:S04]  /*98570*/  SHF.R.U32.HI R3, RZ, 0x8, R3 ;  /* 0x00000008ff037819 */ /* 0x004fc80000011603 */
[----:B------:R-:W-:Y:S02]  /*98580*/  LOP3.LUT R3, R3, 0xffff, RZ, 0xc0, !PT ;  /* 0x0000ffff03037812 */ /* 0x000fe400078ec0ff */
[----:B------:R-:W-:Y:S02]  /*98590*/  LOP3.LUT R4, R4, 0xffff, RZ, 0xc0, !PT ;  /* 0x0000ffff04047812 */ /* 0x000fe400078ec0ff */
[----:B------:R-:W-:Y:S02]  /*985a0*/  LOP3.LUT R20, R20, 0xffff, RZ, 0xc0, !PT ;  /* 0x0000ffff14147812 */ /* 0x000fe400078ec0ff */
[----:B------:R-:W-:-:S05]  /*985b0*/  PRMT R3, R3, 0x3340, R1 ;  /* 0x0000334003037816 */ /* 0x000fca0000000001 */
[----:B------:R0:W-:Y:S04]  /*985c0*/  STL [R1+0xd0], R3 ;  /* 0x0000d00301007387 */ /* 0x0001e80000100800 */
[----:B------:R-:W-:Y:S01]  /*985d0*/  STL [R1+0x1c0], R6 ;  /* 0x0001c00601007387 */ /* 0x000fe20000100800 */
[----:B0-----:R-:W-:Y:S02]  /*985e0*/  PRMT R3, R4, 0x3340, R20 ;  /* 0x0000334004037816 */ /* 0x001fe40000000014 */
[----:B------:R-:W-:-:S03]  /*985f0*/  SHF.R.U32.HI R4, RZ, 0x8, R15 ;  /* 0x00000008ff047819 */ /* 0x000fc6000001160f */
[----:B------:R0:W-:Y:S04]  /*98600*/  STL [R1+0x1258], R3 ;  /* 0x0012580301007387 */ /* 0x0001e80000100800 */
[----:B------:R-:W2:Y:S01]  /*98610*/  LDL.LU R15, [R1+0x2fb8] ;  /* 0x002fb800010f7983 */ /* 0x000ea20000300800 */
[----:B------:R-:W-:Y:S02]  /*98620*/  LOP3.LUT R4, R4, 0xffff, RZ, 0xc0, !PT ;  /* 0x0000ffff04047812 */ /* 0x000fe400078ec0ff */
[----:B0-----:R-:W-:Y:S02]  /*98630*/  SHF.R.U32.HI R3, RZ, 0x8, R19 ;  /* 0x00000008ff037819 */ /* 0x001fe40000011613 */
[----:B------:R-:W2:Y:S02]  /*98640*/  LDL.LU R19, [R1+0x1c4] ;  /* 0x0001c40001137983 */ /* 0x000ea40000300800 */
[----:B------:R-:W-:-:S02]  /*98650*/  LOP3.LUT R3, R3, 0xffff, RZ, 0xc0, !PT ;  /* 0x0000ffff03037812 */ /* 0x000fc400078ec0ff */
[----:B----4-:R-:W-:Y:S02]  /*98660*/  SHF.R.U32.HI R20, RZ, 0x8, R21 ;  /* 0x00000008ff147819 */ /* 0x010fe40000011615 */
[----:B------:R-:W-:Y:S02]  /*98670*/  SHF.R.U32.HI R21, RZ, 0x8, R17 ;  /* 0x00000008ff157819 */ /* 0x000fe40000011611 */
[----:B------:R-:W-:Y:S02]  /*98680*/  LOP3.LUT R20, R20, 0xffff, RZ, 0xc0, !PT ;  /* 0x0000ffff14147812 */ /* 0x000fe400078ec0ff */
[----:B------:R-:W-:Y:S02]  /*98690*/  LOP3.LUT R21, R21, 0xffff, RZ, 0xc0, !PT ;  /* 0x0000ffff15157812 */ /* 0x000fe400078ec0ff */
[----:B------:R-:W-:Y:S02]  /*986a0*/  PRMT R20, R20, 0x3340, R1 ;  /* 0x0000334014147816 */ /* 0x000fe40000000001 */
[----:B------:R-:W-:-:S02]  /*986b0*/  PRMT R17, R21, 0x3340, R3 ;  /* 0x0000334015117816 */ /* 0x000fc40000000003 */
[----:B------:R-:W-:Y:S01]  /*986c0*/  PRMT R3, R4, 0x3340, R1 ;  /* 0x0000334004037816 */ /* 0x000fe20000000001 */
[----:B------:R0:W-:Y:S04]  /*986d0*/  STL [R1+0xa4], R20 ;  /* 0x0000a41401007387 */ /* 0x0001e80000100800 */
[----:B------:R-:W-:Y:S04]  /*986e0*/  STL [R1+0xf8], R17 ;  /* 0x0000f81101007387 */ /* 0x000fe80000100800 */
[----:B------:R1:W-:Y:S01]  /*986f0*/  STL [R1+0xa8], R3 ;  /* 0x0000a80301007387 */ /* 0x0003e20000100800 */
[----:B---3--:R-:W-:-:S02]  /*98700*/  SHF.R.U32.HI R4, RZ, 0x8, R22 ;  /* 0x00000008ff047819 */ /* 0x008fc40000011616 */
[----:B0-----:R-:W-:Y:S02]  /*98710*/  SHF.R.U32.HI R20, RZ, 0x8, R23 ;  /* 0x00000008ff147819 */ /* 0x001fe40000011617 */
[----:B------:R-:W-:Y:S02]  /*98720*/  SHF.R.U32.HI R23, RZ, 0x8, R0 ;  /* 0x00000008ff177819 */ /* 0x000fe40000011600 */
[----:B-1----:R-:W-:Y:S01]  /*98730*/  SHF.R.U32.HI R3, RZ, 0x8, R14 ;  /* 0x00000008ff037819 */ /* 0x002fe2000001160e */
[----:B------:R-:W3:Y:S04]  /*98740*/  LDL.LU R0, [R1+0x2fb4] ;  /* 0x002fb40001007983 */ /* 0x000ee80000300800 */
[----:B------:R-:W4:Y:S01]  /*98750*/  LDL.LU R14, [R1+0x2fb0] ;  /* 0x002fb000010e7983 */ /* 0x000f220000300800 */
[----:B------:R-:W-:-:S02]  /*98760*/  LOP3.LUT R23, R23, 0xffff, RZ, 0xc0, !PT ;  /* 0x0000ffff17177812 */ /* 0x000fc400078ec0ff */
[----:B------:R-:W-:Y:S02]  /*98770*/  LOP3.LUT R3, R3, 0xffff, RZ, 0xc0, !PT ;  /* 0x0000ffff03037812 */ /* 0x000fe400078ec0ff */
[----:B------:R-:W-:Y:S01]  /*98780*/  SHF.R.U32.HI R21, RZ, 0x8, R18 ;  /* 0x00000008ff157819 */ /* 0x000fe20000011612 */
[----:B------:R-:W3:Y:S01]  /*98790*/  LDL.LU R17, [R1+0x1b4] ;  /* 0x0001b40001117983 */ /* 0x000ee20000300800 */
[----:B--2---:R-:W-:-:S03]  /*987a0*/  SHF.R.U32.HI R22, RZ, 0x8, R15 ;  /* 0x00000008ff167819 */ /* 0x004fc6000001160f */
[----:B------:R-:W2:Y:S01]  /*987b0*/  LDL.LU R18, [R1+0x194] ;  /* 0x0001940001127983 */ /* 0x000ea20000300800 */
[----:B------:R-:W-:-:S03]  /*987c0*/  PRMT R15, R23, 0x3340, R3 ;  /* 0x00003340170f7816 */ /* 0x000fc60000000003 */
[----:B------:R-:W2:Y:S04]  /*987d0*/  LDL.LU R3, [R1+0x168] ;  /* 0x0001680001037983 */ /* 0x000ea80000300800 */
[----:B------:R-:W3:Y:S01]  /*987e0*/  LDL.LU R23, [R1+0x1bc] ;  /* 0x0001bc0001177983 */ /* 0x000ee20000300800 */
[----:B------:R-:W-:Y:S02]  /*987f0*/  LOP3.LUT R20, R20, 0xffff, RZ, 0xc0, !PT ;  /* 0x0000ffff14147812 */ /* 0x000fe400078ec0ff */
[----:B------:R-:W-:Y:S02]  /*98800*/  LOP3.LUT R21, R21, 0xffff, RZ, 0xc0, !PT ;  /* 0x0000ffff15157812 */ /* 0x000fe400078ec0ff */
[----:B------:R-:W-:Y:S02]  /*98810*/  LOP3.LUT R22, R22, 0xffff, RZ, 0xc0, !PT ;  /* 0x0000ffff16167812 */ /* 0x000fe400078ec0ff */
[----:B------:R-:W-:-:S02]  /*98820*/  LOP3.LUT R4, R4, 0xffff, RZ, 0xc0, !PT ;  /* 0x0000ffff04047812 */ /* 0x000fc400078ec0ff */
[----:B------:R-:W-:Y:S01]  /*98830*/  PRMT R20, R20, 0x3340, R21 ;  /* 0x0000334014147816 */ /* 0x000fe20000000015 */
[----:B------:R0:W-:Y:S01]  /*98840*/  STL [R1+0x124c], R15 ;  /* 0x00124c0f01007387 */ /* 0x0001e20000100800 */
[----:B------:R-:W-:Y:S02]  /*98850*/  SHF.R.U32.HI R21, RZ, 0x8, R19 ;  /* 0x00000008ff157819 */ /* 0x000fe40000011613 */
[----:B0-----:R-:W-:Y:S02]  /*98860*/  PRMT R15, R4, 0x3340, R22 ;  /* 0x00003340040f7816 */ /* 0x001fe40000000016 */
[----:B------:R-:W3:Y:S04]  /*98870*/  LDL.LU R22, [R1+0x198] ;  /* 0x0001980001167983 */ /* 0x000ee80000300800 */
[----:B------:R-:W-:Y:S01]  /*98880*/  STL [R1+0x58], R20 ;  /* 0x0000581401007387 */ /* 0x000fe20000100800 */
[----:B------:R-:W-:-:S03]  /*98890*/  LOP3.LUT R21, R21, 0xffff, RZ, 0xc0, !PT ;  /* 0x0000ffff15157812 */ /* 0x000fc600078ec0ff */
[----:B------:R0:W-:Y:S02]  /*988a0*/  STL [R1+0x2f6c], R15 ;  /* 0x002f6c0f01007387 */ /* 0x0001e40000100800 */
[----:B0-----:R-:W-:Y:S02]  /*988b0*/  PRMT R15, R21, 0x3340, R1 ;  /* 0x00003340150f7816 */ /* 0x001fe40000000001 */
[----:B----4-:R-:W-:Y:S02]  /*988c0*/  SHF.R.U32.HI R4, RZ, 0x8, R14 ;  /* 0x00000008ff047819 */ /* 0x010fe4000001160e */
[----:B--2---:R-:W-:-:S04]  /*988d0*/  SHF.R.U32.HI R20, RZ, 0x8, R3 ;  /* 0x00000008ff147819 */ /* 0x004fc80000011603 */
[----:B------:R-:W-:Y:S02]  /*988e0*/  LOP3.LUT R20, R20, 0xffff, RZ, 0xc0, !PT ;  /* 0x0000ffff14147812 */ /* 0x000fe400078ec0ff */
[----:B---3--:R-:W-:Y:S02]  /*988f0*/  SHF.R.U32.HI R3, RZ, 0x8, R0 ;  /* 0x00000008ff037819 */ /* 0x008fe40000011600 */
[----:B------:R-:W-:Y:S01]  /*98900*/  SHF.R.U32.HI R21, RZ, 0x8, R17 ;  /* 0x00000008ff157819 */ /* 0x000fe20000011611 */
[----:B------:R-:W2:Y:S01]  /*98910*/  LDL.LU R0, [R1+0x2fac] ;  /* 0x002fac0001007983 */ /* 0x000ea20000300800 */
[----:B------:R-:W-:Y:S02]  /*98920*/  PRMT R14, R20, 0x3340, R1 ;  /* 0x00003340140e7816 */ /* 0x000fe40000000001 */
[----:B------:R-:W-:Y:S02]  /*98930*/  SHF.R.U32.HI R20, RZ, 0x8, R23 ;  /* 0x00000008ff147819 */ /* 0x000fe40000011617 */
[----:B------:R-:W-:-:S02]  /*98940*/  LOP3.LUT R3, R3, 0xffff, RZ, 0xc0, !PT ;  /* 0x0000ffff03037812 */ /* 0x000fc400078ec0ff */
[----:B------:R-:W-:Y:S02]  /*98950*/  LOP3.LUT R4, R4, 0xffff, RZ, 0xc0, !PT ;  /* 0x0000ffff04047812 */ /* 0x000fe400078ec0ff */
[----:B------:R-:W-:Y:S02]  /*98960*/  LOP3.LUT R21, R21, 0xffff, RZ, 0xc0, !PT ;  /* 0x0000ffff15157812 */ /* 0x000fe400078ec0ff */
[----:B------:R-:W-:Y:S01]  /*98970*/  LOP3.LUT R20, R20, 0xffff, RZ, 0xc0, !PT ;  /* 0x0000ffff14147812 */ /* 0x000fe200078ec0ff */
[----:B------:R0:W-:Y:S01]  /*98980*/  STL [R1+0x38], R15 ;  /* 0x0000380f01007387 */ /* 0x0001e20000100800 */
[----:B------:R-:W-:Y:S02]  /*98990*/  PRMT R19, R3, 0x3340, R4 ;  /* 0x0000334003137816 */ /* 0x000fe40000000004 */
[----:B------:R-:W-:Y:S02]  /*989a0*/  SHF.R.U32.HI R3, RZ, 0x8, R18 ;  /* 0x00000008ff037819 */ /* 0x000fe40000011612 */
[----:B------:R-:W-:Y:S01]  /*989b0*/  PRMT R18, R20, 0x3340, R21 ;  /* 0x0000334014127816 */ /* 0x000fe20000000015 */
[----:B0-----:R-:W3:Y:S04]  /*989c0*/  LDL.LU R15, [R1+0x19c] ;  /* 0x00019c00010f7983 */ /* 0x001ee80000300800 */
[----:B------:R-:W4:Y:S04]  /*989d0*/  LDL.LU R23, [R1+0x1ac] ;  /* 0x0001ac0001177983 */ /* 0x000f280000300800 */
[----:B------:R-:W3:Y:S04]  /*989e0*/  LDL.LU R20, [R1+0x18c] ;  /* 0x00018c0001147983 */ /* 0x000ee80000300800 */
[----:B------:R-:W4:Y:S01]  /*989f0*/  LDL.LU R21, [R1+0x124] ;  /* 0x0001240001157983 */ /* 0x000f220000300800 */
[----:B------:R-:W-:-:S04]  /*98a00*/  LOP3.LUT R3, R3, 0xffff, RZ, 0xc0, !PT ;  /* 0x0000ffff03037812 */ /* 0x000fc800078ec0ff */
[----:B------:R-:W-:Y:S02]  /*98a10*/  PRMT R17, R3, 0x3340, R1 ;  /* 0x0000334003117816 */ /* 0x000fe40000000001 */
[----:B--2---:R-:W-:-:S04]  /*98a20*/  SHF.R.U32.HI R4, RZ, 0x8, R0 ;  /* 0x00000008ff047819 */ /* 0x004fc80000011600 */
[----:B------:R-:W-:-:S04]  /*98a30*/  LOP3.LUT R4, R4, 0xffff, RZ, 0xc0, !PT ;  /* 0x0000ffff04047812 */ /* 0x000fc800078ec0ff */
[----:B------:R-:W-:Y:S02]  /*98a40*/  PRMT R0, R4, 0x3340, R1 ;  /* 0x0000334004007816 */ /* 0x000fe40000000001 */
[----:B---3--:R-:W-:Y:S02]  /*98a50*/  SHF.R.U32.HI R3, RZ, 0x8, R20 ;  /* 0x00000008ff037819 */ /* 0x008fe40000011614 */
[----:B----4-:R-:W-:Y:S02]  /*98a60*/  SHF.R.U32.HI R4, RZ, 0x8, R21 ;  /* 0x00000008ff047819 */ /* 0x010fe40000011615 */
[----:B------:R-:W-:Y:S02]  /*98a70*/  SHF.R.U32.HI R20, RZ, 0x8, R2 ;  /* 0x00000008ff147819 */ /* 0x000fe40000011602 */
[----:B------:R-:W-:Y:S01]  /*98a80*/  SHF.R.U32.HI R21, RZ, 0x8, R12 ;  /* 0x00000008ff157819 */ /* 0x000fe2000001160c */
[----:B------:R-:W2:Y:S01]  /*98a90*/  LDL.LU R2, [R1+0x2fa8] ;  /* 0x002fa80001027983 */ /* 0x000ea20000300800 */
[----:B------:R-:W-:-:S02]  /*98aa0*/  LOP3.LUT R4, R4, 0xffff, RZ, 0xc0, !PT ;  /* 0x0000ffff04047812 */ /* 0x000fc400078ec0ff */
[----:B------:R-:W-:Y:S02]  /*98ab0*/  LOP3.LUT R20, R20, 0xffff, RZ, 0xc0, !PT ;  /* 0x0000ffff14147812 */ /* 0x000fe400078ec0ff */
[----:B------:R-:W-:Y:S02]  /*98ac0*/  LOP3.LUT R21, R21, 0xffff, RZ, 0xc0, !PT ;  /* 0x0000ffff15157812 */ /* 0x000fe400078ec0ff */
[----:B------:R-:W-:Y:S02]  /*98ad0*/  PRMT R12, R4, 0x3340, R1 ;  /* 0x00003340040c7816 */ /* 0x000fe40000000001 */
[----:B------:R-:W-:Y:S02]  /*98ae0*/  PRMT R4, R20, 0x3340, R21 ;  /* 0x0000334014047816 */ /* 0x000fe40000000015 */
[----:B------:R-:W-:Y:S01]  /*98af0*/  SHF.R.U32.HI R20, RZ, 0x8, R13 ;  /* 0x00000008ff147819 */ /* 0x000fe2000001160d */
[----:B------:R0:W-:Y:S04]  /*98b00*/  STL [R1+0xf4], R12 ;  /* 0x0000f40c01007387 */ /* 0x0001e80000100800 */
[----:B------:R-:W-:Y:S04]  /*98b10*/  STL [R1+0x188], R4 ;  /* 0x0001880401007387 */ /* 0x000fe80000100800 */
[----:B------:R-:W3:Y:S01]  /*98b20*/  LDL.LU R13, [R1+0x2fa4] ;  /* 0x002fa400010d7983 */ /* 0x000ee20000300800 */
[----:B------:R-:W-:-:S03]  /*98b30*/  SHF.R.U32.HI R21, RZ, 0x8, R10 ;  /* 0x00000008ff157819 */ /* 0x000fc6000001160a */
[----:B------:R-:W4:Y:S01]  /*98b40*/  LDL.LU R10, [R1+0x2fa0] ;  /* 0x002fa000010a7983 */ /* 0x000f220000300800 */
[----:B------:R-:W-:Y:S02]  /*98b50*/  SHF.R.U32.HI R22, RZ, 0x8, R22 ;  /* 0x00000008ff167819 */ /* 0x000fe40000011616 */
[----:B------:R-:W-:Y:S02]  /*98b60*/  LOP3.LUT R3, R3, 0xffff, RZ, 0xc0, !PT ;  /* 0x0000ffff03037812 */ /* 0x000fe400078ec0ff */
[----:B------:R-:W-:Y:S02]  /*98b70*/  LOP3.LUT R20, R20, 0xffff, RZ, 0xc0, !PT ;  /* 0x0000ffff14147812 */ /* 0x000fe400078ec0ff */
[----:B------:R-:W-:Y:S02]  /*98b80*/  LOP3.LUT R22, R22, 0xffff, RZ, 0xc0, !PT ;  /* 0x0000ffff16167812 */ /* 0x000fe400078ec0ff */
[----:B------:R-:W-:Y:S02]  /*98b90*/  PRMT R20, R20, 0x3340, R1 ;  /* 0x0000334014147816 */ /* 0x000fe40000000001 */
[----:B0-----:R-:W-:-:S02]  /*98ba0*/  PRMT R12, R3, 0x3340, R22 ;  /* 0x00003340030c7816 */ /* 0x001fc40000000016 */
[----:B------:R-:W-:Y:S02]  /*98bb0*/  SHF.R.U32.HI R3, RZ, 0x8, R9 ;  /* 0x00000008ff037819 */ /* 0x000fe40000011609 */
[----:B------:R-:W-:Y:S01]  /*98bc0*/  LOP3.LUT R21, R21, 0xffff, RZ, 0xc0, !PT ;  /* 0x0000ffff15157812 */ /* 0x000fe200078ec0ff */
[----:B------:R-:W4:Y:S01]  /*98bd0*/  LDL.LU R9, [R1+0x2f9c] ;  /* 0x002f9c0001097983 */ /* 0x000f220000300800 */
[----:B------:R-:W-:-:S03]  /*98be0*/  LOP3.LUT R3, R3, 0xffff, RZ, 0xc0, !PT ;  /* 0x0000ffff03037812 */ /* 0x000fc600078ec0ff */
[----:B------:R-:W-:Y:S01]  /*98bf0*/  STL [R1+0xec], R20 ;  /* 0x0000ec1401007387 */ /* 0x000fe20000100800 */
[----:B------:R-:W-:Y:S02]  /*98c00*/  PRMT R3, R21, 0x3340, R3 ;  /* 0x0000334015037816 */ /* 0x000fe40000000003 */
[----:B------:R-:W-:-:S03]  /*98c10*/  SHF.R.U32.HI R21, RZ, 0x8, R23 ;  /* 0x00000008ff157819 */ /* 0x000fc60000011617 */
[----:B------:R0:W-:Y:S02]  /*98c20*/  STL [R1+0x180], R3 ;  /* 0x0001800301007387 */ /* 0x0001e40000100800 */
[----:B0-----:R-:W-:Y:S02]  /*98c30*/  SHF.R.U32.HI R3, RZ, 0x8, R15 ;  /* 0x00000008ff037819 */ /* 0x001fe4000001160f */
[----:B------:R-:W4:Y:S04]  /*98c40*/  LDL.LU R15, [R1+0x294] ;  /* 0x00029400010f7983 */ /* 0x000f280000300800 */
[----:B------:R-:W4:Y:S01]  /*98c50*/  LDL.LU R23, [R1+0x270] ;  /* 0x0002700001177983 */ /* 0x000f220000300800 */
[----:B--2---:R-:W-:-:S04]  /*98c60*/  SHF.R.U32.HI R4, RZ, 0x8, R2 ;  /* 0x00000008ff047819 */ /* 0x004fc80000011602 */
[----:B------:R-:W-:-:S04]  /*98c70*/  LOP3.LUT R4, R4, 0xffff, RZ, 0xc0, !PT ;  /* 0x0000ffff04047812 */ /* 0x000fc800078ec0ff */
[----:B------:R-:W-:Y:S02]  /*98c80*/  PRMT R2, R4, 0x3340, R1 ;  /* 0x0000334004027816 */ /* 0x000fe40000000001 */
[----:B---3--:R-:W-:Y:S02]  /*98c90*/  SHF.R.U32.HI R4, RZ, 0x8, R13 ;  /* 0x00000008ff047819 */ /* 0x008fe4000001160d */
[----:B----4-:R-:W-:Y:S02]  /*98ca0*/  SHF.R.U32.HI R20, RZ, 0x8, R10 ;  /* 0x00000008ff147819 */ /* 0x010fe4000001160a */
[----:B------:R-:W-:Y:S02]  /*98cb0*/  LOP3.LUT R4, R4, 0xffff, RZ, 0xc0, !PT ;  /* 0x0000ffff04047812 */ /* 0x000fe400078ec0ff */
[----:B------:R-:W-:-:S04]  /*98cc0*/  LOP3.LUT R20, R20, 0xffff, RZ, 0xc0, !PT ;  /* 0x0000ffff14147812 */ /* 0x000fc800078ec0ff */
[----:B------:R-:W-:Y:S02]  /*98cd0*/  PRMT R10, R4, 0x3340, R20 ;  /* 0x00003340040a7816 */ /* 0x000fe40000000014 */
[----:B------:R-:W2:Y:S01]  /*98ce0*/  LDL.LU R20, [R1+0x1cc] ;  /* 0x0001cc0001147983 */ /* 0x000ea20000300800 */
[----:B------:R-:W-:Y:S02]  /*98cf0*/  LOP3.LUT R3, R3, 0xffff, RZ, 0xc0, !PT ;  /* 0x0000ffff03037812 */ /* 0x000fe400078ec0ff */
[----:B------:R-:W-:Y:S02]  /*98d00*/  LOP3.LUT R21, R21, 0xffff, RZ, 0xc0, !PT ;  /* 0x0000ffff15157812 */ /* 0x000fe400078ec0ff */
[----:B------:R-:W-:Y:S02]  /*98d10*/  SHF.R.U32.HI R22, RZ, 0x8, R9 ;  /* 0x00000008ff167819 */ /* 0x000fe40000011609 */
[----:B------:R-:W-:Y:S02]  /*98d20*/  PRMT R13, R3, 0x3340, R21 ;  /* 0x00003340030d7816 */ /* 0x000fe40000000015 */
[----:B------:R-:W-:-:S02]  /*98d30*/  SHF.R.U32.HI R21, RZ, 0x8, R11 ;  /* 0x00000008ff157819 */ /* 0x000fc4000001160b */
[----:B------:R-:W-:Y:S01]  /*98d40*/  LOP3.LUT R22, R22, 0xffff, RZ, 0xc0, !PT ;  /* 0x0000ffff16167812 */ /* 0x000fe200078ec0ff */
[----:B------:R-:W3:Y:S01]  /*98d50*/  LDL.LU R11, [R1+0x2f98] ;  /* 0x002f9800010b7983 */ /* 0x000ee20000300800 */
[----:B------:R-:W-:Y:S02]  /*98d60*/  LOP3.LUT R21, R21, 0xffff, RZ, 0xc0, !PT ;  /* 0x0000ffff15157812 */ /* 0x000fe400078ec0ff */
[----:B------:R-:W-:Y:S02]  /*98d70*/  SHF.R.U32.HI R3, RZ, 0x8, R7 ;  /* 0x00000008ff037819 */ /* 0x000fe40000011607 */
[--C-:B------:R-:W-:Y:S01]  /*98d80*/  PRMT R9, R22, 0x3340, R1.reuse ;  /* 0x0000334016097816 */ /* 0x100fe20000000001 */
[----:B------:R-:W4:Y:S01]  /*98d90*/  LDL.LU R7, [R1+0x2f94] ;  /* 0x002f940001077983 */ /* 0x000f220000300800 */
[----:B------:R-:W-:Y:S02]  /*98da0*/  PRMT R21, R21, 0x3340, R1 ;  /* 0x0000334015157816 */ /* 0x000fe40000000001 */
[----:B------:R-:W-:Y:S01]  /*98db0*/  SHF.R.U32.HI R4, RZ, 0x8, R27 ;  /* 0x00000008ff047819 */ /* 0x000fe2000001161b */
[----:B------:R-:W3:Y:S01]  /*98dc0*/  LDL.LU R22, [R1+0x134] ;  /* 0x0001340001167983 */ /* 0x000ee20000300800 */
[----:B--2---:R-:W-:-:S04]  /*98dd0*/  SHF.R.U32.HI R20, RZ, 0x8, R20 ;  /* 0x00000008ff147819 */ /* 0x004fc80000011614 */
[----:B------:R-:W-:-:S04]  /*98de0*/  LOP3.LUT R20, R20, 0xffff, RZ, 0xc0, !PT ;  /* 0x0000ffff14147812 */ /* 0x000fc800078ec0ff */
[----:B------:R-:W-:Y:S02]  /*98df0*/  PRMT R27, R20, 0x3340, R1 ;  /* 0x00003340141b7816 */ /* 0x000fe40000000001 */
[----:B------:R-:W2:Y:S04]  /*98e00*/  LDL.LU R20, [R1+0x1d8] ;  /* 0x0001d80001147983 */ /* 0x000ea80000300800 */
[----:B------:R0:W-:Y:S04]  /*98e10*/  STL [R1+0x70], R21 ;  /* 0x0000701501007387 */ /* 0x0001e80000100800 */
[----:B0-----:R-:W3:Y:S01]  /*98e20*/  LDL.LU R21, [R1+0x1ec] ;  /* 0x0001ec0001157983 */ /* 0x001ee20000300800 */
[----:B------:R-:W-:-:S02]  /*98e30*/  LOP3.LUT R3, R3, 0xffff, RZ, 0xc0, !PT ;  /* 0x0000ffff03037812 */ /* 0x000fc400078ec0ff */
[----:B------:R-:W-:Y:S02]  /*98e40*/  LOP3.LUT R4, R4, 0xffff, RZ, 0xc0, !PT ;  /* 0x0000ffff04047812 */ /* 0x000fe400078ec0ff */
[----:B----4-:R-:W-:Y:S02]  /*98e50*/  LOP3.LUT R7, R7, 0xffff, RZ, 0xc0, !PT ;  /* 0x0000ffff07077812 */ /* 0x010fe400078ec0ff */
[----:B------:R-:W-:-:S05]  /*98e60*/  PRMT R4, R3, 0x3340, R4 ;  /* 0x0000334003047816 */ /* 0x000fca0000000004 */
[----:B------:R2:W-:Y:S04]  /*98e70*/  STL [R1+0x170], R4 ;  /* 0x0001700401007387 */ /* 0x0005e80000100800 */
[----:B------:R0:W-:Y:S01]  /*98e80*/  STL [R1+0x104], R7 ;  /* 0x0001040701007387 */ /* 0x0001e20000100800 */
[----:B--2---:R-:W-:-:S04]  /*98e90*/  SHF.R.U32.HI R4, RZ, 0x8, R20 ;  /* 0x00000008ff047819 */ /* 0x004fc80000011614 */
[----:B------:R-:W-:Y:S02]  /*98ea0*/  LOP3.LUT R4, R4, 0xffff, RZ, 0xc0, !PT ;  /* 0x0000ffff04047812 */ /* 0x000fe400078ec0ff */
[----:B---3--:R-:W-:Y:S02]  /*98eb0*/  SHF.R.U32.HI R3, RZ, 0x8, R21 ;  /* 0x00000008ff037819 */ /* 0x008fe40000011615 */
[----:B------:R-:W-:Y:S02]  /*98ec0*/  SHF.R.U32.HI R21, RZ, 0x8, R7 ;  /* 0x00000008ff157819 */ /* 0x000fe40000011607 */
[----:B------:R-:W-:Y:S02]  /*98ed0*/  LOP3.LUT R3, R3, 0xffff, RZ, 0xc0, !PT ;  /* 0x0000ffff03037812 */ /* 0x000fe400078ec0ff */
[----:B------:R-:W-:Y:S02]  /*98ee0*/  LOP3.LUT R21, R21, 0xffff, RZ, 0xc0, !PT ;  /* 0x0000ffff15157812 */ /* 0x000fe400078ec0ff */
[----:B0-----:R-:W-:-:S02]  /*98ef0*/  PRMT R7, R3, 0x3340, R4 ;  /* 0x0000334003077816 */ /* 0x001fc40000000004 */
[----:B------:R-:W-:Y:S02]  /*98f00*/  PRMT R3, R21, 0x3340, R1 ;  /* 0x0000334015037816 */ /* 0x000fe40000000001 */
[----:B------:R-:W2:Y:S01]  /*98f10*/  LDL.LU R21, [R1+0xbc] ;  /* 0x0000bc0001157983 */ /* 0x000ea20000300800 */
[----:B------:R-:W-:-:S04]  /*98f20*/  SHF.R.U32.HI R20, RZ, 0x8, R11 ;  /* 0x00000008ff147819 */ /* 0x000fc8000001160b */
[----:B------:R-:W-:Y:S02]  /*98f30*/  LOP3.LUT R20, R20, 0xffff, RZ, 0xc0, !PT ;  /* 0x0000ffff14147812 */ /* 0x000fe400078ec0ff */
[----:B------:R-:W-:Y:S02]  /*98f40*/  LOP3.LUT R4, R15, 0xffff, RZ, 0xc0, !PT ;  /* 0x0000ffff0f047812 */ /* 0x000fe400078ec0ff */
[----:B------:R-:W-:Y:S02]  /*98f50*/  PRMT R11, R20, 0x3340, R1 ;  /* 0x00003340140b7816 */ /* 0x000fe40000000001 */
[----:B------:R-:W-:Y:S01]  /*98f60*/  LOP3.LUT R20, R23, 0xffff, RZ, 0xc0, !PT ;  /* 0x0000ffff17147812 */ /* 0x000fe200078ec0ff */
[----:B------:R0:W-:Y:S04]  /*98f70*/  STL [R1+0x94], R3 ;  /* 0x0000940301007387 */ /* 0x0001e80000100800 */
[----:B------:R-:W3:Y:S04]  /*98f80*/  LDL.LU R15, [R1+0x1d4] ;  /* 0x0001d400010f7983 */ /* 0x000ee80000300800 */
[----:B------:R-:W4:Y:S01]  /*98f90*/  LDL.LU R23, [R1+0x160] ;  /* 0x0001600001177983 */ /* 0x000f220000300800 */
[----:B0-----:R-:W-:-:S02]  /*98fa0*/  SHF.R.U32.HI R3, RZ, 0x8, R4 ;  /* 0x00000008ff037819 */ /* 0x001fc40000011604 */
[----:B------:R-:W-:-:S05]  /*98fb0*/  PRMT R4, R4, 0x3340, R20 ;  /* 0x0000334004047816 */ /* 0x000fca0000000014 */
[----:B------:R0:W-:Y:S01]  /*98fc0*/  STL [R1+0xfc], R4 ;  /* 0x0000fc0401007387 */ /* 0x0001e20000100800 */
[----:B------:R-:W-:Y:S02]  /*98fd0*/  LOP3.LUT R3, R3, 0xffff, RZ, 0xc0, !PT ;  /* 0x0000ffff03037812 */ /* 0x000fe400078ec0ff */
[----:B0-----:R-:W-:-:S04]  /*98fe0*/  SHF.R.U32.HI R4, RZ, 0x8, R20 ;  /* 0x00000008ff047819 */ /* 0x001fc80000011614 */
[----:B------:R-:W-:-:S04]  /*98ff0*/  LOP3.LUT R4, R4, 0xffff, RZ, 0xc0, !PT ;  /* 0x0000ffff04047812 */ /* 0x000fc800078ec0ff */
[----:B------:R-:W-:Y:S02]  /*99000*/  PRMT R4, R3, 0x3340, R4 ;  /* 0x0000334003047816 */ /* 0x000fe40000000004 */
[----:B--2---:R-:W-:Y:S02]  /*99010*/  SHF.R.U32.HI R20, RZ, 0x8, R21 ;  /* 0x00000008ff147819 */ /* 0x004fe40000011615 */
[----:B------:R-:W-:Y:S02]  /*99020*/  SHF.R.U32.HI R21, RZ, 0x8, R22 ;  /* 0x00000008ff157819 */ /* 0x000fe40000011616 */
[----:B------:R-:W-:Y:S02]  /*99030*/  LOP3.LUT R20, R20, 0xffff, RZ, 0xc0, !PT ;  /* 0x0000ffff14147812 */ /* 0x000fe400078ec0ff */
[----:B------:R-:W-:Y:S02]  /*99040*/  SHF.R.U32.HI R22, RZ, 0x8, R26 ;  /* 0x00000008ff167819 */ /* 0x000fe4000001161a */
[----:B------:R-:W2:Y:S01]  /*99050*/  LDL.LU R26, [R1+0x2f90] ;  /* 0x002f9000011a7983 */ /* 0x000ea20000300800 */
[----:B------:R-:W-:-:S03]  /*99060*/  PRMT R20, R20, 0x3340, R1 ;  /* 0x0000334014147816 */ /* 0x000fc60000000001 */
[----:B------:R-:W2:Y:S04]  /*99070*/  LDL.LU R3, [R1+0x1f4] ;  /* 0x0001f40001037983 */ /* 0x000ea80000300800 */
[----:B------:R0:W-:Y:S04]  /*99080*/  STL [R1+0x16c], R4 ;  /* 0x00016c0401007387 */ /* 0x0001e80000100800 */
[----:B0-----:R-:W2:Y:S04]  /*99090*/  LDL.LU R4, [R1+0x204] ;  /* 0x0002040001047983 */ /* 0x001ea80000300800 */
[----:B------:R0:W-:Y:S04]  /*990a0*/  STL [R1+0x12c], R20 ;  /* 0x00012c1401007387 */ /* 0x0001e80000100800 */
[----:B0-----:R-:W3:Y:S01]  /*990b0*/  LDL.LU R20, [R1+0x1f8] ;  /* 0x0001f80001147983 */ /* 0x001ee20000300800 */
[----:B------:R-:W-:-:S02]  /*990c0*/  LOP3.LUT R21, R21, 0xffff, RZ, 0xc0, !PT ;  /* 0x0000ffff15157812 */ /* 0x000fc400078ec0ff */
[----:B------:R-:W-:-:S04]  /*990d0*/  LOP3.LUT R22, R22, 0xffff, RZ, 0xc0, !PT ;  /* 0x0000ffff16167812 */ /* 0x000fc800078ec0ff */
[----:B------:R-:W-:Y:S02]  /*990e0*/  PRMT R22, R21, 0x3340, R22 ;  /* 0x0000334015167816 */ /* 0x000fe40000000016 */
[----:B------:R-:W4:Y:S04]  /*990f0*/  LDL.LU R21, [R1+0x1f0] ;  /* 0x0001f00001157983 */ /* 0x000f280000300800 */
[----:B------:R0:W-:Y:S04]  /*99100*/  STL [R1+0x168], R22 ;  /* 0x0001681601007387 */ /* 0x0001e80000100800 */
[----:B0-----:R-:W4:Y:S01]  /*99110*/  LDL.LU R22, [R1+0x1e8] ;  /* 0x0001e80001167983 */ /* 0x001f220000300800 */
[----:B--2---:R-:W-:-:S04]  /*99120*/  SHF.R.U32.HI R4, RZ, 0x8, R4 ;  /* 0x00000008ff047819 */ /* 0x004fc80000011604 */
[----:B------:R-:W-:Y:S02]  /*99130*/  LOP3.LUT R4, R4, 0xffff, RZ, 0xc0, !PT ;  /* 0x0000ffff04047812 */ /* 0x000fe400078ec0ff */
[----:B---3--:R-:W-:-:S04]  /*99140*/  SHF.R.U32.HI R20, RZ, 0x8, R20 ;  /* 0x00000008ff147819 */ /* 0x008fc80000011614 */
[----:B------:R-:W-:-:S04]  /*99150*/  LOP3.LUT R20, R20, 0xffff, RZ, 0xc0, !PT ;  /* 0x0000ffff14147812 */ /* 0x000fc800078ec0ff */
[----:B------:R-:W-:Y:S02]  /*99160*/  PRMT R4, R4, 0x3340, R20 ;  /* 0x0000334004047816 */ /* 0x000fe40000000014 */
[----:B------:R-:W2:Y:S01]  /*99170*/  LDL.LU R20, [R1+0x1fc] ;  /* 0x0001fc0001147983 */ /* 0x000ea20000300800 */
[----:B------:R-:W-:Y:S02]  /*99180*/  SHF.R.U32.HI R3, RZ, 0x8, R3 ;  /* 0x00000008ff037819 */ /* 0x000fe40000011603 */
[----:B----4-:R-:W-:Y:S02]  /*99190*/  SHF.R.U32.HI R21, RZ, 0x8, R21 ;  /* 0x00000008ff157819 */ /* 0x010fe40000011615 */
[----:B------:R-:W-:Y:S02]  /*991a0*/  LOP3.LUT R3, R3, 0xffff, RZ, 0xc0, !PT ;  /* 0x0000ffff03037812 */ /* 0x000fe400078ec0ff */
[----:B------:R-:W-:Y:S02]  /*991b0*/  LOP3.LUT R21, R21, 0xffff, RZ, 0xc0, !PT ;  /* 0x0000ffff15157812 */ /* 0x000fe400078ec0ff */
[----:B------:R-:W-:-:S02]  /*991c0*/  SHF.R.U32.HI R22, RZ, 0x8, R22 ;  /* 0x00000008ff167819 */ /* 0x000fc40000011616 */
[----:B------:R-:W-:Y:S02]  /*991d0*/  PRMT R3, R3, 0x3340, R21 ;  /* 0x0000334003037816 */ /* 0x000fe40000000015 */
[----:B------:R-:W-:Y:S01]  /*991e0*/  LOP3.LUT R22, R22, 0xffff, RZ, 0xc0, !PT ;  /* 0x0000ffff16167812 */ /* 0x000fe200078ec0ff */
[----:B------:R0:W-:Y:S04]  /*991f0*/  STL [R1+0x164], R4 ;  /* 0x0001640401007387 */ /* 0x0001e80000100800 */
[----:B------:R2:W-:Y:S01]  /*99200*/  STL [R1+0x15c], R3 ;  /* 0x00015c0301007387 */ /* 0x0005e20000100800 */
[----:B------:R-:W-:Y:S02]  /*99210*/  SHF.R.U32.HI R21, RZ, 0x8, R28 ;  /* 0x00000008ff157819 */ /* 0x000fe4000001161c */
[----:B0-----:R-:W-:-:S05]  /*99220*/  PRMT R4, R22, 0x3340, R1 ;  /* 0x0000334016047816 */ /* 0x001fca0000000001 */
[----:B------:R0:W-:Y:S01]  /*99230*/  STL [R1+0xf0], R4 ;  /* 0x0000f00401007387 */ /* 0x0001e20000100800 */
[----:B--2---:R-:W-:Y:S02]  /*99240*/  SHF.R.U32.HI R3, RZ, 0x8, R20 ;  /* 0x00000008ff037819 */ /* 0x004fe40000011614 */
[----:B------:R-:W-:Y:S02]  /*99250*/  SHF.R.U32.HI R20, RZ, 0x8, R16 ;  /* 0x00000008ff147819 */ /* 0x000fe40000011610 */
[----:B------:R-:W2:Y:S04]  /*99260*/  LDL.LU R16, [R1+0x2f8c] ;  /* 0x002f8c0001107983 */ /* 0x000ea80000300800 */
[----:B------:R-:W3:Y:S01]  /*99270*/  LDL.LU R28, [R1+0x2f88] ;  /* 0x002f8800011c7983 */ /* 0x000ee20000300800 */
[----:B0-----:R-:W-:-:S02]  /*99280*/  SHF.R.U32.HI R4, RZ, 0x8, R15 ;  /* 0x00000008ff047819 */ /* 0x001fc4000001160f */
[----:B------:R-:W-:Y:S02]  /*99290*/  SHF.R.U32.HI R22, RZ, 0x8, R23 ;  /* 0x00000008ff167819 */ /* 0x000fe40000011617 */
[----:B------:R-:W-:Y:S02]  /*992a0*/  LOP3.LUT R3, R3, 0xffff, RZ, 0xc0, !PT ;  /* 0x0000ffff03037812 */ /* 0x000fe400078ec0ff */
[----:B------:R-:W-:Y:S02]  /*992b0*/  LOP3.LUT R20, R20, 0xffff, RZ, 0xc0, !PT ;  /* 0x0000ffff14147812 */ /* 0x000fe400078ec0ff */
[----:B------:R-:W-:Y:S02]  /*992c0*/  LOP3.LUT R21, R21, 0xffff, RZ, 0xc0, !PT ;  /* 0x0000ffff15157812 */ /* 0x000fe400078ec0ff */
[----:B------:R-:W-:Y:S02]  /*992d0*/  LOP3.LUT R4, R4, 0xffff, RZ, 0xc0, !PT ;  /* 0x0000ffff04047812 */ /* 0x000fe400078ec0ff */
[----:B------:R-:W-:-:S02]  /*992e0*/  LOP3.LUT R22, R22, 0xffff, RZ, 0xc0, !PT ;  /* 0x0000ffff16167812 */ /* 0x000fc400078ec0ff */
[----:B------:R-:W-:Y:S02]  /*992f0*/  PRMT R15, R3, 0x3340, R1 ;  /* 0x00003340030f7816 */ /* 0x000fe40000000001 */
[----:B------:R-:W-:Y:S02]  /*99300*/  PRMT R3, R20, 0x3340, R21 ;  /* 0x0000334014037816 */ /* 0x000fe40000000015 */
[----:B------:R-:W-:Y:S01]  /*99310*/  PRMT R4, R4, 0x3340, R22 ;  /* 0x0000334004047816 */ /* 0x000fe20000000016 */
[----:B------:R-:W-:Y:S04]  /*99320*/  STL [R1+0xe8], R15 ;  /* 0x0000e80f01007387 */ /* 0x000fe80000100800 */
[----:B------:R-:W-:Y:S04]  /*99330*/  STL [R1+0x158], R3 ;  /* 0x0001580301007387 */ /* 0x000fe80000100800 */
[----:B------:R0:W-:Y:S02]  /*99340*/  STL [R1+0x150], R4 ;  /* 0x0001500401007387 */ /* 0x0001e40000100800 */
[----:B0-----:R-:W-:-:S04]  /*99350*/  SHF.R.U32.HI R4, RZ, 0x8, R26 ;  /* 0x00000008ff047819 */ /* 0x001fc8000001161a */
[----:B------:R-:W-:-:S04]  /*99360*/  LOP3.LUT R4, R4, 0xffff, RZ, 0xc0, !PT ;  /* 0x0000ffff04047812 */ /* 0x000fc800078ec0ff */
[--C-:B------:R-:W-:Y:S02]  /*99370*/  PRMT R4, R4, 0x3340, R1.reuse ;  /* 0x0000334004047816 */ /* 0x100fe40000000001 */
[----:B------:R-:W-:Y:S02]  /*99380*/  SHF.R.U32.HI R22, RZ, 0x8, R8 ;  /* 0x00000008ff167819 */ /* 0x000fe40000011608 */
[----:B--2---:R-:W-:Y:S02]  /*99390*/  SHF.R.U32.HI R20, RZ, 0x8, R16 ;  /* 0x00000008ff147819 */ /* 0x004fe40000011610 */
[----:B---3--:R-:W-:Y:S02]  /*993a0*/  SHF.R.U32.HI R3, RZ, 0x8, R28 ;  /* 0x00000008ff037819 */ /* 0x008fe4000001161c */
[----:B------:R-:W2:Y:S01]  /*993b0*/  LDL.LU R28, [R1+0x2f84] ;  /* 0x002f8400011c7983 */ /* 0x000ea20000300800 */
[----:B------:R-:W-:Y:S02]  /*993c0*/  LOP3.LUT R20, R20, 0xffff, RZ, 0xc0, !PT ;  /* 0x0000ffff14147812 */ /* 0x000fe400078ec0ff */
[----:B------:R-:W-:Y:S01]  /*993d0*/  LOP3.LUT R3, R3, 0xffff, RZ, 0xc0, !PT ;  /* 0x0000ffff03037812 */ /* 0x000fe200078ec0ff */
[----:B------:R-:W3:Y:S04]  /*993e0*/  LDL.LU R23, [R1+0x2a8] ;  /* 0x0002a80001177983 */ /* 0x000ee80000300800 */
[----:B------:R-:W4:Y:S04]  /*993f0*/  LDL.LU R16, [R1+0x2a4] ;  /* 0x0002a40001107983 */ /* 0x000f280000300800 */
[----:B------:R-:W2:Y:S01]  /*99400*/  LDL.LU R26, [R1+0x2f80] ;  /* 0x002f8000011a7983 */ /* 0x000ea20000300800 */
[----:B------:R-:W-:-:S02]  /*99410*/  PRMT R21, R3, 0x3340, R1 ;  /* 0x0000334003157816 */ /* 0x000fc40000000001 */
[----:B------:R-:W-:Y:S01]  /*99420*/  PRMT R3, R20, 0x3340, R1 ;  /* 0x0000334014037816 */ /* 0x000fe20000000001 */
[----:B------:R-:W2:Y:S04]  /*99430*/  LDL.LU R15, [R1+0x284] ;  /* 0x00028400010f7983 */ /* 0x000ea80000300800 */
[----:B------:R-:W-:Y:S04]  /*99440*/  STL [R1+0x90], R21 ;  /* 0x0000901501007387 */ /* 0x000fe80000100800 */
[----:B------:R0:W-:Y:S04]  /*99450*/  STL [R1+0x68], R3 ;  /* 0x0000680301007387 */ /* 0x0001e80000100800 */
[----:B------:R1:W-:Y:S01]  /*99460*/  STL [R1+0x128], R4 ;  /* 0x0001280401007387 */ /* 0x0003e20000100800 */
[----:B------:R-:W-:-:S02]  /*99470*/  SHF.R.U32.HI R20, RZ, 0x8, R24 ;  /* 0x00000008ff147819 */ /* 0x000fc40000011618 */
[----:B0-----:R-:W-:Y:S02]  /*99480*/  SHF.R.U32.HI R3, RZ, 0x8, R29 ;  /* 0x00000008ff037819 */ /* 0x001fe4000001161d */
[----:B-1----:R-:W-:Y:S01]  /*99490*/  SHF.R.U32.HI R4, RZ, 0x8, R25 ;  /* 0x00000008ff047819 */ /* 0x002fe20000011619 */
[----:B------:R-:W2:Y:S04]  /*994a0*/  LDL.LU R29, [R1+0x2f7c] ;  /* 0x002f7c00011d7983 */ /* 0x000ea80000300800 */
[----:B------:R-:W2:Y:S01]  /*994b0*/  LDL.LU R25, [R1+0x2f78] ;  /* 0x002f780001197983 */ /* 0x000ea20000300800 */
[----:B------:R-:W-:Y:S02]  /*994c0*/  LOP3.LUT R3, R3, 0xffff, RZ, 0xc0, !PT ;  /* 0x0000ffff03037812 */ /* 0x000fe400078ec0ff */
[----:B------:R-:W-:Y:S01]  /*994d0*/  LOP3.LUT R4, R4, 0xffff, RZ, 0xc0, !PT ;  /* 0x0000ffff04047812 */ /* 0x000fe200078ec0ff */
[----:B------:R-:W2:Y:S01]  /*994e0*/  LDL.LU R24, [R1+0x288] ;  /* 0x0002880001187983 */ /* 0x000ea20000300800 */
[----:B------:R-:W-:-:S02]  /*994f0*/  SHF.R.U32.HI R21, RZ, 0x8, R5 ;  /* 0x00000008ff157819 */ /* 0x000fc40000011605 */
[----:B------:R-:W-:Y:S02]  /*99500*/  LOP3.LUT R20, R20, 0xffff, RZ, 0xc0, !PT ;  /* 0x0000ffff14147812 */ /* 0x000fe400078ec0ff */
[----:B------:R-:W-:Y:S01]  /*99510*/  PRMT R3, R3, 0x3340, R4 ;  /* 0x0000334003037816 */ /* 0x000fe20000000004 */
[----:B------:R-:W2:Y:S04]  /*99520*/  LDL.LU R5, [R1+0x2f74] ;  /* 0x002f740001057983 */ /* 0x000ea80000300800 */
[----:B------:R-:W2:Y:S04]  /*99530*/  LDL.LU R8, [R1+0x2f70] ;  /* 0x002f700001087983 */ /* 0x000ea80000300800 */
[----:B------:R-:W2:Y:S04]  /*99540*/  LDL.LU R4, [R1+0x2a0] ;  /* 0x0002a00001047983 */ /* 0x000ea80000300800 */
[----:B------:R0:W-:Y:S02]  /*99550*/  STL [R1+0x154], R3 ;  /* 0x0001540301007387 */ /* 0x0001e40000100800 */
[----:B0-----:R-:W-:-:S02]  /*99560*/  PRMT R3, R20, 0x3340, R1 ;  /* 0x0000334014037816 */ /* 0x001fc40000000001 */
[----:B------:R-:W2:Y:S01]  /*99570*/  LDL.LU R20, [R1+0x280] ;  /* 0x0002800001147983 */ /* 0x000ea20000300800 */
[----:B------:R-:W-:Y:S02]  /*99580*/  LOP3.LUT R21, R21, 0xffff, RZ, 0xc0, !PT ;  /* 0x0000ffff15157812 */ /* 0x000fe400078ec0ff */
[----:B------:R-:W-:Y:S01]  /*99590*/  LOP3.LUT R22, R22, 0xffff, RZ, 0xc0, !PT ;  /* 0x0000ffff16167812 */ /* 0x000fe200078ec0ff */
[----:B------:R0:W-:Y:S03]  /*995a0*/  STL [R1+0x6c], R3 ;  /* 0x00006c0301007387 */ /* 0x0001e60000100800 */
[----:B0-----:R-:W-:-:S05]  /*995b0*/  PRMT R3, R21, 0x3340, R22 ;  /* 0x0000334015037816 */ /* 0x001fca0000000016 */
[----:B------:R4:W-:Y:S02]  /*995c0*/  STL [R1+0x14c], R3 ;  /* 0x00014c0301007387 */ /* 0x0009e40000100800 */
[----:B----4-:R-:W-:Y:S02]  /*995d0*/  LOP3.LUT R3, R16, 0xffff, RZ, 0xc0, !PT ;  /* 0x0000ffff10037812 */ /* 0x010fe400078ec0ff */
[----:B---3--:R-:W-:Y:S01]  /*995e0*/  LOP3.LUT R23, R23, 0xffff, RZ, 0xc0, !PT ;  /* 0x0000ffff17177812 */ /* 0x008fe200078ec0ff */
[----:B------:R-:W3:Y:S01]  /*995f0*/  LDL.LU R16, [R1+0x298] ;  /* 0x0002980001107983 */ /* 0x000ee20000300800 */
[----:B--2---:R-:W-:Y:S02]  /*99600*/  LOP3.LUT R22, R15, 0xffff, RZ, 0xc0, !PT ;  /* 0x0000ffff0f167812 */ /* 0x004fe400078ec0ff */
[----:B------:R-:W-:Y:S02]  /*99610*/  LOP3.LUT R21, R24, 0xffff, RZ, 0xc0, !PT ;  /* 0x0000ffff18157812 */ /* 0x000fe400078ec0ff */
[----:B------:R-:W-:-:S04]  /*99620*/  LOP3.LUT R4, R4, 0xffff, RZ, 0xc0, !PT ;  /* 0x0000ffff04047812 */ /* 0x000fc800078ec0ff */
[----:B------:R-:W-:Y:S02]  /*99630*/  SHF.R.U32.HI R15, RZ, 0x8, R4 ;  /* 0x00000008ff0f7819 */ /* 0x000fe40000011604 */
[----:B------:R-:W-:-:S04]  /*99640*/  LOP3.LUT R20, R20, 0xffff, RZ, 0xc0, !PT ;  /* 0x0000ffff14147812 */ /* 0x000fc800078ec0ff */
[----:B------:R-:W-:Y:S02]  /*99650*/  PRMT R24, R4, 0x3340, R20 ;  /* 0x0000334004187816 */ /* 0x000fe40000000014 */
[----:B------:R-:W-:-:S03]  /*99660*/  SHF.R.U32.HI R4, RZ, 0x8, R3 ;  /* 0x00000008ff047819 */ /* 0x000fc60000011603 */
[----:B------:R0:W-:Y:S01]  /*99670*/  STL [R1+0xac], R24 ;  /* 0x0000ac1801007387 */ /* 0x0001e20000100800 */
[----:B------:R-:W-:Y:S02]  /*99680*/  SHF.R.U32.HI R20, RZ, 0x8, R20 ;  /* 0x00000008ff147819 */ /* 0x000fe40000011614 */
[--C-:B0-----:R-:W-:Y:S01]  /*99690*/  PRMT R24, R3, 0x3340, R22.reuse ;  /* 0x0000334003187816 */ /* 0x101fe20000000016 */
[----:B------:R-:W-:Y:S01]  /*996a0*/  IMAD.MOV.U32 R3, RZ, RZ, R15 ;  /* 0x000000ffff037224 */ /* 0x000fe200078e000f */
[----:B------:R-:W-:Y:S02]  /*996b0*/  SHF.R.U32.HI R15, RZ, 0x8, R23 ;  /* 0x00000008ff0f7819 */ /* 0x000fe40000011617 */
[----:B------:R-:W-:Y:S01]  /*996c0*/  PRMT R23, R23, 0x3340, R21 ;  /* 0x0000334017177816 */ /* 0x000fe20000000015 */
[----:B------:R-:W-:Y:S04]  /*996d0*/  STL [R1+0x64], R24 ;  /* 0x0000641801007387 */ /* 0x000fe80000100800 */
[----:B------:R0:W-:Y:S01]  /*996e0*/  STL [R1+0x60], R23 ;  /* 0x0000601701007387 */ /* 0x0001e20000100800 */
[----:B------:R-:W-:-:S02]  /*996f0*/  SHF.R.U32.HI R22, RZ, 0x8, R22 ;  /* 0x00000008ff167819 */ /* 0x000fc40000011616 */
[----:B------:R-:W-:Y:S02]  /*99700*/  LOP3.LUT R4, R4, 0xffff, RZ, 0xc0, !PT ;  /* 0x0000ffff04047812 */ /* 0x000fe400078ec0ff */
[----:B0-----:R-:W-:Y:S02]  /*99710*/  LOP3.LUT R23, R3, 0xffff, RZ, 0xc0, !PT ;  /* 0x0000ffff03177812 */ /* 0x001fe400078ec0ff */
[----:B------:R-:W-:Y:S02]  /*99720*/  LOP3.LUT R3, R20, 0xffff, RZ, 0xc0, !PT ;  /* 0x0000ffff14037812 */ /* 0x000fe400078ec0ff */
[----:B------:R-:W-:Y:S02]  /*99730*/  SHF.R.U32.HI R24, RZ, 0x8, R21 ;  /* 0x00000008ff187819 */ /* 0x000fe40000011615 */
[----:B------:R-:W-:Y:S02]  /*99740*/  LOP3.LUT R21, R15, 0xffff, RZ, 0xc0, !PT ;  /* 0x0000ffff0f157812 */ /* 0x000fe400078ec0ff */
[----:B------:R-:W-:-:S02]  /*99750*/  LOP3.LUT R20, R22, 0xffff, RZ, 0xc0, !PT ;  /* 0x0000ffff16147812 */ /* 0x000fc400078ec0ff */
[----:B------:R-:W-:Y:S02]  /*99760*/  PRMT R15, R23, 0x3340, R3 ;  /* 0x00003340170f7816 */ /* 0x000fe40000000003 */
[----:B------:R-:W2:Y:S04]  /*99770*/  LDL.LU R23, [R1+0x2b4] ;  /* 0x0002b40001177983 */ /* 0x000ea80000300800 */
[----:B------:R-:W4:Y:S01]  /*99780*/  LDL.LU R3, [R1+0x278] ;  /* 0x0002780001037983 */ /* 0x000f220000300800 */
[----:B------:R-:W-:-:S03]  /*99790*/  PRMT R20, R4, 0x3340, R20 ;  /* 0x0000334004147816 */ /* 0x000fc60000000014 */
[----:B------:R0:W-:Y:S01]  /*997a0*/  STL [R1+0x17c], R15 ;  /* 0x00017c0f01007387 */ /* 0x0001e20000100800 */
[----:B------:R-:W-:-:S03]  /*997b0*/  LOP3.LUT R22, R24, 0xffff, RZ, 0xc0, !PT ;  /* 0x0000ffff18167812 */ /* 0x000fc600078ec0ff */
[----:B0-----:R-:W4:Y:S04]  /*997c0*/  LDL.LU R15, [R1+0x2b8] ;  /* 0x0002b800010f7983 */ /* 0x001f280000300800 */
[----:B------:R-:W4:Y:S04]  /*997d0*/  LDL.LU R24, [R1+0x264] ;  /* 0x0002640001187983 */ /* 0x000f280000300800 */
[----:B------:R-:W4:Y:S04]  /*997e0*/  LDL.LU R4, [R1+0x2ac] ;  /* 0x0002ac0001047983 */ /* 0x000f280000300800 */
[----:B------:R0:W-:Y:S04]  /*997f0*/  STL [R1+0x178], R20 ;  /* 0x0001781401007387 */ /* 0x0001e80000100800 */
[----:B0-----:R-:W4:Y:S01]  /*99800*/  LDL.LU R20, [R1+0x28c] ;  /* 0x00028c0001147983 */ /* 0x001f220000300800 */
[----:B------:R-:W-:-:S05]  /*99810*/  PRMT R21, R21, 0x3340, R22 ;  /* 0x0000334015157816 */ /* 0x000fca0000000016 */
[----:B------:R4:W-:Y:S01]  /*99820*/  STL [R1+0x174], R21 ;  /* 0x0001741501007387 */ /* 0x0009e20000100800 */
[----:B---3--:R-:W-:-:S04]  /*99830*/  LOP3.LUT R16, R16, 0xffff, RZ, 0xc0, !PT ;  /* 0x0000ffff10107812 */ /* 0x008fc800078ec0ff */
[----:B------:R-:W-:Y:S02]  /*99840*/  SHF.R.U32.HI R22, RZ, 0x8, R16 ;  /* 0x00000008ff167819 */ /* 0x000fe40000011610 */
[----:B--2---:R-:W-:Y:S02]  /*99850*/  LOP3.LUT R23, R23, 0xffff, RZ, 0xc0, !PT ;  /* 0x0000ffff17177812 */ /* 0x004fe400078ec0ff */
[----:B----4-:R-:W-:-:S03]  /*99860*/  LOP3.LUT R21, R3, 0xffff, RZ, 0xc0, !PT ;  /* 0x0000ffff03157812 */ /* 0x010fc600078ec0ff */
[----:B------:R-:W-:Y:S04]  /*99870*/  STL [R1+0xe0], R23 ;  /* 0x0000e01701007387 */ /* 0x000fe80000100800 */
[----:B------:R0:W-:Y:S01]  /*99880*/  STL [R1+0xdc], R16 ;  /* 0x0000dc1001007387 */ /* 0x0001e20000100800 */
[----:B------:R-:W-:-:S04]  /*99890*/  LOP3.LUT R4, R4, 0xffff, RZ, 0xc0, !PT ;  /* 0x0000ffff04047812 */ /* 0x000fc800078ec0ff */
[----:B------:R-:W-:Y:S02]  /*998a0*/  SHF.R.U32.HI R3, RZ, 0x8, R4 ;  /* 0x00000008ff037819 */ /* 0x000fe40000011604 */
[----:B------:R-:W-:-:S04]  /*998b0*/  LOP3.LUT R20, R20, 0xffff, RZ, 0xc0, !PT ;  /* 0x0000ffff14147812 */ /* 0x000fc800078ec0ff */
[----:B------:R-:W-:Y:S01]  /*998c0*/  PRMT R4, R4, 0x3340, R20 ;  /* 0x0000334004047816 */ /* 0x000fe20000000014 */
[----:B------:R-:W-:Y:S04]  /*998d0*/  STL [R1+0xd8], R21 ;  /* 0x0000d81501007387 */ /* 0x000fe80000100800 */
[----:B------:R1:W-:Y:S01]  /*998e0*/  STL [R1+0x5c], R4 ;  /* 0x00005c0401007387 */ /* 0x0003e20000100800 */
[----:B------:R-:W-:-:S03]  /*998f0*/  LOP3.LUT R3, R3, 0xffff, RZ, 0xc0, !PT ;  /* 0x0000ffff03037812 */ /* 0x000fc600078ec0ff */
[----:B0-----:R-:W2:Y:S01]  /*99900*/  LDL.LU R16, [R1+0x258] ;  /* 0x0002580001107983 */ /* 0x001ea20000300800 */
[----:B-1----:R-:W-:Y:S02]  /*99910*/  SHF.R.U32.HI R4, RZ, 0x8, R20 ;  /* 0x00000008ff047819 */ /* 0x002fe40000011614 */
[----:B------:R-:W-:Y:S02]  /*99920*/  SHF.R.U32.HI R20, RZ, 0x8, R21 ;  /* 0x00000008ff147819 */ /* 0x000fe40000011615 */
[----:B------:R-:W-:Y:S02]  /*99930*/  LOP3.LUT R4, R4, 0xffff, RZ, 0xc0, !PT ;  /* 0x0000ffff04047812 */ /* 0x000fe400078ec0ff */
[----:B------:R-:W-:Y:S02]  /*99940*/  SHF.R.U32.HI R21, RZ, 0x8, R23 ;  /* 0x00000008ff157819 */ /* 0x000fe40000011617 */
[----:B------:R-:W-:Y:S02]  /*99950*/  PRMT R23, R3, 0x3340, R4 ;  /* 0x0000334003177816 */ /* 0x000fe40000000004 */
[----:B------:R-:W3:Y:S04]  /*99960*/  LDL.LU R3, [R1+0x27c] ;  /* 0x00027c0001037983 */ /* 0x000ee80000300800 */
[----:B------:R-:W4:Y:S01]  /*99970*/  LDL.LU R4, [R1+0x29c] ;  /* 0x00029c0001047983 */ /* 0x000f220000300800 */
[----:B------:R-:W-:-:S02]  /*99980*/  LOP3.LUT R20, R20, 0xffff, RZ, 0xc0, !PT ;  /* 0x0000ffff14147812 */ /* 0x000fc400078ec0ff */
[----:B------:R-:W-:Y:S02]  /*99990*/  LOP3.LUT R21, R21, 0xffff, RZ, 0xc0, !PT ;  /* 0x0000ffff15157812 */ /* 0x000fe400078ec0ff */
[----:B------:R-:W-:Y:S01]  /*999a0*/  LOP3.LUT R22, R22, 0xffff, RZ, 0xc0, !PT ;  /* 0x0000ffff16167812 */ /* 0x000fe200078ec0ff */
[----:B------:R0:W-:Y:S02]  /*999b0*/  STL [R1+0x160], R23 ;  /* 0x0001601701007387 */ /* 0x0001e40000100800 */
[----:B0-----:R-:W-:Y:S02]  /*999c0*/  PRMT R23, R20, 0x3340, R1 ;  /* 0x0000334014177816 */ /* 0x001fe40000000001 */
[----:B------:R-:W-:Y:S02]  /*999d0*/  PRMT R20, R21, 0x3340, R22 ;  /* 0x0000334015147816 */ /* 0x000fe40000000016 */
[----:B------:R-:W2:Y:S04]  /*999e0*/  LDL.LU R22, [R1+0x290] ;  /* 0x0002900001167983 */ /* 0x000ea80000300800 */
[----:B------:R0:W-:Y:S04]  /*999f0*/  STL [R1+0x120], R23 ;  /* 0x0001201701007387 */ /* 0x0001e80000100800 */
[----:B0-----:R-:W2:Y:S04]  /*99a00*/  LDL.LU R23, [R1+0x214] ;  /* 0x0002140001177983 */ /* 0x001ea80000300800 */
[----:B------:R3:W-:Y:S01]  /*99a10*/  STL [R1+0x144], R20 ;  /* 0x0001441401007387 */ /* 0x0007e20000100800 */
[----:B------:R-:W-:-:S02]  /*99a20*/  LOP3.LUT R15, R15, 0xffff, RZ, 0xc0, !PT ;  /* 0x0000ffff0f0f7812 */ /* 0x000fc400078ec0ff */
[----:B---3--:R-:W-:Y:S02]  /*99a30*/  LOP3.LUT R20, R3, 0xffff, RZ, 0xc0, !PT ;  /* 0x0000ffff03147812 */ /* 0x008fe400078ec0ff */
[----:B----4-:R-:W-:-:S03]  /*99a40*/  LOP3.LUT R3, R4, 0xffff, RZ, 0xc0, !PT ;  /* 0x0000ffff04037812 */ /* 0x010fc600078ec0ff */
[----:B------:R0:W-:Y:S01]  /*99a50*/  STL [R1+0xd4], R20 ;  /* 0x0000d41401007387 */ /* 0x0001e20000100800 */
[----:B------:R-:W-:-:S03]  /*99a60*/  LOP3.LUT R4, R24, 0xffff, RZ, 0xc0, !PT ;  /* 0x0000ffff18047812 */ /* 0x000fc600078ec0ff */
[----:B------:R1:W-:Y:S01]  /*99a70*/  STL [R1+0xc4], R15 ;  /* 0x0000c40f01007387 */ /* 0x0003e20000100800 */
[----:B0-----:R-:W-:-:S04]  /*99a80*/  SHF.R.U32.HI R20, RZ, 0x8, R20 ;  /* 0x00000008ff147819 */ /* 0x001fc80000011614 */
[----:B------:R-:W-:Y:S01]  /*99a90*/  LOP3.LUT R20, R20, 0xffff, RZ, 0xc0, !PT ;  /* 0x0000ffff14147812 */ /* 0x000fe200078ec0ff */
[----:B------:R0:W-:Y:S04]  /*99aa0*/  STL [R1+0xbc], R3 ;  /* 0x0000bc0301007387 */ /* 0x0001e80000100800 */
[----:B------:R3:W-:Y:S01]  /*99ab0*/  STL [R1+0xcc], R4 ;  /* 0x0000cc0401007387 */ /* 0x0007e20000100800 */
[----:B------:R-:W-:-:S03]  /*99ac0*/  PRMT R24, R20, 0x3340, R1 ;  /* 0x0000334014187816 */ /* 0x000fc60000000001 */
[----:B------:R-:W4:Y:S01]  /*99ad0*/  LDL.LU R20, [R1+0x2b0] ;  /* 0x0002b00001147983 */ /* 0x000f220000300800 */
[----:B------:R-:W-:-:S03]  /*99ae0*/  SHF.R.U32.HI R21, RZ, 0x8, R15 ;  /* 0x00000008ff157819 */ /* 0x000fc6000001160f */
[----:B-1----:R-:W4:Y:S01]  /*99af0*/  LDL.LU R15, [R1+0x88] ;  /* 0x00008800010f7983 */ /* 0x002f220000300800 */
[----:B0-----:R-:W-:Y:S02]  /*99b00*/  SHF.R.U32.HI R3, RZ, 0x8, R3 ;  /* 0x00000008ff037819 */ /* 0x001fe40000011603 */
[----:B---3--:R-:W-:Y:S02]  /*99b10*/  SHF.R.U32.HI R4, RZ, 0x8, R4 ;  /* 0x00000008ff047819 */ /* 0x008fe40000011604 */
[----:B------:R-:W-:Y:S02]  /*99b20*/  LOP3.LUT R21, R21, 0xffff, RZ, 0xc0, !PT ;  /* 0x0000ffff15157812 */ /* 0x000fe400078ec0ff */
[----:B------:R-:W-:Y:S02]  /*99b30*/  LOP3.LUT R3, R3, 0xffff, RZ, 0xc0, !PT ;  /* 0x0000ffff03037812 */ /* 0x000fe400078ec0ff */
[----:B------:R-:W-:Y:S02]  /*99b40*/  LOP3.LUT R4, R4, 0xffff, RZ, 0xc0, !PT ;  /* 0x0000ffff04047812 */ /* 0x000fe400078ec0ff */
[----:B------:R-:W-:-:S02]  /*99b50*/  PRMT R21, R21, 0x3340, R3 ;  /* 0x0000334015157816 */ /* 0x000fc40000000003 */
[----:B------:R-:W-:Y:S01]  /*99b60*/  PRMT R3, R4, 0x3340, R1 ;  /* 0x0000334004037816 */ /* 0x000fe20000000001 */
[----:B------:R0:W-:Y:S04]  /*99b70*/  STL [R1+0x8c], R24 ;  /* 0x00008c1801007387 */ /* 0x0001e80000100800 */
[----:B0-----:R-:W3:Y:S04]  /*99b80*/  LDL.LU R24, [R1+0x58] ;  /* 0x0000580001187983 */ /* 0x001ee80000300800 */
[----:B------:R-:W-:Y:S04]  /*99b90*/  STL [R1+0x13c], R21 ;  /* 0x00013c1501007387 */ /* 0x000fe80000100800 */
[----:B------:R0:W-:Y:S01]  /*99ba0*/  STL [R1+0x124], R3 ;  /* 0x0001240301007387 */ /* 0x0001e20000100800 */
[----:B--2---:R-:W-:-:S02]  /*99bb0*/  LOP3.LUT R16, R16, 0xffff, RZ, 0xc0, !PT ;  /* 0x0000ffff10107812 */ /* 0x004fc400078ec0ff */
[----:B0-----:R-:W-:Y:S02]  /*99bc0*/  LOP3.LUT R3, R22, 0xffff, RZ, 0xc0, !PT ;  /* 0x0000ffff16037812 */ /* 0x001fe400078ec0ff */
[----:B------:R-:W-:Y:S02]  /*99bd0*/  LOP3.LUT R25, R25, 0xffff, RZ, 0xc0, !PT ;  /* 0x0000ffff19197812 */ /* 0x000fe400078ec0ff */
[----:B------:R-:W-:Y:S02]  /*99be0*/  LOP3.LUT R8, R8, 0xffff, RZ, 0xc0, !PT ;  /* 0x0000ffff08087812 */ /* 0x000fe400078ec0ff */
[----:B------:R-:W-:Y:S02]  /*99bf0*/  LOP3.LUT R5, R5, 0xffff, RZ, 0xc0, !PT ;  /* 0x0000ffff05057812 */ /* 0x000fe400078ec0ff */
[----:B------:R-:W-:Y:S02]  /*99c00*/  PRMT R21, R29, 0x4210, R8 ;  /* 0x000042101d157816 */ /* 0x000fe40000000008 */
[----:B------:R-:W-:-:S02]  /*99c10*/  PRMT R22, R28, 0x4210, R5 ;  /* 0x000042101c167816 */ /* 0x000fc40000000005 */
[----:B----4-:R-:W-:-:S05]  /*99c20*/  LOP3.LUT R20, R20, 0xffff, RZ, 0xc0, !PT ;  /* 0x0000ffff14147812 */ /* 0x010fca00078ec0ff */
[----:B------:R-:W-:Y:S04]  /*99c30*/  STL [R1+0xa0], R20 ;  /* 0x0000a01401007387 */ /* 0x000fe80000100800 */
[----:B------:R0:W-:Y:S01]  /*99c40*/  STL [R1+0x80], R3 ;  /* 0x0000800301007387 */ /* 0x0001e20000100800 */
[----:B------:R-:W-:-:S04]  /*99c50*/  SHF.R.U32.HI R4, RZ, 0x8, R20 ;  /* 0x00000008ff047819 */ /* 0x000fc80000011614 */
[----:B------:R-:W-:Y:S02]  /*99c60*/  LOP3.LUT R4, R4, 0xffff, RZ, 0xc0, !PT ;  /* 0x0000ffff04047812 */ /* 0x000fe400078ec0ff */
[----:B0-----:R-:W-:Y:S02]  /*99c70*/  SHF.R.U32.HI R3, RZ, 0x8, R3 ;  /* 0x00000008ff037819 */ /* 0x001fe40000011603 */
[----:B------:R-:W-:Y:S02]  /*99c80*/  PRMT R20, R23, 0x4210, R16 ;  /* 0x0000421017147816 */ /* 0x000fe40000000010 */
[----:B------:R-:W-:Y:S02]  /*99c90*/  LOP3.LUT R3, R3, 0xffff, RZ, 0xc0, !PT ;  /* 0x0000ffff03037812 */ /* 0x000fe400078ec0ff */
[----:B------:R-:W-:Y:S02]  /*99ca0*/  PRMT R23, R26, 0x4210, R25 ;  /* 0x000042101a177816 */ /* 0x000fe40000000019 */
[----:B------:R-:W-:-:S02]  /*99cb0*/  PRMT R26, R4, 0x3340, R3 ;  /* 0x00003340041a7816 */ /* 0x000fc40000000003 */
[----:B------:R-:W2:Y:S04]  /*99cc0*/  LDL.LU R4, [R1+0x98] ;  /* 0x0000980001047983 */ /* 0x000ea80000300800 */
[----:B------:R-:W3:Y:S04]  /*99cd0*/  LDL.LU R3, [R1+0x38] ;  /* 0x0000380001037983 */ /* 0x000ee80000300800 */
[----:B------:R0:W-:Y:S04]  /*99ce0*/  STL [R1+0x148], R26 ;  /* 0x0001481a01007387 */ /* 0x0001e80000100800 */
[----:B------:R-:W4:Y:S04]  /*99cf0*/  LDL.LU R28, [R1+0xfd8] ;  /* 0x000fd800011c7983 */ /* 0x000f280000300800 */
[----:B------:R-:W2:Y:S04]  /*99d00*/  LDL.LU R29, [R1+0xfdc] ;  /* 0x000fdc00011d7983 */ /* 0x000ea80000300800 */
[----:B------:R1:W-:Y:S01]  /*99d10*/  STSM.16.M88.4 [R6], R20 ;  /* 0x0000001406007844 */ /* 0x0003e20000000200 */
[----:B------:R-:W-:-:S02]  /*99d20*/  PRMT R18, R18, 0x5410, R17 ;  /* 0x0000541012127816 */ /* 0x000fc40000000011 */
[----:B------:R-:W-:Y:S02]  /*99d30*/  PRMT R19, R19, 0x5410, R0 ;  /* 0x0000541013137816 */ /* 0x000fe40000000000 */
[----:B------:R-:W-:Y:S02]  /*99d40*/  PRMT R12, R12, 0x5410, R2 ;  /* 0x000054100c0c7816 */ /* 0x000fe40000000002 */
[----:B------:R-:W-:Y:S02]  /*99d50*/  PRMT R13, R13, 0x5410, R9 ;  /* 0x000054100d0d7816 */ /* 0x000fe40000000009 */
[----:B------:R-:W-:Y:S01]  /*99d60*/  PRMT R7, R7, 0x5410, R11 ;  /* 0x0000541007077816 */ /* 0x000fe2000000000b */
[----:B0-----:R-:W0:Y:S01]  /*99d70*/  LDC R26, c[0x0][0x3b4] ;  /* 0x0000ed00ff1a7b82 */ /* 0x001e220000000800 */
[----:B-1----:R-:W2:Y:S04]  /*99d80*/  LDL.LU R20, [R1+0xb8] ;  /* 0x0000b80001147983 */ /* 0x002ea80000300800 */
[----:B------:R-:W3:Y:S04]  /*99d90*/  LDL.LU R21, [R1+0x84] ;  /* 0x0000840001157983 */ /* 0x000ee80000300800 */
[----:B------:R-:W3:Y:S04]  /*99da0*/  LDL.LU R22, [R1+0x9c] ;  /* 0x00009c0001167983 */ /* 0x000ee80000300800 */
[----:B------:R-:W3:Y:S01]  /*99db0*/  LDL.LU R23, [R1+0x78] ;  /* 0x0000780001177983 */ /* 0x000ee20000300800 */
[----:B------:R-:W-:Y:S01]  /*99dc0*/  BAR.SYNC.DEFER_BLOCKING 0x0 ;  /* 0x0000000000007b1d */ /* 0x000fe20000010000 */
[----:B--2---:R-:W-:-:S05]  /*99dd0*/  PRMT R20, R20, 0x5410, R15 ;  /* 0x0000541014147816 */ /* 0x004fca000000000f */
[----:B------:R-:W2:Y:S04]  /*99de0*/  LDL.LU R15, [R1+0x2f6c] ;  /* 0x002f6c00010f7983 */ /* 0x000ea80000300800 */
[----:B------:R1:W-:Y:S01]  /*99df0*/  STL [R1+0x1244], R20 ;  /* 0x0012441401007387 */ /* 0x0003e20000100800 */
[----:B---3--:R-:W-:Y:S02]  /*99e00*/  PRMT R4, R4, 0x5410, R23 ;  /* 0x0000541004047816 */ /* 0x008fe40000000017 */
[----:B-1----:R-:W-:-:S05]  /*99e10*/  PRMT R20, R22, 0x5410, R21 ;  /* 0x0000541016147816 */ /* 0x002fca0000000015 */
[----:B------:R-:W-:Y:S01]  /*99e20*/  STL [R1+0x1240], R20 ;  /* 0x0012401401007387 */ /* 0x000fe20000100800 */
[----:B--2---:R-:W-:-:S03]  /*99e30*/  PRMT R21, R15, 0x5410, R14 ;  /* 0x000054100f157816 */ /* 0x004fc6000000000e */
[----:B------:R-:W2:Y:S04]  /*99e40*/  LDL.LU R14, [R1+0x2f68] ;  /* 0x002f6800010e7983 */ /* 0x000ea80000300800 */
[----:B------:R1:W-:Y:S04]  /*99e50*/  STL [R1+0x123c], R4 ;  /* 0x00123c0401007387 */ /* 0x0003e80000100800 */
[----:B------:R-:W2:Y:S04]  /*99e60*/  LDL.LU R15, [R1+0x2f64] ;  /* 0x002f6400010f7983 */ /* 0x000ea80000300800 */
[----:B------:R-:W3:Y:S04]  /*99e70*/  LDL.LU R17, [R1+0x2f60] ;  /* 0x002f600001117983 */ /* 0x000ee80000300800 */
[----:B------:R-:W3:Y:S04]  /*99e80*/  LDL.LU R0, [R1+0x2f5c] ;  /* 0x002f5c0001007983 */ /* 0x000ee80000300800 */
[----:B------:R-:W3:Y:S04]  /*99e90*/  LDL.LU R2, [R1+0x2f58] ;  /* 0x002f580001027983 */ /* 0x000ee80000300800 */
[----:B------:R-:W3:Y:S01]  /*99ea0*/  LDL.LU R9, [R1+0x2f54] ;  /* 0x002f540001097983 */ /* 0x000ee20000300800 */
[----:B------:R-:W-:Y:S01]  /*99eb0*/  PRMT R18, R18, 0x5210, R5 ;  /* 0x0000521012127816 */ /* 0x000fe20000000005 */
[----:B----4-:R-:W-:Y:S01]  /*99ec0*/  IMAD R22, R28, UR48, RZ ;  /* 0x000000301c167c24 */ /* 0x010fe2000f8e02ff */
[----:B------:R-:W-:-:S04]  /*99ed0*/  PRMT R24, R24, 0x5410, R3 ;  /* 0x0000541018187816 */ /* 0x000fc80000000003 */
[----:B-1----:R-:W-:Y:S01]  /*99ee0*/  IADD3 R4, P1, PT, R22, UR44, RZ ;  /* 0x0000002c16047c10 */ /* 0x002fe2000ff3e0ff */
[----:B0-----:R-:W-:-:S03]  /*99ef0*/  IMAD R23, R26, 0x80, R22 ;  /* 0x000000801a177824 */ /* 0x001fc600078e0216 */
[----:B------:R-:W-:Y:S02]  /*99f00*/  LEA.HI.X.SX32 R26, R22, UR45, 0x1, P1 ;  /* 0x0000002d161a7c11 */ /* 0x000fe400088f0eff */
[----:B------:R-:W-:Y:S02]  /*99f10*/  PRMT R16, R21, 0x5210, R16 ;  /* 0x0000521015107816 */ /* 0x000fe40000000010 */
[----:B------:R-:W-:Y:S02]  /*99f20*/  PRMT R19, R19, 0x5210, R25 ;  /* 0x0000521013137816 */ /* 0x000fe40000000019 */
[----:B------:R-:W-:Y:S01]  /*99f30*/  PRMT R10, R10, 0x5410, R27 ;  /* 0x000054100a0a7816 */ /* 0x000fe2000000001b */
[----:B------:R-:W0:Y:S01]  /*99f40*/  LDCU.64 UR44, c[0x0][0x390] ;  /* 0x00007200ff2c77ac */ /* 0x000e220008000a00 */
[----:B------:R-:W1:Y:S01]  /*99f50*/  LDC R27, c[0x0][0x3b4] ;  /* 0x0000ed00ff1b7b82 */ /* 0x000e620000000800 */
[----:B--2---:R-:W-:Y:S04]  /*99f60*/  STL.64 [R1+0x2f40], R14 ;  /* 0x002f400e01007387 */ /* 0x004fe80000100a00 */
[----:B------:R-:W-:Y:S04]  /*99f70*/  STL.64 [R1+0x2f38], R12 ;  /* 0x002f380c01007387 */ /* 0x000fe80000100a00 */
[----:B------:R-:W-:Y:S04]  /*99f80*/  STL.64 [R1+0x2ef0], R28 ;  /* 0x002ef01c01007387 */ /* 0x000fe80000100a00 */
[----:B------:R-:W2:Y:S04]  /*99f90*/  LDL.LU R11, [R1+0x2f50] ;  /* 0x002f5000010b7983 */ /* 0x000ea80000300800 */
[----:B------:R-:W4:Y:S01]  /*99fa0*/  LDL.LU R5, [R1+0x2f4c] ;  /* 0x002f4c0001057983 */ /* 0x000f220000300800 */
[----:B---3--:R-:W-:-:S02]  /*99fb0*/  LOP3.LUT R22, R17, 0x3f, RZ, 0xc0, !PT ;  /* 0x0000003f11167812 */ /* 0x008fc400078ec0ff */
[----:B------:R-:W-:Y:S01]  /*99fc0*/  PRMT R17, R24, 0x5210, R8 ;  /* 0x0000521018117816 */ /* 0x000fe20000000008 */
[----:B------:R-:W3:Y:S01]  /*99fd0*/  LDL.LU R25, [R1+0x2f48] ;  /* 0x002f480001197983 */ /* 0x000ee20000300800 */
[----:B------:R-:W-:Y:S02]  /*99fe0*/  LEA R8, R22, UR4, 0x4 ;  /* 0x0000000416087c11 */ /* 0x000fe4000f8e20ff */
[----:B------:R-:W-:Y:S02]  /*99ff0*/  LOP3.LUT R9, R9, 0xffff, RZ, 0xc0, !PT ;  /* 0x0000ffff09097812 */ /* 0x000fe400078ec0ff */
[----:B--2---:R-:W-:Y:S01]  /*9a000*/  LOP3.LUT R11, R11, 0xffff, RZ, 0xc0, !PT ;  /* 0x0000ffff0b0b7812 */ /* 0x004fe200078ec0ff */
[----:B------:R-:W2:Y:S01]  /*9a010*/  LDS.128 R12, [R8] ;  /* 0x00000000080c7984 */ /* 0x000ea20000000c00 */
[----:B------:R-:W-:Y:S06]  /*9a020*/  BAR.SYNC.DEFER_BLOCKING 0x0 ;  /* 0x0000000000007b1d */ /* 0x000fec0000010000 */
[----:B------:R-:W-:Y:S01]  /*9a030*/  STL [R1+0x1c4], R8 ;  /* 0x0001c40801007387 */ /* 0x000fe20000100800 */
[----:B------:R-:W-:Y:S01]  /*9a040*/  IMAD R20, R29, UR49, RZ ;  /* 0x000000311d147c24 */ /* 0x000fe2000f8e02ff */
[----:B------:R-:W0:Y:S01]  /*9a050*/  LDCU.64 UR48, c[0x0][0x390] ;  /* 0x00007200ff3077ac */ /* 0x000e220008000a00 */
[----:B-1----:R-:W-:Y:S01]  /*9a060*/  IMAD R24, R27, 0x40, R23 ;  /* 0x000000401b187824 */ /* 0x002fe200078e0217 */
[----:B------:R-:W1:Y:S01]  /*9a070*/  LDCU UR4, c[0x0][0x3b8] ;  /* 0x00007700ff0477ac */ /* 0x000e620008000800 */
[----:B------:R-:W-:Y:S01]  /*9a080*/  STSM.16.M88.4 [R6], R16 ;  /* 0x0000001006007844 */ /* 0x000fe20000000200 */
[----:B------:R-:W-:Y:S06]  /*9a090*/  BAR.SYNC.DEFER_BLOCKING 0x0 ;  /* 0x0000000000007b1d */ /* 0x000fec0000010000 */
[----:B--2---:R-:W-:Y:S04]  /*9a0a0*/  STL.64 [R1+0x1f0], R12 ;  /* 0x0001f00c01007387 */ /* 0x004fe80000100a00 */
[----:B------:R2:W-:Y:S04]  /*9a0b0*/  STL.64 [R1+0x1f8], R14 ;  /* 0x0001f80e01007387 */ /* 0x0005e80000100a00 */
[----:B--2---:R-:W2:Y:S04]  /*9a0c0*/  LDL.LU.64 R14, [R1+0x2f40] ;  /* 0x002f4000010e7983 */ /* 0x004ea80000300a00 */
[----:B------:R-:W3:Y:S04]  /*9a0d0*/  LDL.LU.64 R12, [R1+0x2f38] ;  /* 0x002f3800010c7983 */ /* 0x000ee80000300a00 */
[----:B------:R-:W3:Y:S04]  /*9a0e0*/  LDL.LU.64 R18, [R1+0x2f30] ;  /* 0x002f300001127983 */ /* 0x000ee80000300a00 */
[----:B------:R-:W3:Y:S04]  /*9a0f0*/  LDL.LU.64 R16, [R1+0x2f28] ;  /* 0x002f280001107983 */ /* 0x000ee80000300a00 */
[----:B------:R-:W-:Y:S04]  /*9a100*/  STL.64 [R1+0x2f20], R6 ;  /* 0x002f200601007387 */ /* 0x000fe80000100a00 */
[----:B----4-:R-:W-:Y:S04]  /*9a110*/  STL.64 [R1+0x2f18], R4 ;  /* 0x002f180401007387 */ /* 0x010fe80000100a00 */
[----:B------:R-:W4:Y:S01]  /*9a120*/  LDS.128 R4, [R8] ;  /* 0x0000000008047984 */ /* 0x000f220000000c00 */
[----:B------:R-:W-:Y:S06]  /*9a130*/  BAR.SYNC.DEFER_BLOCKING 0x0 ;  /* 0x0000000000007b1d */ /* 0x000fec0000010000 */
[----:B----4-:R-:W-:Y:S04]  /*9a140*/  STL.64 [R1+0x1e0], R4 ;  /* 0x0001e00401007387 */ /* 0x010fe80000100a00 */
[----:B------:R4:W-:Y:S04]  /*9a150*/  STL.64 [R1+0x1e8], R6 ;  /* 0x0001e80601007387 */ /* 0x0009e80000100a00 */
[----:B----4-:R-:W4:Y:S04]  /*9a160*/  LDL.LU.64 R6, [R1+0x2f20] ;  /* 0x002f200001067983 */ /* 0x010f280000300a00 */
[----:B------:R-:W4:Y:S01]  /*9a170*/  LDL.LU.64 R4, [R1+0x2f18] ;  /* 0x002f180001047983 */ /* 0x000f220000300a00 */
[----:B--2---:R-:W-:-:S02]  /*9a180*/  LOP3.LUT R15, R15, 0xffff, RZ, 0xc0, !PT ;  /* 0x0000ffff0f0f7812 */ /* 0x004fc400078ec0ff */
[----:B------:R-:W-:Y:S02]  /*9a190*/  LOP3.LUT R14, R14, 0xffff, RZ, 0xc0, !PT ;  /* 0x0000ffff0e0e7812 */ /* 0x000fe400078ec0ff */
[----:B---3--:R-:W-:Y:S02]  /*9a1a0*/  PRMT R18, R18, 0x4210, R11 ;  /* 0x0000421012127816 */ /* 0x008fe4000000000b */
[----:B------:R-:W-:Y:S02]  /*9a1b0*/  PRMT R19, R19, 0x4210, R9 ;  /* 0x0000421013137816 */ /* 0x000fe40000000009 */
[----:B------:R-:W-:Y:S02]  /*9a1c0*/  PRMT R16, R16, 0x4210, R15 ;  /* 0x0000421010107816 */ /* 0x000fe4000000000f */
[----:B------:R-:W-:-:S05]  /*9a1d0*/  PRMT R17, R17, 0x4210, R14 ;  /* 0x0000421011117816 */ /* 0x000fca000000000e */
[----:B----4-:R2:W-:Y:S01]  /*9a1e0*/  STSM.16.M88.4 [R6], R16 ;  /* 0x0000001006007844 */ /* 0x0105e20000000200 */
[----:B------:R-:W-:Y:S06]  /*9a1f0*/  BAR.SYNC.DEFER_BLOCKING 0x0 ;  /* 0x0000000000007b1d */ /* 0x000fec0000010000 */
[----:B--2---:R-:W2:Y:S01]  /*9a200*/  LDL.LU.64 R16, [R1+0x2f10] ;  /* 0x002f100001107983 */ /* 0x004ea20000300a00 */
[----:B------:R-:W-:Y:S02]  /*9a210*/  PRMT R12, R12, 0x5210, R15 ;  /* 0x000052100c0c7816 */ /* 0x000fe4000000000f */
[----:B------:R-:W-:-:S02]  /*9a220*/  PRMT R13, R13, 0x5210, R14 ;  /* 0x000052100d0d7816 */ /* 0x000fc4000000000e */
[----:B------:R-:W-:Y:S02]  /*9a230*/  PRMT R14, R10, 0x5210, R11 ;  /* 0x000052100a0e7816 */ /* 0x000fe4000000000b */
[----:B------:R-:W-:Y:S02]  /*9a240*/  PRMT R15, R7, 0x5210, R9 ;  /* 0x00005210070f7816 */ /* 0x000fe40000000009 */
[----:B------:R-:W3:Y:S01]  /*9a250*/  LDS.128 R8, [R8] ;  /* 0x0000000008087984 */ /* 0x000ee20000000c00 */
[----:B------:R-:W-:Y:S01]  /*9a260*/  BAR.SYNC.DEFER_BLOCKING 0x0 ;  /* 0x0000000000007b1d */ /* 0x000fe20000010000 */
[----:B------:R-:W-:-:S04]  /*9a270*/  IADD3 R3, P2, PT, R20, UR46, RZ ;  /* 0x0000002e14037c10 */ /* 0x000fc8000ff5e0ff */
[----:B------:R-:W-:Y:S02]  /*9a280*/  LEA.HI.X.SX32 R20, R20, UR47, 0x1, P2 ;  /* 0x0000002f14147c11 */ /* 0x000fe400090f0eff */
[C---:B0-----:R-:W-:Y:S02]  /*9a290*/  IADD3 R22, P2, PT, R24.reuse, UR44, RZ ;  /* 0x0000002c18167c10 */ /* 0x041fe4000ff5e0ff */
[C---:B------:R-:W-:Y:S01]  /*9a2a0*/  IADD3 R21, P1, PT, R23.reuse, UR48, RZ ;  /* 0x0000003017157c10 */ /* 0x040fe2000ff3e0ff */
[----:B------:R-:W0:Y:S01]  /*9a2b0*/  LDCU UR46, c[0x0][0x3b8] ;  /* 0x00007700ff2e77ac */ /* 0x000e220008000800 */
[----:B------:R-:W4:Y:S01]  /*9a2c0*/  LDCU UR47, c[0x0][0x3b8] ;  /* 0x00007700ff2f77ac */ /* 0x000f220008000800 */
[----:B------:R-:W-:Y:S02]  /*9a2d0*/  LEA.HI.X.SX32 R24, R24, UR45, 0x1, P2 ;  /* 0x0000002d18187c11 */ /* 0x000fe400090f0eff */
[----:B------:R-:W-:Y:S01]  /*9a2e0*/  LEA.HI.X.SX32 R23, R23, UR49, 0x1, P1 ;  /* 0x0000003117177c11 */ /* 0x000fe200088f0eff */
[----:B------:R-:W0:Y:S01]  /*9a2f0*/  LDCU UR48, c[0x0][0x3b8] ;  /* 0x00007700ff3077ac */ /* 0x000e220008000800 */
[----:B------:R-:W0:Y:S01]  /*9a300*/  LDCU UR44, c[0x0][0x3b8] ;  /* 0x00007700ff2c77ac */ /* 0x000e220008000800 */
[----:B------:R-:W0:Y:S01]  /*9a310*/  LDCU UR49, c[0x0][0x3b8] ;  /* 0x00007700ff3177ac */ /* 0x000e220008000800 */
[----:B------:R-:W0:Y:S01]  /*9a320*/  LDCU UR45, c[0x0][0x3b8] ;  /* 0x00007700ff2d77ac */ /* 0x000e220008000800 */
[----:B------:R-:W-:Y:S01]  /*9a330*/  STSM.16.M88.4 [R6], R12 ;  /* 0x0000000c06007844 */ /* 0x000fe20000000200 */
[----:B------:R-:W-:-:S02]  /*9a340*/  LOP3.LUT R0, R0, 0xffefffff, RZ, 0xc0, !PT ;  /* 0xffefffff00007812 */ /* 0x000fc400078ec0ff */
[----:B------:R-:W-:Y:S02]  /*9a350*/  LOP3.LUT R2, R2, 0xffbfffff, RZ, 0xc0, !PT ;  /* 0xffbfffff02027812 */ /* 0x000fe400078ec0ff */
[----:B------:R-:W-:Y:S01]  /*9a360*/  LOP3.LUT R25, R25, 0xffffffbf, RZ, 0xc0, !PT ;  /* 0xffffffbf19197812 */ /* 0x000fe200078ec0ff */
[----:B---3--:R3:W-:Y:S04]  /*9a370*/  STL.64 [R1+0x1d0], R8 ;  /* 0x0001d00801007387 */ /* 0x0087e80000100a00 */
[----:B------:R0:W-:Y:S01]  /*9a380*/  STL.64 [R1+0x1d8], R10 ;  /* 0x0001d80a01007387 */ /* 0x0001e20000100a00 */
[----:B------:R-:W-:Y:S01]  /*9a390*/  LOP3.LUT R5, R5, 0xbfffffff, RZ, 0xc0, !PT ;  /* 0xbfffffff05057812 */ /* 0x000fe200078ec0ff */
[----:B------:R-:W-:Y:S06]  /*9a3a0*/  BAR.SYNC.DEFER_BLOCKING 0x0 ;  /* 0x0000000000007b1d */ /* 0x000fec0000010000 */
[----:B---3--:R-:W3:Y:S01]  /*9a3b0*/  LDL.LU R9, [R1+0x2f08] ;  /* 0x002f080001097983 */ /* 0x008ee20000300800 */
[----:B--2---:R-:W-:Y:S01]  /*9a3c0*/  IMAD R7, R17, UR76, RZ ;  /* 0x0000004c11077c24 */ /* 0x004fe2000f8e02ff */
[----:B------:R-:W2:Y:S04]  /*9a3d0*/  LDCU UR76, c[0x0][0x3b8] ;  /* 0x00007700ff4c77ac */ /* 0x000ea80008000800 */
[----:B------:R-:W-:-:S02]  /*9a3e0*/  SHF.R.S32.HI R6, RZ, 0x1f, R7 ;  /* 0x0000001fff067819 */ /* 0x000fc40000011407 */
[----:B------:R-:W-:-:S05]  /*9a3f0*/  IADD3 R12, P2, PT, R7, R4, RZ ;  /* 0x00000004070c7210 */ /* 0x000fca0007f5e0ff */
[----:B------:R-:W-:Y:S01]  /*9a400*/  IMAD.X R13, R6, 0x1, R26, P2 ;  /* 0x00000001060d7824 */ /* 0x000fe200010e061a */
[----:B------:R-:W-:-:S04]  /*9a410*/  IADD3 R14, P1, PT, R7, R3, RZ ;  /* 0x00000003070e7210 */ /* 0x000fc80007f3e0ff */
[----:B------:R1:W-:Y:S01]  /*9a420*/  STL.64 [R1+0xf60], R12 ;  /* 0x000f600c01007387 */ /* 0x0003e20000100a00 */
[C---:B------:R-:W-:Y:S02]  /*9a430*/  IMAD.X R15, R6.reuse, 0x1, R20, P1 ;  /* 0x00000001060f7824 */ /* 0x040fe400008e0614 */
[C---:B0-----:R-:W-:Y:S01]  /*9a440*/  VIADD R11, R7.reuse, UR5 ;  /* 0x00000005070b7c36 */ /* 0x041fe20008000000 */
[----:B------:R-:W0:Y:S01]  /*9a450*/  LDCU UR5, c[0x0][0x3b8] ;  /* 0x00007700ff0577ac */ /* 0x000e220008000800 */
[----:B-1----:R-:W-:Y:S01]  /*9a460*/  IADD3 R12, P2, PT, R7, R21, RZ ;  /* 0x00000015070c7210 */ /* 0x002fe20007f5e0ff */
[----:B------:R1:W-:Y:S04]  /*9a470*/  STL.64 [R1+0xf58], R14 ;  /* 0x000f580e01007387 */ /* 0x0003e80000100a00 */
[----:B------:R-:W-:-:S05]  /*9a480*/  IMAD.X R13, R6, 0x1, R23, P2 ;  /* 0x00000001060d7824 */ /* 0x000fca00010e0617 */
[----:B------:R0:W-:Y:S01]  /*9a490*/  STL.64 [R1+0xf50], R12 ;  /* 0x000f500c01007387 */ /* 0x0001e20000100a00 */
[----:B-1----:R-:W-:Y:S02]  /*9a4a0*/  IADD3 R14, P1, PT, R7, R22, RZ ;  /* 0x00000016070e7210 */ /* 0x002fe40007f3e0ff */
[----:B------:R-:W-:-:S03]  /*9a4b0*/  SHF.R.S32.HI R7, RZ, 0x1f, R11 ;  /* 0x0000001fff077819 */ /* 0x000fc6000001140b */
[----:B------:R-:W-:Y:S01]  /*9a4c0*/  IMAD.X R15, R6, 0x1, R24, P1 ;  /* 0x00000001060f7824 */ /* 0x000fe200008e0618 */
[----:B0-----:R-:W-:Y:S01]  /*9a4d0*/  IADD3 R12, P2, PT, R11, R4, RZ ;  /* 0x000000040b0c7210 */ /* 0x001fe20007f5e0ff */
[----:B------:R-:W-:Y:S04]  /*9a4e0*/  STL.64 [R1+0x2ef8], R16 ;  /* 0x002ef81001007387 */ /* 0x000fe80000100a00 */
[----:B------:R-:W-:Y:S01]  /*9a4f0*/  IMAD.X R13, R7, 0x1, R26, P2 ;  /* 0x00000001070d7824 */ /* 0x000fe200010e061a */
[----:B------:R0:W-:Y:S04]  /*9a500*/  STL.64 [R1+0xf38], R14 ;  /* 0x000f380e01007387 */ /* 0x0001e80000100a00 */
[----:B------:R1:W-:Y:S01]  /*9a510*/  STL.64 [R1+0xf30], R12 ;  /* 0x000f300c01007387 */ /* 0x0003e20000100a00 */
[C---:B------:R-:W-:Y:S01]  /*9a520*/  VIADD R10, R11.reuse, UR6 ;  /* 0x000000060b0a7c36 */ /* 0x040fe20008000000 */
[----:B------:R-:W2:Y:S01]  /*9a530*/  LDCU UR6, c[0x0][0x3b8] ;  /* 0x00007700ff0677ac */ /* 0x000ea20008000800 */
[----:B0-----:R-:W-:-:S02]  /*9a540*/  IADD3 R14, P1, PT, R11, R3, RZ ;  /* 0x000000030b0e7210 */ /* 0x001fc40007f3e0ff */
[----:B-1----:R-:W-:-:S03]  /*9a550*/  IADD3 R12, P2, PT, R11, R21, RZ ;  /* 0x000000150b0c7210 */ /* 0x002fc60007f5e0ff */
[C---:B------:R-:W-:Y:S02]  /*9a560*/  IMAD.X R15, R7.reuse, 0x1, R20, P1 ;  /* 0x00000001070f7824 */ /* 0x040fe400008e0614 */
[----:B------:R-:W-:-:S03]  /*9a570*/  IMAD.X R13, R7, 0x1, R23, P2 ;  /* 0x00000001070d7824 */ /* 0x000fc600010e0617 */
[----:B------:R0:W-:Y:S01]  /*9a580*/  STL.64 [R1+0xf18], R14 ;  /* 0x000f180e01007387 */ /* 0x0001e20000100a00 */
[----:B------:R-:W-:-:S03]  /*9a590*/  SHF.R.S32.HI R8, RZ, 0x1f, R10 ;  /* 0x0000001fff087819 */ /* 0x000fc6000001140a */
[----:B------:R1:W-:Y:S01]  /*9a5a0*/  STL.64 [R1+0xf10], R12 ;  /* 0x000f100c01007387 */ /* 0x0003e20000100a00 */
[----:B0-----:R-:W-:Y:S02]  /*9a5b0*/  IADD3 R14, P1, PT, R11, R22, RZ ;  /* 0x000000160b0e7210 */ /* 0x001fe40007f3e0ff */
[----:B-1----:R-:W-:-:S03]  /*9a5c0*/  IADD3 R12, P2, PT, R10, R4, RZ ;  /* 0x000000040a0c7210 */ /* 0x002fc60007f5e0ff */
[----:B------:R-:W-:Y:S02]  /*9a5d0*/  IMAD.X R15, R7, 0x1, R24, P1 ;  /* 0x00000001070f7824 */ /* 0x000fe400008e0618 */
[----:B------:R-:W-:-:S03]  /*9a5e0*/  IMAD.X R13, R8, 0x1, R26, P2 ;  /* 0x00000001080d7824 */ /* 0x000fc600010e061a */
[----:B------:R0:W-:Y:S04]  /*9a5f0*/  STL.64 [R1+0xef8], R14 ;  /* 0x000ef80e01007387 */ /* 0x0001e80000100a00 */
[----:B------:R1:W-:Y:S01]  /*9a600*/  STL.64 [R1+0xef0], R12 ;  /* 0x000ef00c01007387 */ /* 0x0003e20000100a00 */
[C---:B------:R-:W-:Y:S01]  /*9a610*/  VIADD R6, R10.reuse, UR7 ;  /* 0x000000070a067c36 */ /* 0x040fe20008000000 */
[----:B------:R-:W2:Y:S01]  /*9a620*/  LDCU UR7, c[0x0][0x3b8] ;  /* 0x00007700ff0777ac */ /* 0x000ea20008000800 */
[C---:B0-----:R-:W-:Y:S02]  /*9a630*/  IADD3 R14, P1, PT, R10.reuse, R3, RZ ;  /* 0x000000030a0e7210 */ /* 0x041fe40007f3e0ff */
[----:B-1----:R-:W-:-:S03]  /*9a640*/  IADD3 R12, P2, PT, R10, R21, RZ ;  /* 0x000000150a0c7210 */ /* 0x002fc60007f5e0ff */
[----:B------:R-:W-:Y:S01]  /*9a650*/  IMAD.X R15, R8, 0x1, R20, P1 ;  /* 0x00000001080f7824 */ /* 0x000fe200008e0614 */
[----:B------:R-:W-:Y:S01]  /*9a660*/  IADD3 R10, P1, PT, R10, R22, RZ ;  /* 0x000000160a0a7210 */ /* 0x000fe20007f3e0ff */
[----:B------:R-:W-:-:S03]  /*9a670*/  IMAD.X R13, R8, 0x1, R23, P2 ;  /* 0x00000001080d7824 */ /* 0x000fc600010e0617 */
[----:B------:R0:W-:Y:S01]  /*9a680*/  STL.64 [R1+0xed8], R14 ;  /* 0x000ed80e01007387 */ /* 0x0001e20000100a00 */
[----:B------:R-:W-:-:S03]  /*9a690*/  IMAD.X R11, R8, 0x1, R24, P1 ;  /* 0x00000001080b7824 */ /* 0x000fc600008e0618 */
[----:B------:R1:W-:Y:S04]  /*9a6a0*/  STL.64 [R1+0xed0], R12 ;  /* 0x000ed00c01007387 */ /* 0x0003e80000100a00 */
[----:B------:R2:W-:Y:S01]  /*9a6b0*/  STL.64 [R1+0xec8], R10 ;  /* 0x000ec80a01007387 */ /* 0x0005e20000100a00 */
[----:B0-----:R-:W-:Y:S02]  /*9a6c0*/  SHF.R.S32.HI R14, RZ, 0x1f, R6 ;  /* 0x0000001fff0e7819 */ /* 0x001fe40000011406 */
[C---:B-1----:R-:W-:Y:S02]  /*9a6d0*/  IADD3 R12, P2, PT, R6.reuse, R4, RZ ;  /* 0x00000004060c7210 */ /* 0x042fe40007f5e0ff */
[----:B--2---:R-:W-:-:S03]  /*9a6e0*/  IADD3 R10, P1, PT, R6, R3, RZ ;  /* 0x00000003060a7210 */ /* 0x004fc60007f3e0ff */
[C---:B------:R-:W-:Y:S02]  /*9a6f0*/  IMAD.X R13, R14.reuse, 0x1, R26, P2 ;  /* 0x000000010e0d7824 */ /* 0x040fe400010e061a */
[----:B------:R-:W-:-:S03]  /*9a700*/  IMAD.X R11, R14, 0x1, R20, P1 ;  /* 0x000000010e0b7824 */ /* 0x000fc600008e0614 */
[----:B------:R0:W-:Y:S04]  /*9a710*/  STL.64 [R1+0xec0], R12 ;  /* 0x000ec00c01007387 */ /* 0x0001e80000100a00 */
[----:B------:R1:W-:Y:S01]  /*9a720*/  STL.64 [R1+0xe98], R10 ;  /* 0x000e980a01007387 */ /* 0x0003e20000100a00 */
[C---:B------:R-:W-:Y:S01]  /*9a730*/  VIADD R7, R6.reuse, UR8 ;  /* 0x0000000806077c36 */ /* 0x040fe20008000000 */
[----:B------:R-:W2:Y:S01]  /*9a740*/  LDCU UR8, c[0x0][0x3b8] ;  /* 0x00007700ff0877ac */ /* 0x000ea20008000800 */
[C---:B0-----:R-:W-:Y:S02]  /*9a750*/  IADD3 R12, P2, PT, R6.reuse, R21, RZ ;  /* 0x00000015060c7210 */ /* 0x041fe40007f5e0ff */
[----:B-1----:R-:W-:-:S03]  /*9a760*/  IADD3 R10, P1, PT, R6, R22, RZ ;  /* 0x00000016060a7210 */ /* 0x002fc60007f3e0ff */
[C---:B------:R-:W-:Y:S02]  /*9a770*/  IMAD.X R13, R14.reuse, 0x1, R23, P2 ;  /* 0x000000010e0d7824 */ /* 0x040fe400010e0617 */
[----:B------:R-:W-:Y:S01]  /*9a780*/  IMAD.X R11, R14, 0x1, R24, P1 ;  /* 0x000000010e0b7824 */ /* 0x000fe200008e0618 */
[----:B------:R-:W-:Y:S02]  /*9a790*/  SHF.R.S32.HI R8, RZ, 0x1f, R7 ;  /* 0x0000001fff087819 */ /* 0x000fe40000011407 */
[----:B------:R0:W-:Y:S04]  /*9a7a0*/  STL.64 [R1+0xe90], R12 ;  /* 0x000e900c01007387 */ /* 0x0001e80000100a00 */
[----:B------:R1:W-:Y:S01]  /*9a7b0*/  STL.64 [R1+0xe78], R10 ;  /* 0x000e780a01007387 */ /* 0x0003e20000100a00 */
[----:B0-----:R-:W-:-:S02]  /*9a7c0*/  IADD3 R12, P2, PT, R7, R4, RZ ;  /* 0x00000004070c7210 */ /* 0x001fc40007f5e0ff */
[----:B-1----:R-:W-:-:S03]  /*9a7d0*/  IADD3 R10, P1, PT, R7, R3, RZ ;  /* 0x00000003070a7210 */ /* 0x002fc60007f3e0ff */
        /* <DEDUP_REMOVED lines=739> */
[C---:B------:R-:W-:Y:S02]  /*9d610*/  VIADD R7, R6.reuse, UR71 ;  /* 0x0000004706077c36 */ /* 0x040fe40008000000 */
[----:B---3--:R-:W-:Y:S01]  /*9d620*/  IMAD.MOV.U32 R29, RZ, RZ, R9 ;  /* 0x000000ffff1d7224 */ /* 0x008fe200078e0009 */
[----:B------:R-:W3:Y:S01]  /*9d630*/  LDCU UR71, c[0x0][0x3b8] ;  /* 0x00007700ff4777ac */ /* 0x000ee20008000800 */
        /* <DEDUP_REMOVED lines=88> */
[C---:B----4-:R-:W-:Y:S01]  /*9dbc0*/  VIADD R7, R6.reuse, UR47 ;  /* 0x0000002f06077c36 */ /* 0x050fe20008000000 */
[----:B------:R-:W4:Y:S01]  /*9dbd0*/  LDCU UR47, c[0x0][0x3b8] ;  /* 0x00007700ff2f77ac */ /* 0x000f220008000800 */
        /* <DEDUP_REMOVED lines=132> */
[----:B------:R-:W2:Y:S01]  /*9e420*/  LDCU.64 UR6, c[0x0][0x398] ;  /* 0x00007300ff0677ac */ /* 0x000ea20008000a00 */
        /* <DEDUP_REMOVED lines=13> */
[C---:B--2---:R-:W-:Y:S01]  /*9e500*/  VIADD R8, R7.reuse, UR8 ;  /* 0x0000000807087c36 */ /* 0x044fe20008000000 */
        /* <DEDUP_REMOVED lines=603> */
[----:B------:R-:W-:Y:S01]  /*a0ac0*/  IMAD.X R13, R8, 0x1, R26, P2 ;  /* 0x00000001080d7824 */ /* 0x000fe200010e061a */
[----:B------:R-:W-:Y:S01]  /*a0ad0*/  IADD3 R14, P2, PT, R6, R21, RZ ;  /* 0x00000015060e7210 */ /* 0x000fe20007f5e0ff */
[----:B------:R-:W-:Y:S02]  /*a0ae0*/  IMAD.X R11, R8, 0x1, R20, P1 ;  /* 0x00000001080b7824 */ /* 0x000fe400008e0614 */
[----:B------:R-:W-:Y:S02]  /*a0af0*/  VIADD R7, R6, UR62 ;  /* 0x0000003e06077c36 */ /* 0x000fe40008000000 */
[----:B------:R-:W-:Y:S01]  /*a0b00*/  IMAD.X R15, R8, 0x1, R23, P2 ;  /* 0x00000001080f7824 */ /* 0x000fe200010e0617 */
[----:B------:R0:W-:Y:S01]  /*a0b10*/  STL.64 [R1+0x1000], R12 ;  /* 0x0010000c01007387 */ /* 0x0001e20000100a00 */
[----:B------:R-:W-:-:S03]  /*a0b20*/  IADD3 R16, P1, PT, R6, R22, RZ ;  /* 0x0000001606107210 */ /* 0x000fc60007f3e0ff */
[----:B------:R-:W-:Y:S01]  /*a0b30*/  STL.64 [R1+0xff8], R10 ;  /* 0x000ff80a01007387 */ /* 0x000fe20000100a00 */
[----:B------:R-:W1:Y:S03]  /*a0b40*/  LDCU UR62, c[0x0][0x398] ;  /* 0x00007300ff3e77ac */ /* 0x000e660008000800 */
[----:B------:R2:W-:Y:S01]  /*a0b50*/  STL.64 [R1+0x1010], R14 ;  /* 0x0010100e01007387 */ /* 0x0005e20000100a00 */
[----:B------:R-:W-:Y:S01]  /*a0b60*/  IMAD.X R17, R8, 0x1, R24, P1 ;  /* 0x0000000108117824 */ /* 0x000fe200008e0618 */
[----:B0-----:R-:W-:Y:S02]  /*a0b70*/  SHF.R.S32.HI R12, RZ, 0x1f, R7 ;  /* 0x0000001fff0c7819 */ /* 0x001fe40000011407 */
[C---:B--2---:R-:W-:Y:S01]  /*a0b80*/  IADD3 R14, P2, PT, R7.reuse, R4, RZ ;  /* 0x00000004070e7210 */ /* 0x044fe20007f5e0ff */
[----:B------:R-:W-:Y:S01]  /*a0b90*/  VIADD R10, R7, UR63 ;  /* 0x0000003f070a7c36 */ /* 0x000fe20008000000 */
[----:B------:R0:W-:Y:S01]  /*a0ba0*/  STL.64 [R1+0x1008], R16 ;  /* 0x0010081001007387 */ /* 0x0001e20000100a00 */
[----:B------:R-:W2:Y:S02]  /*a0bb0*/  LDCU UR63, c[0x0][0x398] ;  /* 0x00007300ff3f77ac */ /* 0x000ea40008000800 */
[----:B------:R-:W-:-:S02]  /*a0bc0*/  IMAD.X R15, R12, 0x1, R26, P2 ;  /* 0x000000010c0f7824 */ /* 0x000fc400010e061a */
[----:B------:R-:W-:Y:S01]  /*a0bd0*/  VIADD R6, R10, UR64 ;  /* 0x000000400a067c36 */ /* 0x000fe20008000000 */
[----:B------:R-:W1:Y:S02]  /*a0be0*/  LDCU UR64, c[0x0][0x398] ;  /* 0x00007300ff4077ac */ /* 0x000e640008000800 */
[----:B------:R2:W-:Y:S01]  /*a0bf0*/  STL.64 [R1+0x1018], R14 ;  /* 0x0010180e01007387 */ /* 0x0005e20000100a00 */
[C---:B0-----:R-:W-:Y:S01]  /*a0c00*/  IADD3 R16, P1, PT, R7.reuse, R3, RZ ;  /* 0x0000000307107210 */ /* 0x041fe20007f3e0ff */
[----:B------:R-:W-:Y:S01]  /*a0c10*/  VIADD R8, R6, UR65 ;  /* 0x0000004106087c36 */ /* 0x000fe20008000000 */
[----:B------:R-:W0:Y:S03]  /*a0c20*/  LDCU UR65, c[0x0][0x398] ;  /* 0x00007300ff4177ac */ /* 0x000e260008000800 */
[----:B------:R-:W-:Y:S01]  /*a0c30*/  IMAD.X R17, R12, 0x1, R20, P1 ;  /* 0x000000010c117824 */ /* 0x000fe200008e0614 */
[----:B--2---:R-:W-:-:S04]  /*a0c40*/  IADD3 R14, P2, PT, R7, R21, RZ ;  /* 0x00000015070e7210 */ /* 0x004fc80007f5e0ff */
[----:B------:R2:W-:Y:S01]  /*a0c50*/  STL.64 [R1+0x1020], R16 ;  /* 0x0010201001007387 */ /* 0x0005e20000100a00 */
[----:B------:R-:W-:-:S03]  /*a0c60*/  IMAD.X R15, R12, 0x1, R23, P2 ;  /* 0x000000010c0f7824 */ /* 0x000fc600010e0617 */
[----:B------:R-:W-:Y:S04]  /*a0c70*/  STL [R1+0x2f04], R8 ;  /* 0x002f040801007387 */ /* 0x000fe80000100800 */
[----:B------:R0:W-:Y:S01]  /*a0c80*/  STL.64 [R1+0x1028], R14 ;  /* 0x0010280e01007387 */ /* 0x0001e20000100a00 */
[----:B--2---:R-:W-:Y:S02]  /*a0c90*/  IADD3 R16, P1, PT, R7, R22, RZ ;  /* 0x0000001607107210 */ /* 0x004fe40007f3e0ff */
[----:B------:R-:W-:Y:S01]  /*a0ca0*/  SHF.R.S32.HI R7, RZ, 0x1f, R10 ;  /* 0x0000001fff077819 */ /* 0x000fe2000001140a */
[----:B------:R-:W-:Y:S01]  /*a0cb0*/  VIADD R11, R8, UR66 ;  /* 0x00000042080b7c36 */ /* 0x000fe20008000000 */
[----:B------:R-:W2:Y:S01]  /*a0cc0*/  LDCU UR66, c[0x0][0x398] ;  /* 0x00007300ff4277ac */ /* 0x000ea20008000800 */
[----:B0-----:R-:W-:Y:S01]  /*a0cd0*/  IADD3 R14, P2, PT, R10, R4, RZ ;  /* 0x000000040a0e7210 */ /* 0x001fe20007f5e0ff */
[----:B------:R-:W-:-:S04]  /*a0ce0*/  IMAD.X R17, R12, 0x1, R24, P1 ;  /* 0x000000010c117824 */ /* 0x000fc800008e0618 */
[----:B------:R-:W-:Y:S02]  /*a0cf0*/  IMAD.X R15, R7, 0x1, R26, P2 ;  /* 0x00000001070f7824 */ /* 0x000fe400010e061a */
[----:B------:R-:W-:Y:S01]  /*a0d00*/  VIADD R13, R11, UR67 ;  /* 0x000000430b0d7c36 */ /* 0x000fe20008000000 */
[----:B------:R0:W-:Y:S04]  /*a0d10*/  STL.64 [R1+0x1030], R16 ;  /* 0x0010301001007387 */ /* 0x0001e80000100a00 */
[----:B------:R1:W-:Y:S01]  /*a0d20*/  STL.64 [R1+0x1040], R14 ;  /* 0x0010400e01007387 */ /* 0x0003e20000100a00 */
[----:B------:R-:W-:Y:S01]  /*a0d30*/  VIADD R18, R13, UR68 ;  /* 0x000000440d127c36 */ /* 0x000fe20008000000 */
[----:B------:R-:W-:Y:S01]  /*a0d40*/  SHF.R.S32.HI R19, RZ, 0x1f, R11 ;  /* 0x0000001fff137819 */ /* 0x000fe2000001140b */
[----:B------:R-:W2:Y:S01]  /*a0d50*/  LDCU UR67, c[0x0][0x398] ;  /* 0x00007300ff4377ac */ /* 0x000ea20008000800 */
[----:B------:R-:W2:Y:S01]  /*a0d60*/  LDCU UR68, c[0x0][0x398] ;  /* 0x00007300ff4477ac */ /* 0x000ea20008000800 */
[----:B0-----:R-:W-:-:S02]  /*a0d70*/  IADD3 R16, P1, PT, R10, R3, RZ ;  /* 0x000000030a107210 */ /* 0x001fc40007f3e0ff */
[----:B-1----:R-:W-:Y:S01]  /*a0d80*/  IADD3 R14, P2, PT, R10, R21, RZ ;  /* 0x000000150a0e7210 */ /* 0x002fe20007f5e0ff */
[----:B------:R-:W-:Y:S01]  /*a0d90*/  VIADD R28, R18, UR69 ;  /* 0x00000045121c7c36 */ /* 0x000fe20008000000 */
[----:B------:R-:W0:Y:S01]  /*a0da0*/  LDCU UR69, c[0x0][0x398] ;  /* 0x00007300ff4577ac */ /* 0x000e220008000800 */
[C---:B------:R-:W-:Y:S02]  /*a0db0*/  IMAD.X R17, R7.reuse, 0x1, R20, P1 ;  /* 0x0000000107117824 */ /* 0x040fe400008e0614 */
[----:B------:R-:W-:Y:S01]  /*a0dc0*/  IMAD.X R15, R7, 0x1, R23, P2 ;  /* 0x00000001070f7824 */ /* 0x000fe200010e0617 */
[----:B------:R-:W-:Y:S02]  /*a0dd0*/  IADD3 R8, P2, PT, R6, R4, RZ ;  /* 0x0000000406087210 */ /* 0x000fe40007f5e0ff */
[----:B------:R-:W-:Y:S04]  /*a0de0*/  STL.64 [R1+0x1048], R16 ;  /* 0x0010481001007387 */ /* 0x000fe80000100a00 */
[----:B------:R1:W-:Y:S04]  /*a0df0*/  STL.64 [R1+0x1058], R14 ;  /* 0x0010580e01007387 */ /* 0x0003e80000100a00 */
[----:B------:R0:W-:Y:S04]  /*a0e00*/  STL [R1+0x2f00], R28 ;  /* 0x002f001c01007387 */ /* 0x0001e80000100800 */
[----:B------:R2:W-:Y:S01]  /*a0e10*/  STL [R1+0x1068], R8 ;  /* 0x0010680801007387 */ /* 0x0005e20000100800 */
[----:B-1----:R-:W-:-:S02]  /*a0e20*/  VIADD R15, R28, UR70 ;  /* 0x000000461c0f7c36 */ /* 0x002fc40008000000 */
[----:B0-----:R-:W-:Y:S01]  /*a0e30*/  IMAD.MOV.U32 R28, RZ, RZ, R8 ;  /* 0x000000ffff1c7224 */ /* 0x001fe200078e0008 */
[----:B------:R-:W-:Y:S01]  /*a0e40*/  IADD3 R16, P1, PT, R10, R22, RZ ;  /* 0x000000160a107210 */ /* 0x000fe20007f3e0ff */
[----:B--2---:R-:W2:Y:S01]  /*a0e50*/  LDL.LU R8, [R1+0x2f04] ;  /* 0x002f040001087983 */ /* 0x004ea20000300800 */
[----:B------:R-:W0:Y:S03]  /*a0e60*/  LDCU UR70, c[0x0][0x398] ;  /* 0x00007300ff4677ac */ /* 0x000e260008000800 */
[----:B------:R-:W-:Y:S01]  /*a0e70*/  IMAD.X R17, R7, 0x1, R24, P1 ;  /* 0x0000000107117824 */ /* 0x000fe200008e0618 */
[----:B------:R-:W-:-:S04]  /*a0e80*/  SHF.R.S32.HI R10, RZ, 0x1f, R6 ;  /* 0x0000001fff0a7819 */ /* 0x000fc80000011406 */
[----:B------:R1:W-:Y:S01]  /*a0e90*/  STL.64 [R1+0x1050], R16 ;  /* 0x0010501001007387 */ /* 0x0003e20000100a00 */
[----:B------:R-:W-:Y:S01]  /*a0ea0*/  IMAD.X R29, R10, 0x1, R26, P2 ;  /* 0x000000010a1d7824 */ /* 0x000fe200010e061a */
[C---:B------:R-:W-:Y:S02]  /*a0eb0*/  IADD3 R28, P2, PT, R6.reuse, R21, RZ ;  /* 0x00000015061c7210 */ /* 0x040fe40007f5e0ff */
[----:B-1----:R-:W-:Y:S02]  /*a0ec0*/  IADD3 R16, P1, PT, R6, R3, RZ ;  /* 0x0000000306107210 */ /* 0x002fe40007f3e0ff */
[----:B------:R1:W-:Y:S03]  /*a0ed0*/  STL [R1+0x106c], R29 ;  /* 0x00106c1d01007387 */ /* 0x0003e60000100800 */
[----:B------:R-:W-:-:S05]  /*a0ee0*/  IMAD.X R17, R10, 0x1, R20, P1 ;  /* 0x000000010a117824 */ /* 0x000fca00008e0614 */
[----:B------:R0:W-:Y:S01]  /*a0ef0*/  STL.64 [R1+0x1060], R16 ;  /* 0x0010601001007387 */ /* 0x0001e20000100a00 */
[----:B-1----:R-:W-:Y:S01]  /*a0f00*/  IMAD.X R29, R10, 0x1, R23, P2 ;  /* 0x000000010a1d7824 */ /* 0x002fe200010e0617 */
[----:B0-----:R-:W-:-:S04]  /*a0f10*/  IADD3 R16, P1, PT, R6, R22, RZ ;  /* 0x0000001606107210 */ /* 0x001fc80007f3e0ff */
[----:B------:R0:W-:Y:S01]  /*a0f20*/  STL.64 [R1+0x1078], R28 ;  /* 0x0010781c01007387 */ /* 0x0001e20000100a00 */
[----:B------:R-:W-:-:S05]  /*a0f30*/  IMAD.X R17, R10, 0x1, R24, P1 ;  /* 0x000000010a117824 */ /* 0x000fca00008e0618 */
[----:B------:R1:W-:Y:S01]  /*a0f40*/  STL.64 [R1+0x1070], R16 ;  /* 0x0010701001007387 */ /* 0x0003e20000100a00 */
[----:B---3--:R-:W-:Y:S01]  /*a0f50*/  VIADD R12, R15, UR71 ;  /* 0x000000470f0c7c36 */ /* 0x008fe20008000000 */
[----:B------:R-:W3:Y:S03]  /*a0f60*/  LDCU UR71, c[0x0][0x398] ;  /* 0x00007300ff4777ac */ /* 0x000ee60008000800 */
[----:B------:R-:W-:Y:S01]  /*a0f70*/  VIADD R7, R12, UR72 ;  /* 0x000000480c077c36 */ /* 0x000fe20008000000 */
[----:B------:R-:W0:Y:S03]  /*a0f80*/  LDCU UR72, c[0x0][0x398] ;  /* 0x00007300ff4877ac */ /* 0x000e260008000800 */
[----:B------:R-:W-:Y:S01]  /*a0f90*/  VIADD R9, R7, UR73 ;  /* 0x0000004907097c36 */ /* 0x000fe20008000000 */
[----:B------:R-:W0:Y:S03]  /*a0fa0*/  LDCU UR73, c[0x0][0x398] ;  /* 0x00007300ff4977ac */ /* 0x000e260008000800 */
[----:B------:R-:W-:Y:S01]  /*a0fb0*/  VIADD R10, R9, UR74 ;  /* 0x0000004a090a7c36 */ /* 0x000fe20008000000 */
[----:B------:R-:W0:Y:S01]  /*a0fc0*/  LDCU UR74, c[0x0][0x398] ;  /* 0x00007300ff4a77ac */ /* 0x000e220008000800 */
[----:B--2---:R-:W-:-:S02]  /*a0fd0*/  SHF.R.S32.HI R6, RZ, 0x1f, R8 ;  /* 0x0000001fff067819 */ /* 0x004fc40000011408 */
[C---:B0-----:R-:W-:Y:S02]  /*a0fe0*/  IADD3 R28, P2, PT, R8.reuse, R4, RZ ;  /* 0x00000004081c7210 */ /* 0x041fe40007f5e0ff */
[----:B-1----:R-:W-:-:S03]  /*a0ff0*/  IADD3 R16, P1, PT, R8, R3, RZ ;  /* 0x0000000308107210 */ /* 0x002fc60007f3e0ff */
[C---:B------:R-:W-:Y:S02]  /*a1000*/  IMAD.X R29, R6.reuse, 0x1, R26, P2 ;  /* 0x00000001061d7824 */ /* 0x040fe400010e061a */
[----:B------:R-:W-:-:S03]  /*a1010*/  IMAD.X R17, R6, 0x1, R20, P1 ;  /* 0x0000000106117824 */ /* 0x000fc600008e0614 */
[----:B------:R0:W-:Y:S04]  /*a1020*/  STL.64 [R1+0x1088], R28 ;  /* 0x0010881c01007387 */ /* 0x0001e80000100a00 */
[----:B------:R1:W-:Y:S01]  /*a1030*/  STL.64 [R1+0x1080], R16 ;  /* 0x0010801001007387 */ /* 0x0003e20000100a00 */
[C---:B0-----:R-:W-:Y:S02]  /*a1040*/  IADD3 R28, P2, PT, R8.reuse, R21, RZ ;  /* 0x00000015081c7210 */ /* 0x041fe40007f5e0ff */
[----:B-1----:R-:W-:-:S03]  /*a1050*/  IADD3 R16, P1, PT, R8, R22, RZ ;  /* 0x0000001608107210 */ /* 0x002fc60007f3e0ff */
[C---:B------:R-:W-:Y:S02]  /*a1060*/  IMAD.X R29, R6.reuse, 0x1, R23, P2 ;  /* 0x00000001061d7824 */ /* 0x040fe400010e0617 */
[----:B------:R-:W-:-:S03]  /*a1070*/  IMAD.X R17, R6, 0x1, R24, P1 ;  /* 0x0000000106117824 */ /* 0x000fc600008e0618 */
[----:B------:R-:W-:Y:S04]  /*a1080*/  STL.64 [R1+0x10a8], R28 ;  /* 0x0010a81c01007387 */ /* 0x000fe80000100a00 */
[----:B------:R0:W-:Y:S01]  /*a1090*/  STL.64 [R1+0x10a0], R16 ;  /* 0x0010a01001007387 */ /* 0x0001e20000100a00 */
[----:B------:R-:W-:Y:S01]  /*a10a0*/  VIADD R8, R10, UR75 ;  /* 0x0000004b0a087c36 */ /* 0x000fe20008000000 */
[----:B------:R-:W1:Y:S01]  /*a10b0*/  LDCU UR75, c[0x0][0x398] ;  /* 0x00007300ff4b77ac */ /* 0x000e620008000800 */
[C---:B0-----:R-:W-:Y:S02]  /*a10c0*/  IADD3 R16, P1, PT, R11.reuse, R4, RZ ;  /* 0x000000040b107210 */ /* 0x041fe40007f3e0ff */
[----:B------:R-:W-:Y:S01]  /*a10d0*/  VIADD R14, R8, UR46 ;  /* 0x0000002e080e7c36 */ /* 0x000fe20008000000 */
[----:B------:R-:W-:Y:S01]  /*a10e0*/  IADD3 R28, P2, PT, R11, R3, RZ ;  /* 0x000000030b1c7210 */ /* 0x000fe20007f5e0ff */
[----:B------:R-:W0:Y:S01]  /*a10f0*/  LDCU UR46, c[0x0][0x398] ;  /* 0x00007300ff2e77ac */ /* 0x000e220008000800 */
[----:B------:R-:W-:-:S02]  /*a1100*/  IMAD.X R17, R19, 0x1, R26, P1 ;  /* 0x0000000113117824 */ /* 0x000fc400008e061a */
[----:B----4-:R-:W-:Y:S02]  /*a1110*/  VIADD R27, R14, UR47 ;  /* 0x0000002f0e1b7c36 */ /* 0x010fe40008000000 */
[----:B------:R-:W-:Y:S01]  /*a1120*/  IMAD.X R29, R19, 0x1, R20, P2 ;  /* 0x00000001131d7824 */ /* 0x000fe200010e0614 */
[----:B------:R-:W2:Y:S01]  /*a1130*/  LDCU UR47, c[0x0][0x398] ;  /* 0x00007300ff2f77ac */ /* 0x000ea20008000800 */
[----:B------:R4:W-:Y:S01]  /*a1140*/  STL.64 [R1+0x1098], R16 ;  /* 0x0010981001007387 */ /* 0x0009e20000100a00 */
[----:B------:R-:W-:-:S03]  /*a1150*/  VIADD R6, R27, UR4 ;  /* 0x000000041b067c36 */ /* 0x000fc60008000000 */
[----:B------:R0:W-:Y:S01]  /*a1160*/  STL.64 [R1+0x10b0], R28 ;  /* 0x0010b01c01007387 */ /* 0x0001e20000100a00 */
[----:B------:R-:W1:Y:S01]  /*a1170*/  LDCU.64 UR4, c[0x0][0x398] ;  /* 0x00007300ff0477ac */ /* 0x000e620008000a00 */
[----:B----4-:R-:W-:-:S05]  /*a1180*/  IADD3 R16, P1, PT, R11, R21, RZ ;  /* 0x000000150b107210 */ /* 0x010fca0007f3e0ff */
[----:B------:R-:W-:Y:S01]  /*a1190*/  IMAD.X R17, R19, 0x1, R23, P1 ;  /* 0x0000000113117824 */ /* 0x000fe200008e0617 */
[----:B0-----:R-:W-:Y:S02]  /*a11a0*/  IADD3 R28, P2, PT, R11, R22, RZ ;  /* 0x000000160b1c7210 */ /* 0x001fe40007f5e0ff */
[----:B------:R-:W-:Y:S02]  /*a11b0*/  SHF.R.S32.HI R11, RZ, 0x1f, R6 ;  /* 0x0000001fff0b7819 */ /* 0x000fe40000011406 */
[----:B------:R0:W-:Y:S01]  /*a11c0*/  STL.64 [R1+0x10c0], R16 ;  /* 0x0010c01001007387 */ /* 0x0001e20000100a00 */
[----:B------:R-:W-:Y:S01]  /*a11d0*/  IMAD.X R29, R19, 0x1, R24, P2 ;  /* 0x00000001131d7824 */ /* 0x000fe200010e0618 */
[----:B0-----:R-:W-:-:S05]  /*a11e0*/  IADD3 R16, P1, PT, R6, R4, RZ ;  /* 0x0000000406107210 */ /* 0x001fca0007f3e0ff */
[----:B------:R-:W-:Y:S01]  /*a11f0*/  IMAD.X R17, R11, 0x1, R26, P1 ;  /* 0x000000010b117824 */ /* 0x000fe200008e061a */
[----:B------:R-:W-:-:S04]  /*a1200*/  SHF.R.S32.HI R19, RZ, 0x1f, R13 ;  /* 0x0000001fff137819 */ /* 0x000fc8000001140d */
[----:B------:R0:W-:Y:S04]  /*a1210*/  STL.64 [R1+0x1200], R16 ;  /* 0x0012001001007387 */ /* 0x0001e80000100a00 */
[----:B------:R4:W-:Y:S01]  /*a1220*/  STL.64 [R1+0x10b8], R28 ;  /* 0x0010b81c01007387 */ /* 0x0009e20000100a00 */
[C---:B0-----:R-:W-:Y:S02]  /*a1230*/  IADD3 R16, P1, PT, R13.reuse, R4, RZ ;  /* 0x000000040d107210 */ /* 0x041fe40007f3e0ff */
[----:B----4-:R-:W-:-:S03]  /*a1240*/  IADD3 R28, P2, PT, R13, R3, RZ ;  /* 0x000000030d1c7210 */ /* 0x010fc60007f5e0ff */
[C---:B------:R-:W-:Y:S02]  /*a1250*/  IMAD.X R17, R19.reuse, 0x1, R26, P1 ;  /* 0x0000000113117824 */ /* 0x040fe400008e061a */
[----:B------:R-:W-:-:S03]  /*a1260*/  IMAD.X R29, R19, 0x1, R20, P2 ;  /* 0x00000001131d7824 */ /* 0x000fc600010e0614 */
[----:B------:R0:W-:Y:S04]  /*a1270*/  STL.64 [R1+0x10c8], R16 ;  /* 0x0010c81001007387 */ /* 0x0001e80000100a00 */
[----:B------:R4:W-:Y:S01]  /*a1280*/  STL.64 [R1+0x10d0], R28 ;  /* 0x0010d01c01007387 */ /* 0x0009e20000100a00 */
[C---:B0-----:R-:W-:Y:S02]  /*a1290*/  IADD3 R16, P1, PT, R13.reuse, R21, RZ ;  /* 0x000000150d107210 */ /* 0x041fe40007f3e0ff */
[----:B----4-:R-:W-:-:S03]  /*a12a0*/  IADD3 R28, P2, PT, R13, R22, RZ ;  /* 0x000000160d1c7210 */ /* 0x010fc60007f5e0ff */
[C---:B------:R-:W-:Y:S02]  /*a12b0*/  IMAD.X R17, R19.reuse, 0x1, R23, P1 ;  /* 0x0000000113117824 */ /* 0x040fe400008e0617 */
[----:B------:R-:W-:Y:S01]  /*a12c0*/  IMAD.X R29, R19, 0x1, R24, P2 ;  /* 0x00000001131d7824 */ /* 0x000fe200010e0618 */
[----:B------:R-:W-:Y:S02]  /*a12d0*/  SHF.R.S32.HI R13, RZ, 0x1f, R18 ;  /* 0x0000001fff0d7819 */ /* 0x000fe40000011412 */
[----:B------:R0:W-:Y:S04]  /*a12e0*/  STL.64 [R1+0x10e8], R16 ;  /* 0x0010e81001007387 */ /* 0x0001e80000100a00 */
[----:B------:R4:W-:Y:S01]  /*a12f0*/  STL.64 [R1+0x10e0], R28 ;  /* 0x0010e01c01007387 */ /* 0x0009e20000100a00 */
[----:B0-----:R-:W-:-:S02]  /*a1300*/  IADD3 R16, P1, PT, R18, R4, RZ ;  /* 0x0000000412107210 */ /* 0x001fc40007f3e0ff */
[----:B----4-:R-:W-:-:S03]  /*a1310*/  IADD3 R28, P2, PT, R18, R3, RZ ;  /* 0x00000003121c7210 */ /* 0x010fc60007f5e0ff */
[C---:B------:R-:W-:Y:S02]  /*a1320*/  IMAD.X R17, R13.reuse, 0x1, R26, P1 ;  /* 0x000000010d117824 */ /* 0x040fe400008e061a */
[----:B------:R-:W-:-:S03]  /*a1330*/  IMAD.X R29, R13, 0x1, R20, P2 ;  /* 0x000000010d1d7824 */ /* 0x000fc600010e0614 */
[----:B------:R-:W-:Y:S04]  /*a1340*/  STL.64 [R1+0x10f8], R16 ;  /* 0x0010f81001007387 */ /* 0x000fe80000100a00 */
[----:B------:R0:W-:Y:S04]  /*a1350*/  STL.64 [R1+0x10f0], R28 ;  /* 0x0010f01c01007387 */ /* 0x0001e80000100a00 */
[----:B0-----:R-:W4:Y:S01]  /*a1360*/  LDL.LU R28, [R1+0x2f00] ;  /* 0x002f0000011c7983 */ /* 0x001f220000300800 */
[----:B------:R-:W-:-:S05]  /*a1370*/  IADD3 R16, P1, PT, R18, R21, RZ ;  /* 0x0000001512107210 */ /* 0x000fca0007f3e0ff */
[----:B------:R-:W-:Y:S01]  /*a1380*/  IMAD.X R17, R13, 0x1, R23, P1 ;  /* 0x000000010d117824 */ /* 0x000fe200008e0617 */
[----:B------:R-:W-:-:S04]  /*a1390*/  IADD3 R18, P2, PT, R18, R22, RZ ;  /* 0x0000001612127210 */ /* 0x000fc80007f5e0ff */
[----:B------:R0:W-:Y:S01]  /*a13a0*/  STL.64 [R1+0x1110], R16 ;  /* 0x0011101001007387 */ /* 0x0001e20000100a00 */
[----:B------:R-:W-:Y:S01]  /*a13b0*/  IMAD.X R19, R13, 0x1, R24, P2 ;  /* 0x000000010d137824 */ /* 0x000fe200010e0618 */
[----:B0-----:R-:W-:-:S04]  /*a13c0*/  IADD3 R16, P1, PT, R6, R3, RZ ;  /* 0x0000000306107210 */ /* 0x001fc80007f3e0ff */
[----:B------:R0:W-:Y:S01]  /*a13d0*/  STL.64 [R1+0x1108], R18 ;  /* 0x0011081201007387 */ /* 0x0001e20000100a00 */
[----:B------:R-:W-:-:S05]  /*a13e0*/  IMAD.X R17, R11, 0x1, R20, P1 ;  /* 0x000000010b117824 */ /* 0x000fca00008e0614 */
[----:B------:R0:W-:Y:S01]  /*a13f0*/  STL.64 [R1+0x11f8], R16 ;  /* 0x0011f81001007387 */ /* 0x0001e20000100a00 */
[----:B----4-:R-:W-:Y:S02]  /*a1400*/  SHF.R.S32.HI R13, RZ, 0x1f, R28 ;  /* 0x0000001fff0d7819 */ /* 0x010fe4000001141c */
[C---:B0-----:R-:W-:Y:S02]  /*a1410*/  IADD3 R18, P1, PT, R28.reuse, R4, RZ ;  /* 0x000000041c127210 */ /* 0x041fe40007f3e0ff */
[----:B------:R-:W-:-:S03]  /*a1420*/  IADD3 R16, P2, PT, R28, R3, RZ ;  /* 0x000000031c107210 */ /* 0x000fc60007f5e0ff */
[C---:B------:R-:W-:Y:S02]  /*a1430*/  IMAD.X R19, R13.reuse, 0x1, R26, P1 ;  /* 0x000000010d137824 */ /* 0x040fe400008e061a */
[----:B------:R-:W-:-:S03]  /*a1440*/  IMAD.X R17, R13, 0x1, R20, P2 ;  /* 0x000000010d117824 */ /* 0x000fc600010e0614 */
[----:B------:R-:W-:Y:S04]  /*a1450*/  STL.64 [R1+0x1100], R18 ;  /* 0x0011001201007387 */ /* 0x000fe80000100a00 */
[----:B------:R0:W-:Y:S04]  /*a1460*/  STL.64 [R1+0x1120], R16 ;  /* 0x0011201001007387 */ /* 0x0001e80000100a00 */
[----:B0-----:R-:W4:Y:S01]  /*a1470*/  LDL.LU.64 R16, [R1+0x2ef8] ;  /* 0x002ef80001107983 */ /* 0x001f220000300a00 */
[----:B------:R-:W-:Y:S01]  /*a1480*/  IADD3 R18, P1, PT, R28, R21, RZ ;  /* 0x000000151c127210 */ /* 0x000fe20007f3e0ff */
[----:B------:R-:W-:-:S04]  /*a1490*/  IMAD.MOV.U32 R29, RZ, RZ, R13 ;  /* 0x000000ffff1d7224 */ /* 0x000fc800078e000d */
[C---:B------:R-:W-:Y:S01]  /*a14a0*/  IMAD.X R19, R29.reuse, 0x1, R23, P1 ;  /* 0x000000011d137824 */ /* 0x040fe200008e0617 */
[----:B------:R-:W-:Y:S02]  /*a14b0*/  IADD3 R28, P2, PT, R28, R22, RZ ;  /* 0x000000161c1c7210 */ /* 0x000fe40007f5e0ff */
[----:B------:R-:W-:Y:S02]  /*a14c0*/  SHF.R.S32.HI R13, RZ, 0x1f, R15 ;  /* 0x0000001fff0d7819 */ /* 0x000fe4000001140f */
[----:B------:R0:W-:Y:S01]  /*a14d0*/  STL.64 [R1+0x1130], R18 ;  /* 0x0011301201007387 */ /* 0x0001e20000100a00 */
[----:B------:R-:W-:Y:S01]  /*a14e0*/  IMAD.X R29, R29, 0x1, R24, P2 ;  /* 0x000000011d1d7824 */ /* 0x000fe200010e0618 */
[----:B0-----:R-:W-:-:S04]  /*a14f0*/  IADD3 R18, P1, PT, R15, R4, RZ ;  /* 0x000000040f127210 */ /* 0x001fc80007f3e0ff */
[----:B------:R0:W-:Y:S01]  /*a1500*/  STL.64 [R1+0x1128], R28 ;  /* 0x0011281c01007387 */ /* 0x0001e20000100a00 */
[----:B------:R-:W-:-:S05]  /*a1510*/  IMAD.X R19, R13, 0x1, R26, P1 ;  /* 0x000000010d137824 */ /* 0x000fca00008e061a */
[----:B------:R1:W-:Y:S01]  /*a1520*/  STL.64 [R1+0x1140], R18 ;  /* 0x0011401201007387 */ /* 0x0003e20000100a00 */
[----:B0-----:R-:W-:-:S05]  /*a1530*/  IADD3 R28, P2, PT, R15, R3, RZ ;  /* 0x000000030f1c7210 */ /* 0x001fca0007f5e0ff */
[----:B------:R-:W-:Y:S01]  /*a1540*/  IMAD.X R29, R13, 0x1, R20, P2 ;  /* 0x000000010d1d7824 */ /* 0x000fe200010e0614 */
[----:B-1----:R-:W-:-:S04]  /*a1550*/  IADD3 R18, P1, PT, R15, R21, RZ ;  /* 0x000000150f127210 */ /* 0x002fc80007f3e0ff */
[----:B------:R0:W-:Y:S01]  /*a1560*/  STL.64 [R1+0x1138], R28 ;  /* 0x0011381c01007387 */ /* 0x0001e20000100a00 */
[----:B------:R-:W-:-:S05]  /*a1570*/  IMAD.X R19, R13, 0x1, R23, P1 ;  /* 0x000000010d137824 */ /* 0x000fca00008e0617 */
[----:B------:R1:W-:Y:S01]  /*a1580*/  STL.64 [R1+0x1158], R18 ;  /* 0x0011581201007387 */ /* 0x0003e20000100a00 */
[----:B0-----:R-:W-:Y:S02]  /*a1590*/  IADD3 R28, P2, PT, R15, R22, RZ ;  /* 0x000000160f1c7210 */ /* 0x001fe40007f5e0ff */
[----:B-1----:R-:W-:-:S05]  /*a15a0*/  IADD3 R18, P1, PT, R6, R21, RZ ;  /* 0x0000001506127210 */ /* 0x002fca0007f3e0ff */
[----:B------:R-:W-:Y:S01]  /*a15b0*/  IMAD.X R19, R11, 0x1, R23, P1 ;  /* 0x000000010b137824 */ /* 0x000fe200008e0617 */
[----:B------:R-:W-:-:S04]  /*a15c0*/  SHF.R.S32.HI R15, RZ, 0x1f, R12 ;  /* 0x0000001fff0f7819 */ /* 0x000fc8000001140c */
[----:B------:R0:W-:Y:S01]  /*a15d0*/  STL.64 [R1+0x11f0], R18 ;  /* 0x0011f01201007387 */ /* 0x0001e20000100a00 */
[----:B------:R-:W-:Y:S01]  /*a15e0*/  IMAD.X R29, R13, 0x1, R24, P2 ;  /* 0x000000010d1d7824 */ /* 0x000fe200010e0618 */
[----:B0-----:R-:W-:-:S04]  /*a15f0*/  IADD3 R18, P1, PT, R12, R4, RZ ;  /* 0x000000040c127210 */ /* 0x001fc80007f3e0ff */
[----:B------:R0:W-:Y:S01]  /*a1600*/  STL.64 [R1+0x1150], R28 ;  /* 0x0011501c01007387 */ /* 0x0001e20000100a00 */
[----:B------:R-:W-:Y:S02]  /*a1610*/  IMAD.X R19, R15, 0x1, R26, P1 ;  /* 0x000000010f137824 */ /* 0x000fe400008e061a */
[----:B------:R-:W-:-:S03]  /*a1620*/  IMAD.MOV.U32 R13, RZ, RZ, R15 ;  /* 0x000000ffff0d7224 */ /* 0x000fc600078e000f */
[----:B------:R1:W-:Y:S01]  /*a1630*/  STL.64 [R1+0x1148], R18 ;  /* 0x0011481201007387 */ /* 0x0003e20000100a00 */
[----:B0-----:R-:W-:-:S05]  /*a1640*/  IADD3 R28, P2, PT, R12, R3, RZ ;  /* 0x000000030c1c7210 */ /* 0x001fca0007f5e0ff */
[----:B------:R-:W-:Y:S01]  /*a1650*/  IMAD.X R29, R15, 0x1, R20, P2 ;  /* 0x000000010f1d7824 */ /* 0x000fe200010e0614 */
[----:B-1----:R-:W-:-:S04]  /*a1660*/  IADD3 R18, P1, PT, R12, R21, RZ ;  /* 0x000000150c127210 */ /* 0x002fc80007f3e0ff */
[----:B------:R0:W-:Y:S01]  /*a1670*/  STL.64 [R1+0x1160], R28 ;  /* 0x0011601c01007387 */ /* 0x0001e20000100a00 */
[C---:B------:R-:W-:Y:S01]  /*a1680*/  IMAD.X R19, R13.reuse, 0x1, R23, P1 ;  /* 0x000000010d137824 */ /* 0x040fe200008e0617 */
[----:B------:R-:W-:Y:S02]  /*a1690*/  IADD3 R12, P2, PT, R12, R22, RZ ;  /* 0x000000160c0c7210 */ /* 0x000fe40007f5e0ff */
[----:B------:R-:W-:Y:S01]  /*a16a0*/  SHF.R.S32.HI R15, RZ, 0x1f, R7 ;  /* 0x0000001fff0f7819 */ /* 0x000fe20000011407 */
[----:B0-----:R-:W2:Y:S04]  /*a16b0*/  LDL.LU.64 R28, [R1+0x2ef0] ;  /* 0x002ef000011c7983 */ /* 0x001ea80000300a00 */
        /* <DEDUP_REMOVED lines=10> */
[----:B------:R-:W-:Y:S01]  /*a1760*/  IMAD.X R19, R15, 0x1, R23, P1 ;  /* 0x000000010f137824 */ /* 0x000fe200008e0617 */
[-C--:B------:R-:W-:Y:S02]  /*a1770*/  IADD3 R6, P1, PT, R6, R22.reuse, RZ ;  /* 0x0000001606067210 */ /* 0x080fe40007f3e0ff */
[----:B0-----:R-:W-:-:S03]  /*a1780*/  IADD3 R12, P2, PT, R7, R22, RZ ;  /* 0x00000016070c7210 */ /* 0x001fc60007f5e0ff */
[--C-:B------:R-:W-:Y:S01]  /*a1790*/  IMAD.X R7, R11, 0x1, R24.reuse, P1 ;  /* 0x000000010b077824 */ /* 0x100fe200008e0618 */
[----:B------:R-:W-:Y:S01]  /*a17a0*/  STL.64 [R1+0x1190], R18 ;  /* 0x0011901201007387 */ /* 0x000fe20000100a00 */
[----:B------:R-:W-:Y:S01]  /*a17b0*/  SHF.R.S32.HI R11, RZ, 0x1f, R9 ;  /* 0x0000001fff0b7819 */ /* 0x000fe20000011409 */
[----:B------:R-:W-:Y:S02]  /*a17c0*/  IMAD.X R13, R15, 0x1, R24, P2 ;  /* 0x000000010f0d7824 */ /* 0x000fe400010e0618 */
[----:B------:R0:W-:Y:S02]  /*a17d0*/  STL.64 [R1+0x11e8], R6 ;  /* 0x0011e80601007387 */ /* 0x0001e40000100a00 */
[----:B0-----:R-:W-:Y:S02]  /*a17e0*/  IADD3 R6, P2, PT, R9, R4, RZ ;  /* 0x0000000409067210 */ /* 0x001fe40007f5e0ff */
[----:B------:R0:W-:Y:S03]  /*a17f0*/  STL.64 [R1+0x1198], R12 ;  /* 0x0011980c01007387 */ /* 0x0001e60000100a00 */
        /* <DEDUP_REMOVED lines=9> */
[----:B------:R-:W-:Y:S02]  /*a1890*/  SHF.R.S32.HI R9, RZ, 0x1f, R10 ;  /* 0x0000001fff097819 */ /* 0x000fe4000001140a */
[----:B-1----:R-:W-:Y:S01]  /*a18a0*/  IADD3 R6, P2, PT, R10, R4, RZ ;  /* 0x000000040a067210 */ /* 0x002fe20007f5e0ff */
[----:B------:R-:W-:-:S04]  /*a18b0*/  IMAD.X R13, R11, 0x1, R24, P1 ;  /* 0x000000010b0d7824 */ /* 0x000fc800008e0618 */
[----:B------:R-:W-:Y:S01]  /*a18c0*/  IMAD.X R7, R9, 0x1, R26, P2 ;  /* 0x0000000109077824 */ /* 0x000fe200010e061a */
[----:B------:R-:W-:-:S04]  /*a18d0*/  IADD3 R18, P1, PT, R10, R3, RZ ;  /* 0x000000030a127210 */ /* 0x000fc80007f3e0ff */
[----:B------:R0:W-:Y:S01]  /*a18e0*/  STL.64 [R1+0x11b8], R6 ;  /* 0x0011b80601007387 */ /* 0x0001e20000100a00 */
[----:B------:R-:W-:-:S03]  /*a18f0*/  IMAD.X R19, R9, 0x1, R20, P1 ;  /* 0x0000000109137824 */ /* 0x000fc600008e0614 */
[----:B------:R-:W-:Y:S01]  /*a1900*/  STL.64 [R1+0x11a0], R12 ;  /* 0x0011a00c01007387 */ /* 0x000fe20000100a00 */
[----:B0-----:R-:W-:-:S03]  /*a1910*/  IADD3 R6, P2, PT, R10, R21, RZ ;  /* 0x000000150a067210 */ /* 0x001fc60007f5e0ff */
[----:B------:R0:W-:Y:S02]  /*a1920*/  STL.64 [R1+0x11b0], R18 ;  /* 0x0011b01201007387 */ /* 0x0001e40000100a00 */
[----:B------:R-:W-:Y:S02]  /*a1930*/  IMAD.X R7, R9, 0x1, R23, P2 ;  /* 0x0000000109077824 */ /* 0x000fe400010e0617 */
[----:B0-----:R-:W3:Y:S04]  /*a1940*/  LDL.LU R18, [R1+0x2ee8] ;  /* 0x002ee80001127983 */ /* 0x001ee80000300800 */
[----:B------:R0:W-:Y:S04]  /*a1950*/  STL.64 [R1+0x11d0], R6 ;  /* 0x0011d00601007387 */ /* 0x0001e80000100a00 */
[----:B0-----:R-:W3:Y:S01]  /*a1960*/  LDL.LU.64 R6, [R1+0x2ee0] ;  /* 0x002ee00001067983 */ /* 0x001ee20000300a00 */
[----:B------:R-:W-:-:S05]  /*a1970*/  IADD3 R10, P1, PT, R10, R22, RZ ;  /* 0x000000160a0a7210 */ /* 0x000fca0007f3e0ff */
[----:B------:R-:W-:-:S05]  /*a1980*/  IMAD.X R11, R9, 0x1, R24, P1 ;  /* 0x00000001090b7824 */ /* 0x000fca00008e0618 */
[----:B------:R0:W-:Y:S01]  /*a1990*/  STL.64 [R1+0x11c8], R10 ;  /* 0x0011c80a01007387 */ /* 0x0001e20000100a00 */
[----:B----4-:R-:W-:-:S05]  /*a19a0*/  VIADD R12, R17, 0x7b ;  /* 0x0000007b110c7836 */ /* 0x010fca0000000000 */
[----:B------:R-:W-:Y:S02]  /*a19b0*/  ISETP.GE.AND P2, PT, R12, UR11, PT ;  /* 0x0000000b0c007c0c */ /* 0x000fe4000bf46270 */
[----:B0-----:R-:W-:Y:S02]  /*a19c0*/  SHF.R.S32.HI R11, RZ, 0x1f, R8 ;  /* 0x0000001fff0b7819 */ /* 0x001fe40000011408 */
[----:B------:R-:W-:Y:S01]  /*a19d0*/  IADD3 R12, P1, PT, R8, R4, RZ ;  /* 0x00000004080c7210 */ /* 0x000fe20007f3e0ff */
[----:B------:R-:W0:Y:S04]  /*a19e0*/  LDCU UR11, c[0x0][0x39c] ;  /* 0x00007380ff0b77ac */ /* 0x000e280008000800 */
[----:B------:R-:W-:-:S05]  /*a19f0*/  IMAD.X R13, R11, 0x1, R26, P1 ;  /* 0x000000010b0d7824 */ /* 0x000fca00008e061a */
[----:B------:R1:W-:Y:S02]  /*a1a00*/  STL.64 [R1+0x11c0], R12 ;  /* 0x0011c00c01007387 */ /* 0x0003e40000100a00 */
[----:B-1----:R-:W-:-:S05]  /*a1a10*/  IADD3 R12, P1, PT, R8, R3, RZ ;  /* 0x00000003080c7210 */ /* 0x002fca0007f3e0ff */
[----:B------:R-:W-:-:S05]  /*a1a20*/  IMAD.X R13, R11, 0x1, R20, P1 ;  /* 0x000000010b0d7824 */ /* 0x000fca00008e0614 */
[----:B------:R1:W-:Y:S01]  /*a1a30*/  STL.64 [R1+0x11e0], R12 ;  /* 0x0011e00c01007387 */ /* 0x0003e20000100a00 */
[----:B------:R-:W-:Y:S01]  /*a1a40*/  VIADD R10, R17, 0x2 ;  /* 0x00000002110a7836 */ /* 0x000fe20000000000 */
[----:B-1----:R-:W-:-:S05]  /*a1a50*/  IADD3 R12, P1, PT, R8, R21, RZ ;  /* 0x00000015080c7210 */ /* 0x002fca0007f3e0ff */
[----:B------:R-:W-:Y:S01]  /*a1a60*/  IMAD.X R13, R11, 0x1, R23, P1 ;  /* 0x000000010b0d7824 */ /* 0x000fe200008e0617 */
[----:B------:R-:W-:-:S05]  /*a1a70*/  IADD3 R8, P1, PT, R8, R22, RZ ;  /* 0x0000001608087210 */ /* 0x000fca0007f3e0ff */
[----:B------:R-:W-:Y:S01]  /*a1a80*/  IMAD.X R9, R11, 0x1, R24, P1 ;  /* 0x000000010b097824 */ /* 0x000fe200008e0618 */
[----:B0-----:R-:W-:Y:S01]  /*a1a90*/  ISETP.GE.AND P1, PT, R10, UR11, PT ;  /* 0x0000000b0a007c0c */ /* 0x001fe2000bf26270 */
[C---:B------:R-:W-:Y:S01]  /*a1aa0*/  VIADD R10, R17.reuse, 0x7c ;  /* 0x0000007c110a7836 */ /* 0x040fe20000000000 */
[----:B------:R-:W-:Y:S02]  /*a1ab0*/  @P2 LOP3.LUT R0, R0, 0x100000, RZ, 0xfc, !PT ;  /* 0x0010000000002812 */ /* 0x000fe400078efcff */
[----:B------:R-:W-:Y:S01]  /*a1ac0*/  SHF.R.S32.HI R19, RZ, 0x1f, R14 ;  /* 0x0000001fff137819 */ /* 0x000fe2000001140e */
[----:B------:R0:W-:Y:S01]  /*a1ad0*/  STL.64 [R1+0x11d8], R12 ;  /* 0x0011d80c01007387 */ /* 0x0001e20000100a00 */
[----:B------:R-:W1:Y:S01]  /*a1ae0*/  LDCU UR11, c[0x0][0x398] ;  /* 0x00007300ff0b77ac */ /* 0x000e620008000800 */
[----:B------:R-:W-:Y:S01]  /*a1af0*/  ISETP.GE.AND P2, PT, R10, UR9, PT ;  /* 0x000000090a007c0c */ /* 0x000fe2000bf46270 */
[----:B------:R-:W-:Y:S01]  /*a1b00*/  VIADD R10, R17, 0x7d ;  /* 0x0000007d110a7836 */ /* 0x000fe20000000000 */
[----:B------:R-:W-:Y:S01]  /*a1b10*/  LOP3.LUT R0, R0, 0xffdfffff, RZ, 0xc0, !PT ;  /* 0xffdfffff00007812 */ /* 0x000fe200078ec0ff */
[----:B------:R-:W4:Y:S03]  /*a1b20*/  LDCU UR9, c[0x0][0x398] ;  /* 0x00007300ff0977ac */ /* 0x000f260008000800 */
[----:B------:R-:W-:-:S02]  /*a1b30*/  @P1 LOP3.LUT R2, R2, 0x400000, RZ, 0xfc, !PT ;  /* 0x0040000002021812 */ /* 0x000fc400078efcff */
[----:B------:R-:W-:Y:S01]  /*a1b40*/  ISETP.GE.AND P1, PT, R10, UR7, PT ;  /* 0x000000070a007c0c */ /* 0x000fe2000bf26270 */
[----:B------:R-:W-:Y:S01]  /*a1b50*/  VIADD R10, R17, 0x7e ;  /* 0x0000007e110a7836 */ /* 0x000fe20000000000 */
[----:B0-----:R-:W4:Y:S03]  /*a1b60*/  LDL.LU.64 R12, [R1+0x2ed8] ;  /* 0x002ed800010c7983 */ /* 0x001f260000300a00 */
[----:B------:R-:W-:Y:S02]  /*a1b70*/  @P2 LOP3.LUT R0, R0, 0x200000, RZ, 0xfc, !PT ;  /* 0x0020000000002812 */ /* 0x000fe400078efcff */
[----:B------:R-:W-:Y:S01]  /*a1b80*/  LOP3.LUT R2, R2, 0xffdfffff, RZ, 0xc0, !PT ;  /* 0xffdfffff02027812 */ /* 0x000fe200078ec0ff */
[----:B------:R-:W0:Y:S01]  /*a1b90*/  LDCU UR7, c[0x0][0x398] ;  /* 0x00007300ff0777ac */ /* 0x000e220008000800 */
[----:B------:R-:W-:Y:S02]  /*a1ba0*/  LOP3.LUT R0, R0, 0xffbfffff, RZ, 0xc0, !PT ;  /* 0xffbfffff00007812 */ /* 0x000fe400078ec0ff */
[----:B------:R-:W-:Y:S01]  /*a1bb0*/  ISETP.GE.AND P2, PT, R10, UR5, PT ;  /* 0x000000050a007c0c */ /* 0x000fe2000bf46270 */
[----:B------:R1:W-:Y:S01]  /*a1bc0*/  STL.64 [R1+0x10d8], R8 ;  /* 0x0010d80801007387 */ /* 0x0003e20000100a00 */
[----:B------:R-:W0:Y:S01]  /*a1bd0*/  LDCU UR5, c[0x0][0x39c] ;  /* 0x00007380ff0577ac */ /* 0x000e220008000800 */
[----:B------:R-:W-:-:S02]  /*a1be0*/  @P1 LOP3.LUT R0, R0, 0x400000, RZ, 0xfc, !PT ;  /* 0x0040000000001812 */ /* 0x000fc400078efcff */
[----:B------:R-:W-:-:S05]  /*a1bf0*/  IADD3 R10, P1, PT, R14, R4, RZ ;  /* 0x000000040e0a7210 */ /* 0x000fca0007f3e0ff */
[----:B------:R-:W-:Y:S01]  /*a1c00*/  IMAD.X R11, R19, 0x1, R26, P1 ;  /* 0x00000001130b7824 */ /* 0x000fe200008e061a */
[----:B-1----:R-:W4:Y:S04]  /*a1c10*/  LDL.LU.64 R8, [R1+0x2ed0] ;  /* 0x002ed00001087983 */ /* 0x002f280000300a00 */
[----:B------:R1:W-:Y:S02]  /*a1c20*/  STL.64 [R1+0x1090], R10 ;  /* 0x0010900a01007387 */ /* 0x0003e40000100a00 */
[----:B-1----:R-:W-:-:S05]  /*a1c30*/  IADD3 R10, P1, PT, R14, R3, RZ ;  /* 0x000000030e0a7210 */ /* 0x002fca0007f3e0ff */
[----:B------:R-:W-:-:S05]  /*a1c40*/  IMAD.X R11, R19, 0x1, R20, P1 ;  /* 0x00000001130b7824 */ /* 0x000fca00008e0614 */
[----:B------:R1:W-:Y:S02]  /*a1c50*/  STL.64 [R1+0x1038], R10 ;  /* 0x0010380a01007387 */ /* 0x0003e40000100a00 */
[----:B-1----:R-:W-:-:S05]  /*a1c60*/  IADD3 R10, P1, PT, R14, R21, RZ ;  /* 0x000000150e0a7210 */ /* 0x002fca0007f3e0ff */
[----:B------:R-:W-:Y:S01]  /*a1c70*/  IMAD.X R11, R19, 0x1, R23, P1 ;  /* 0x00000001130b7824 */ /* 0x000fe200008e0617 */
[----:B------:R-:W-:-:S05]  /*a1c80*/  IADD3 R14, P1, PT, R14, R22, RZ ;  /* 0x000000160e0e7210 */ /* 0x000fca0007f3e0ff */
[----:B------:R-:W-:Y:S01]  /*a1c90*/  IMAD.X R15, R19, 0x1, R24, P1 ;  /* 0x00000001130f7824 */ /* 0x000fe200008e0618 */
[----:B------:R1:W-:Y:S01]  /*a1ca0*/  STL.64 [R1+0xf90], R10 ;  /* 0x000f900a01007387 */ /* 0x0003e20000100a00 */
[----:B------:R-:W-:-:S03]  /*a1cb0*/  SHF.R.S32.HI R19, RZ, 0x1f, R27 ;  /* 0x0000001fff137819 */ /* 0x000fc6000001141b */
[----:B-1----:R-:W4:Y:S04]  /*a1cc0*/  LDL.LU.64 R10, [R1+0x2ec8] ;  /* 0x002ec800010a7983 */ /* 0x002f280000300a00 */
[----:B------:R1:W-:Y:S02]  /*a1cd0*/  STL.64 [R1+0xf68], R14 ;  /* 0x000f680e01007387 */ /* 0x0003e40000100a00 */
[----:B-1----:R-:W-:-:S05]  /*a1ce0*/  IADD3 R14, P1, PT, R27, R4, RZ ;  /* 0x000000041b0e7210 */ /* 0x002fca0007f3e0ff */
[----:B------:R-:W-:Y:S02]  /*a1cf0*/  IMAD.X R15, R19, 0x1, R26, P1 ;  /* 0x00000001130f7824 */ /* 0x000fe400008e061a */
[----:B------:R-:W4:Y:S04]  /*a1d00*/  LDL.LU R26, [R1+0x2ec0] ;  /* 0x002ec000011a7983 */ /* 0x000f280000300800 */
[----:B------:R1:W-:Y:S02]  /*a1d10*/  STL.64 [R1+0xea0], R14 ;  /* 0x000ea00e01007387 */ /* 0x0003e40000100a00 */
[----:B-1----:R-:W-:-:S05]  /*a1d20*/  IADD3 R14, P1, PT, R27, R3, RZ ;  /* 0x000000031b0e7210 */ /* 0x002fca0007f3e0ff */
[----:B------:R-:W-:Y:S01]  /*a1d30*/  IMAD.X R15, R19, 0x1, R20, P1 ;  /* 0x00000001130f7824 */ /* 0x000fe200008e0614 */
[----:B------:R-:W-:-:S05]  /*a1d40*/  IADD3 R20, P1, PT, R27, R21, RZ ;  /* 0x000000151b147210 */ /* 0x000fca0007f3e0ff */
[----:B------:R-:W-:Y:S01]  /*a1d50*/  IMAD.X R21, R19, 0x1, R23, P1 ;  /* 0x0000000113157824 */ /* 0x000fe200008e0617 */
[----:B------:R1:W-:Y:S04]  /*a1d60*/  STL.64 [R1+0xd98], R14 ;  /* 0x000d980e01007387 */ /* 0x0003e80000100a00 */
[----:B-1----:R-:W4:Y:S04]  /*a1d70*/  LDL.LU.64 R14, [R1+0x2eb8] ;  /* 0x002eb800010e7983 */ /* 0x002f280000300a00 */
[----:B------:R1:W-:Y:S02]  /*a1d80*/  STL.64 [R1+0xb50], R20 ;  /* 0x000b501401007387 */ /* 0x0003e40000100a00 */
[----:B-1----:R-:W-:Y:S01]  /*a1d90*/  IADD3 R20, P1, PT, R27, R22, RZ ;  /* 0x000000161b147210 */ /* 0x002fe20007f3e0ff */
[----:B------:R-:W-:Y:S01]  /*a1da0*/  VIADD R3, R17, 0x76 ;  /* 0x0000007611037836 */ /* 0x000fe20000000000 */
[----:B------:R-:W-:Y:S01]  /*a1db0*/  LOP3.LUT R0, R0, 0xff7fffff, RZ, 0xc0, !PT ;  /* 0xff7fffff00007812 */ /* 0x000fe200078ec0ff */
[----:B------:R-:W4:Y:S02]  /*a1dc0*/  LDL.LU R27, [R1+0x2eb4] ;  /* 0x002eb400011b7983 */ /* 0x000f240000300800 */
[----:B------:R-:W-:Y:S01]  /*a1dd0*/  IMAD.X R21, R19, 0x1, R24, P1 ;  /* 0x0000000113157824 */ /* 0x000fe200008e0618 */
[----:B--2---:R-:W-:-:S02]  /*a1de0*/  ISETP.GE.AND P1, PT, R29, UR32, PT ;  /* 0x000000201d007c0c */ /* 0x004fc4000bf26270 */
[----:B------:R-:W-:Y:S01]  /*a1df0*/  @P2 LOP3.LUT R0, R0, 0x800000, RZ, 0xfc, !PT ;  /* 0x0080000000002812 */ /* 0x000fe200078efcff */
[----:B------:R-:W2:Y:S04]  /*a1e00*/  LDL.LU R19, [R1+0x2eb0] ;  /* 0x002eb00001137983 */ /* 0x000ea80000300800 */
[----:B------:R-:W2:Y:S01]  /*a1e10*/  LDL.LU R4, [R1+0xfe4] ;  /* 0x000fe40001047983 */ /* 0x000ea20000300800 */
[----:B------:R-:W-:Y:S02]  /*a1e20*/  ISETP.LT.AND P1, PT, R17, UR13, !P1 ;  /* 0x0000000d11007c0c */ /* 0x000fe4000cf21270 */
[----:B------:R-:W-:Y:S02]  /*a1e30*/  LOP3.LUT R0, R0, 0xffff7fff, RZ, 0xc0, !PT ;  /* 0xffff7fff00007812 */ /* 0x000fe400078ec0ff */
[----:B---3--:R-:W-:-:S02]  /*a1e40*/  LOP3.LUT R7, R7, 0xfeffffff, RZ, 0xc0, !PT ;  /* 0xfeffffff07077812 */ /* 0x008fc400078ec0ff */
[----:B------:R-:W-:Y:S02]  /*a1e50*/  LOP3.LUT R6, R6, 0x7fffffff, RZ, 0xc0, !PT ;  /* 0x7fffffff06067812 */ /* 0x000fe400078ec0ff */
[----:B----4-:R-:W-:-:S05]  /*a1e60*/  LOP3.LUT R13, R13, 0x7fffffff, RZ, 0xc0, !PT ;  /* 0x7fffffff0d0d7812 */ /* 0x010fca00078ec0ff */
[----:B------:R-:W-:Y:S02]  /*a1e70*/  @P1 LOP3.LUT R7, R7, 0x1000000, RZ, 0xfc, !PT ;  /* 0x0100000007071812 */ /* 0x000fe400078efcff */
[----:B------:R-:W-:Y:S01]  /*a1e80*/  ISETP.GE.AND P1, PT, R3, UR17, PT ;  /* 0x0000001103007c0c */ /* 0x000fe2000bf26270 */
[----:B------:R-:W-:Y:S01]  /*a1e90*/  VIADD R3, R17, 0x77 ;  /* 0x0000007711037836 */ /* 0x000fe20000000000 */
[----:B------:R-:W-:Y:S01]  /*a1ea0*/  STL.64 [R1+0x8], R20 ;  /* 0x0000081401007387 */ /* 0x000fe20000100a00 */
[----:B------:R-:W-:Y:S02]  /*a1eb0*/  LOP3.LUT R7, R7, 0xff7fffff, RZ, 0xc0, !PT ;  /* 0xff7fffff07077812 */ /* 0x000fe400078ec0ff */
[----:B------:R-:W-:Y:S02]  /*a1ec0*/  LOP3.LUT R16, R16, 0x7fffffff, RZ, 0xc0, !PT ;  /* 0x7fffffff10107812 */ /* 0x000fe400078ec0ff */
[----:B------:R-:W-:Y:S02]  /*a1ed0*/  LOP3.LUT R18, R18, 0x7fffffff, RZ, 0xc0, !PT ;  /* 0x7fffffff12127812 */ /* 0x000fe400078ec0ff */
[----:B------:R-:W-:Y:S01]  /*a1ee0*/  LOP3.LUT R12, R12, 0x7fffffff, RZ, 0xc0, !PT ;  /* 0x7fffffff0c0c7812 */ /* 0x000fe200078ec0ff */
[----:B------:R-:W1:Y:S01]  /*a1ef0*/  LDCU UR32, c[0x0][0x398] ;  /* 0x00007300ff2077ac */ /* 0x000e620008000800 */
[----:B------:R-:W3:Y:S01]  /*a1f00*/  LDCU UR17, c[0x0][0x398] ;  /* 0x00007300ff1177ac */ /* 0x000ee20008000800 */
[----:B------:R-:W4:Y:S01]  /*a1f10*/  LDCU UR13, c[0x0][0x398] ;  /* 0x00007300ff0d77ac */ /* 0x000f220008000800 */
[----:B------:R-:W-:-:S02]  /*a1f20*/  @P1 LOP3.LUT R0, R0, 0x8000, RZ, 0xfc, !PT ;  /* 0x0000800000001812 */ /* 0x000fc400078efcff */
[----:B------:R-:W-:Y:S01]  /*a1f30*/  ISETP.GE.AND P1, PT, R3, UR15, PT ;  /* 0x0000000f03007c0c */ /* 0x000fe2000bf26270 */
[----:B------:R-:W-:Y:S01]  /*a1f40*/  VIADD R3, R17, 0x3 ;  /* 0x0000000311037836 */ /* 0x000fe20000000000 */
[----:B------:R-:W1:Y:S01]  /*a1f50*/  LDCU UR15, c[0x0][0x398] ;  /* 0x00007300ff0f77ac */ /* 0x000e620008000800 */
[----:B------:R-:W-:-:S10]  /*a1f60*/  LOP3.LUT R0, R0, 0xfffeffff, RZ, 0xc0, !PT ;  /* 0xfffeffff00007812 */ /* 0x000fd400078ec0ff */
[----:B------:R-:W-:Y:S02]  /*a1f70*/  @P1 LOP3.LUT R0, R0, 0x10000, RZ, 0xfc, !PT ;  /* 0x0001000000001812 */ /* 0x000fe400078efcff */
[----:B0-----:R-:W-:Y:S01]  /*a1f80*/  ISETP.GE.AND P1, PT, R3, UR5, PT ;  /* 0x0000000503007c0c */ /* 0x001fe2000bf26270 */
[----:B------:R-:W0:Y:S01]  /*a1f90*/  LDCU UR5, c[0x0][0x39c] ;  /* 0x00007380ff0577ac */ /* 0x000e220008000800 */
[----:B------:R-:W-:-:S11]  /*a1fa0*/  VIADD R3, R17, 0x4 ;  /* 0x0000000411037836 */ /* 0x000fd60000000000 */
[----:B------:R-:W-:Y:S02]  /*a1fb0*/  @P1 LOP3.LUT R2, R2, 0x200000, RZ, 0xfc, !PT ;  /* 0x0020000002021812 */ /* 0x000fe400078efcff */
[----:B0-----:R-:W-:Y:S01]  /*a1fc0*/  ISETP.GE.AND P1, PT, R3, UR5, PT ;  /* 0x0000000503007c0c */ /* 0x001fe2000bf26270 */
[----:B------:R-:W0:Y:S01]  /*a1fd0*/  LDCU UR5, c[0x0][0x39c] ;  /* 0x00007380ff0577ac */ /* 0x000e220008000800 */
[----:B------:R-:W-:Y:S01]  /*a1fe0*/  VIADD R3, R17, 0x5 ;  /* 0x0000000511037836 */ /* 0x000fe20000000000 */
[----:B------:R-:W-:-:S10]  /*a1ff0*/  LOP3.LUT R2, R2, 0xffefffff, RZ, 0xc0, !PT ;  /* 0xffefffff02027812 */ /* 0x000fd400078ec0ff */
        /* <DEDUP_REMOVED lines=421> */
[----:B------:R-:W-:-:S05]  /*a3a50*/  VIADD R3, R17, 0x5a ;  /* 0x0000005a11037836 */ /* 0x000fca0000000000 */
        /* <DEDUP_REMOVED lines=14> */
[----:B------:R-:W-:Y:S01]  /*a3b40*/  VIADD R3, R17, 0x5f ;  /* 0x0000005f11037836 */ /* 0x000fe20000000000 */
[----:B------:R-:W-:Y:S02]  /*a3b50*/  @P1 LOP3.LUT R25, R25, 0x40, RZ, 0xfc, !PT ;  /* 0x0000004019191812 */ /* 0x000fe400078efcff */
[----:B------:R-:W-:Y:S02]  /*a3b60*/  LOP3.LUT R2, R2, 0xfeffffff, RZ, 0xc0, !PT ;  /* 0xfeffffff02027812 */ /* 0x000fe400078ec0ff */
        /* <DEDUP_REMOVED lines=86> */
[----:B------:R-:W-:Y:S01]  /*a40d0*/  LOP3.LUT R25, R25, 0xffffff7f, RZ, 0xc0, !PT ;  /* 0xffffff7f19197812 */ /* 0x000fe200078ec0ff */
[----:B------:R-:W-:-:S03]  /*a40e0*/  VIADD R3, R17, 0x71 ;  /* 0x0000007111037836 */ /* 0x000fc60000000000 */
[----:B------:R-:W-:Y:S02]  /*a40f0*/  @P2 LOP3.LUT R25, R25, 0x80, RZ, 0xfc, !PT ;  /* 0x0000008019192812 */ /* 0x000fe400078efcff */
[----:B------:R-:W-:Y:S02]  /*a4100*/  LOP3.LUT R0, R0, 0xfffffdff, RZ, 0xc0, !PT ;  /* 0xfffffdff00007812 */ /* 0x000fe400078ec0ff */
[----:B0-----:R-:W-:Y:S01]  /*a4110*/  ISETP.GE.AND P2, PT, R3, UR5, PT ;  /* 0x0000000503007c0c */ /* 0x001fe2000bf46270 */
[----:B------:R-:W0:Y:S02]  /*a4120*/  LDCU UR5, c[0x0][0x39c] ;  /* 0x00007380ff0577ac */ /* 0x000e240008000800 */
[----:B------:R-:W-:Y:S01]  /*a4130*/  @P1 LOP3.LUT R0, R0, 0x200, RZ, 0xfc, !PT ;  /* 0x0000020000001812 */ /* 0x000fe200078efcff */
[----:B------:R-:W-:-:S03]  /*a4140*/  VIADD R3, R17, 0x72 ;  /* 0x0000007211037836 */ /* 0x000fc60000000000 */
[----:B------:R-:W-:-:S06]  /*a4150*/  LOP3.LUT R0, R0, 0xfffffbff, RZ, 0xc0, !PT ;  /* 0xfffffbff00007812 */ /* 0x000fcc00078ec0ff */
        /* <DEDUP_REMOVED lines=14> */
[----:B------:R-:W-:Y:S01]  /*a4240*/  VIADD R3, R17, 0x75 ;  /* 0x0000007511037836 */ /* 0x000fe20000000000 */
[----:B------:R-:W-:-:S04]  /*a4250*/  LOP3.LUT R25, R25, 0xfffffeff, RZ, 0xc0, !PT ;  /* 0xfffffeff19197812 */ /* 0x000fc800078ec0ff */
[----:B------:R-:W-:-:S05]  /*a4260*/  @P3 LOP3.LUT R25, R25, 0x100, RZ, 0xfc, !PT ;  /* 0x0000010019193812 */ /* 0x000fca00078efcff */
[----:B------:R-:W-:Y:S02]  /*a4270*/  @P2 LOP3.LUT R0, R0, 0x2000, RZ, 0xfc, !PT ;  /* 0x0000200000002812 */ /* 0x000fe400078efcff */
[----:B------:R-:W-:Y:S02]  /*a4280*/  LOP3.LUT R25, R25, 0xfffffdff, RZ, 0xc0, !PT ;  /* 0xfffffdff19197812 */ /* 0x000fe400078ec0ff */
[----:B0-----:R-:W-:Y:S02]  /*a4290*/  ISETP.GE.AND P2, PT, R3, UR5, PT ;  /* 0x0000000503007c0c */ /* 0x001fe4000bf46270 */
[----:B------:R-:W-:Y:S02]  /*a42a0*/  @P4 LOP3.LUT R25, R25, 0x200, RZ, 0xfc, !PT ;  /* 0x0000020019194812 */ /* 0x000fe400078efcff */
[----:B------:R-:W-:Y:S01]  /*a42b0*/  LOP3.LUT R0, R0, 0xffffbfff, RZ, 0xc0, !PT ;  /* 0xffffbfff00007812 */ /* 0x000fe200078ec0ff */
[----:B------:R-:W0:Y:S01]  /*a42c0*/  LDCU UR5, c[0x0][0x398] ;  /* 0x00007300ff0577ac */ /* 0x000e220008000800 */
[----:B------:R-:W-:-:S04]  /*a42d0*/  LOP3.LUT R25, R25, 0xfffffbff, RZ, 0xc0, !PT ;  /* 0xfffffbff19197812 */ /* 0x000fc800078ec0ff */
[----:B------:R-:W-:-:S03]  /*a42e0*/  @P5 LOP3.LUT R25, R25, 0x400, RZ, 0xfc, !PT ;  /* 0x0000040019195812 */ /* 0x000fc600078efcff */
[----:B------:R-:W-:Y:S02]  /*a42f0*/  @P2 LOP3.LUT R0, R0, 0x4000, RZ, 0xfc, !PT ;  /* 0x0000400000002812 */ /* 0x000fe400078efcff */
[----:B------:R-:W-:Y:S02]  /*a4300*/  ISETP.GE.AND P2, PT, R28, UR18, PT ;  /* 0x000000121c007c0c */ /* 0x000fe4000bf46270 */
[----:B------:R-:W-:Y:S02]  /*a4310*/  ISETP.GE.AND P5, PT, R17, UR19, PT ;  /* 0x0000001311007c0c */ /* 0x000fe4000bfa6270 */
[----:B------:R-:W-:Y:S02]  /*a4320*/  LOP3.LUT R25, R25, 0xffffffdf, RZ, 0xc0, !PT ;  /* 0xffffffdf19197812 */ /* 0x000fe400078ec0ff */
[----:B------:R-:W-:Y:S02]  /*a4330*/  LOP3.LUT P1, RZ, R2, 0x400000, RZ, 0xc0, !PT ;  /* 0x0040000002ff7812 */ /* 0x000fe4000782c0ff */
[----:B------:R-:W-:-:S02]  /*a4340*/  ISETP.LT.AND P2, PT, R17, UR21, !P2 ;  /* 0x0000001511007c0c */ /* 0x000fc4000d741270 */
[C---:B------:R-:W-:Y:S01]  /*a4350*/  LOP3.LUT P4, RZ, R2.reuse, 0x200000, RZ, 0xc0, !PT ;  /* 0x0020000002ff7812 */ /* 0x040fe2000788c0ff */
[----:B------:R-:W3:Y:S04]  /*a4360*/  LDL.LU R17, [R1+0x2eac] ;  /* 0x002eac0001117983 */ /* 0x000ee80000300800 */
[----:B------:R-:W3:Y:S01]  /*a4370*/  LDL.LU R3, [R1+0xfe0] ;  /* 0x000fe00001037983 */ /* 0x000ee20000300800 */
[----:B------:R-:W-:Y:S02]  /*a4380*/  @P6 LOP3.LUT R25, R25, 0x20, RZ, 0xfc, !PT ;  /* 0x0000002019196812 */ /* 0x000fe400078efcff */
[----:B------:R-:W-:Y:S02]  /*a4390*/  LOP3.LUT P3, RZ, R2, 0x100000, RZ, 0xc0, !PT ;  /* 0x0010000002ff7812 */ /* 0x000fe4000786c0ff */
[----:B------:R-:W-:-:S02]  /*a43a0*/  LOP3.LUT R8, R8, 0x7fffffff, RZ, 0xc0, !PT ;  /* 0x7fffffff08087812 */ /* 0x000fc400078ec0ff */
[----:B------:R-:W-:Y:S02]  /*a43b0*/  LOP3.LUT R10, R10, 0x7fffffff, RZ, 0xc0, !PT ;  /* 0x7fffffff0a0a7812 */ /* 0x000fe400078ec0ff */
[----:B------:R-:W-:Y:S02]  /*a43c0*/  LOP3.LUT R11, R11, 0x7fffffff, RZ, 0xc0, !PT ;  /* 0x7fffffff0b0b7812 */ /* 0x000fe400078ec0ff */
[----:B------:R-:W-:Y:S02]  /*a43d0*/  LOP3.LUT R9, R9, 0xbfffffff, RZ, 0xc0, !PT ;  /* 0xbfffffff09097812 */ /* 0x000fe400078ec0ff */
[----:B------:R-:W-:Y:S02]  /*a43e0*/  LOP3.LUT R14, R14, 0x7fffffff, RZ, 0xc0, !PT ;  /* 0x7fffffff0e0e7812 */ /* 0x000fe400078ec0ff */
[----:B------:R-:W-:Y:S01]  /*a43f0*/  LOP3.LUT R15, R15, 0xdfffffff, RZ, 0xc0, !PT ;  /* 0xdfffffff0f0f7812 */ /* 0x000fe200078ec0ff */
[----:B------:R-:W1:Y:S01]  /*a4400*/  LDCU UR21, c[0x0][0x398] ;  /* 0x00007300ff1577ac */ /* 0x000e620008000800 */
[----:B------:R-:W-:-:S02]  /*a4410*/  @P2 LOP3.LUT R7, R7, 0x800000, RZ, 0xfc, !PT ;  /* 0x0080000007072812 */ /* 0x000fc400078efcff */
[----:B0-----:R-:W-:Y:S02]  /*a4420*/  ISETP.LT.AND P2, PT, R28, UR5, !P0 ;  /* 0x000000051c007c0c */ /* 0x001fe4000c741270 */
[----:B------:R-:W-:Y:S01]  /*a4430*/  LOP3.LUT P6, RZ, R2, 0x800000, RZ, 0xc0, !PT ;  /* 0x0080000002ff7812 */ /* 0x000fe200078cc0ff */
[----:B------:R-:W0:Y:S01]  /*a4440*/  LDCU UR5, c[0x0][0x398] ;  /* 0x00007300ff0577ac */ /* 0x000e220008000800 */
[----:B------:R-:W-:Y:S01]  /*a4450*/  LOP3.LUT R7, R7, 0xffbfffff, RZ, 0xc0, !PT ;  /* 0xffbfffff07077812 */ /* 0x000fe200078ec0ff */
[----:B------:R-:W0:Y:S01]  /*a4460*/  LDCU UR19, c[0x0][0x398] ;  /* 0x00007300ff1377ac */ /* 0x000e220008000800 */
[----:B------:R-:W-:Y:S01]  /*a4470*/  LOP3.LUT R26, R26, 0xfffffffe, RZ, 0xc0, !PT ;  /* 0xfffffffe1a1a7812 */ /* 0x000fe200078ec0ff */
[----:B------:R-:W0:Y:S06]  /*a4480*/  LDCU UR18, c[0x0][0x398] ;  /* 0x00007300ff1277ac */ /* 0x000e2c0008000800 */
[----:B------:R-:W-:-:S02]  /*a4490*/  @P2 LOP3.LUT R7, R7, 0x400000, RZ, 0xfc, !PT ;  /* 0x0040000007072812 */ /* 0x000fc400078efcff */
[----:B------:R-:W-:Y:S01]  /*a44a0*/  ISETP.LT.AND P2, PT, R29, UR7, !P0 ;  /* 0x000000071d007c0c */ /* 0x000fe2000c741270 */
[----:B------:R-:W0:Y:S01]  /*a44b0*/  LDCU UR7, c[0x0][0x398] ;  /* 0x00007300ff0777ac */ /* 0x000e220008000800 */
[----:B------:R-:W-:-:S11]  /*a44c0*/  LOP3.LUT R7, R7, 0xffdfffff, RZ, 0xc0, !PT ;  /* 0xffdfffff07077812 */ /* 0x000fd600078ec0ff */
[----:B------:R-:W-:Y:S02]  /*a44d0*/  @P2 LOP3.LUT R7, R7, 0x200000, RZ, 0xfc, !PT ;  /* 0x0020000007072812 */ /* 0x000fe400078efcff */
[----:B--2---:R-:W-:Y:S02]  /*a44e0*/  ISETP.LT.AND P2, PT, R4, UR9, !P0 ;  /* 0x0000000904007c0c */ /* 0x004fe4000c741270 */
[----:B------:R-:W-:Y:S02]  /*a44f0*/  LOP3.LUT R25, R25, 0xffefffff, RZ, 0xc0, !PT ;  /* 0xffefffff19197812 */ /* 0x000fe400078ec0ff */
[----:B------:R-:W-:Y:S02]  /*a4500*/  LOP3.LUT R27, R27, 0x7fffffff, RZ, 0xc0, !PT ;  /* 0x7fffffff1b1b7812 */ /* 0x000fe400078ec0ff */
[----:B------:R-:W-:Y:S02]  /*a4510*/  LOP3.LUT R7, R7, 0xffefffff, RZ, 0xc0, !PT ;  /* 0xffefffff07077812 */ /* 0x000fe400078ec0ff */
[----:B------:R-:W-:Y:S01]  /*a4520*/  LOP3.LUT R19, R19, 0x7fffffff, RZ, 0xc0, !PT ;  /* 0x7fffffff13137812 */ /* 0x000fe200078ec0ff */
[----:B------:R-:W2:Y:S04]  /*a4530*/  LDCU UR9, c[0x0][0x398] ;  /* 0x00007300ff0977ac */ /* 0x000ea80008000800 */
[----:B------:R-:W-:-:S04]  /*a4540*/  @P2 LOP3.LUT R7, R7, 0x100000, RZ, 0xfc, !PT ;  /* 0x0010000007072812 */ /* 0x000fc800078efcff */
[----:B------:R-:W-:Y:S02]  /*a4550*/  LOP3.LUT R7, R7, 0xfffeffff, RZ, 0xc0, !PT ;  /* 0xfffeffff07077812 */ /* 0x000fe400078ec0ff */
[----:B---3--:R-:W-:Y:S02]  /*a4560*/  ISETP.LT.AND P2, PT, R3, UR11, !P0 ;  /* 0x0000000b03007c0c */ /* 0x008fe4000c741270 */
[----:B------:R-:W-:Y:S01]  /*a4570*/  ISETP.LT.AND P0, PT, R28, UR34, !P6 ;  /* 0x000000221c007c0c */ /* 0x000fe2000f701270 */
[----:B------:R-:W3:Y:S01]  /*a4580*/  LDCU UR34, c[0x0][0x398] ;  /* 0x00007300ff2277ac */ /* 0x000ee20008000800 */
[----:B------:R-:W0:Y:S09]  /*a4590*/  LDCU UR11, c[0x0][0x398] ;  /* 0x00007300ff0b77ac */ /* 0x000e320008000800 */
[----:B------:R-:W-:-:S04]  /*a45a0*/  @P2 LOP3.LUT R7, R7, 0x10000, RZ, 0xfc, !PT ;  /* 0x0001000007072812 */ /* 0x000fc800078efcff */
[----:B------:R-:W-:-:S04]  /*a45b0*/  LOP3.LUT R7, R7, 0xfff7ffff, RZ, 0xc0, !PT ;  /* 0xfff7ffff07077812 */ /* 0x000fc800078ec0ff */
[----:B------:R-:W-:Y:S02]  /*a45c0*/  @P0 LOP3.LUT R7, R7, 0x80000, RZ, 0xfc, !PT ;  /* 0x0008000007070812 */ /* 0x000fe400078efcff */
[----:B------:R-:W-:Y:S02]  /*a45d0*/  ISETP.LT.AND P0, PT, R29, UR36, !P6 ;  /* 0x000000241d007c0c */ /* 0x000fe4000f701270 */
[----:B------:R-:W-:Y:S01]  /*a45e0*/  LOP3.LUT P2, RZ, R2, 0x80000, RZ, 0xc0, !PT ;  /* 0x0008000002ff7812 */ /* 0x000fe2000784c0ff */
[----:B------:R-:W0:Y:S01]  /*a45f0*/  LDCU UR36, c[0x0][0x398] ;  /* 0x00007300ff2477ac */ /* 0x000e220008000800 */
[----:B------:R-:W-:-:S09]  /*a4600*/  LOP3.LUT R7, R7, 0xfffbffff, RZ, 0xc0, !PT ;  /* 0xfffbffff07077812 */ /* 0x000fd200078ec0ff */
[----:B------:R-:W-:Y:S02]  /*a4610*/  @P0 LOP3.LUT R7, R7, 0x40000, RZ, 0xfc, !PT ;  /* 0x0004000007070812 */ /* 0x000fe400078efcff */
[----:B------:R-:W-:Y:S01]  /*a4620*/  ISETP.LT.AND P0, PT, R4, UR38, !P6 ;  /* 0x0000002604007c0c */ /* 0x000fe2000f701270 */
[----:B------:R-:W0:Y:S01]  /*a4630*/  LDCU UR38, c[0x0][0x398] ;  /* 0x00007300ff2677ac */ /* 0x000e220008000800 */
[----:B------:R-:W-:-:S11]  /*a4640*/  LOP3.LUT R7, R7, 0xfffdffff, RZ, 0xc0, !PT ;  /* 0xfffdffff07077812 */ /* 0x000fd600078ec0ff */
[----:B------:R-:W-:Y:S02]  /*a4650*/  @P0 LOP3.LUT R7, R7, 0x20000, RZ, 0xfc, !PT ;  /* 0x0002000007070812 */ /* 0x000fe400078efcff */
[----:B------:R-:W-:Y:S02]  /*a4660*/  ISETP.LT.AND P0, PT, R3, UR10, !P6 ;  /* 0x0000000a03007c0c */ /* 0x000fe4000f701270 */
[----:B------:R-:W-:Y:S01]  /*a4670*/  ISETP.LT.AND P6, PT, R28, UR8, !P1 ;  /* 0x000000081c007c0c */ /* 0x000fe2000cfc1270 */
[----:B------:R-:W0:Y:S01]  /*a4680*/  LDCU UR10, c[0x0][0x398] ;  /* 0x00007300ff0a77ac */ /* 0x000e220008000800 */
[----:B------:R-:W-:Y:S01]  /*a4690*/  LOP3.LUT R7, R7, 0xffff7fff, RZ, 0xc0, !PT ;  /* 0xffff7fff07077812 */ /* 0x000fe200078ec0ff */
[----:B------:R-:W0:Y:S08]  /*a46a0*/  LDCU UR8, c[0x0][0x398] ;  /* 0x00007300ff0877ac */ /* 0x000e300008000800 */
[----:B------:R-:W-:-:S02]  /*a46b0*/  @P0 LOP3.LUT R7, R7, 0x8000, RZ, 0xfc, !PT ;  /* 0x0000800007070812 */ /* 0x000fc400078efcff */
[----:B------:R-:W-:Y:S01]  /*a46c0*/  ISETP.LT.AND P0, PT, R29, UR6, !P1 ;  /* 0x000000061d007c0c */ /* 0x000fe2000cf01270 */
[----:B------:R-:W0:Y:S01]  /*a46d0*/  LDCU UR6, c[0x0][0x398] ;  /* 0x00007300ff0677ac */ /* 0x000e220008000800 */
[----:B------:R-:W-:-:S04]  /*a46e0*/  LOP3.LUT R7, R7, 0xffffbfff, RZ, 0xc0, !PT ;  /* 0xffffbfff07077812 */ /* 0x000fc800078ec0ff */
[----:B------:R-:W-:Y:S02]  /*a46f0*/  @P6 LOP3.LUT R7, R7, 0x4000, RZ, 0xfc, !PT ;  /* 0x0000400007076812 */ /* 0x000fe400078efcff */
[----:B------:R-:W-:Y:S01]  /*a4700*/  ISETP.LT.AND P6, PT, R4, UR4, !P1 ;  /* 0x0000000404007c0c */ /* 0x000fe2000cfc1270 */
[----:B------:R-:W0:Y:S01]  /*a4710*/  LDCU UR4, c[0x0][0x398] ;  /* 0x00007300ff0477ac */ /* 0x000e220008000800 */
[----:B------:R-:W-:-:S04]  /*a4720*/  LOP3.LUT R7, R7, 0xffffdfff, RZ, 0xc0, !PT ;  /* 0xffffdfff07077812 */ /* 0x000fc800078ec0ff */
[----:B------:R-:W-:Y:S02]  /*a4730*/  @P0 LOP3.LUT R7, R7, 0x2000, RZ, 0xfc, !PT ;  /* 0x0000200007070812 */ /* 0x000fe400078efcff */
[----:B------:R-:W-:Y:S02]  /*a4740*/  ISETP.LT.AND P0, PT, R3, UR42, !P1 ;  /* 0x0000002a03007c0c */ /* 0x000fe4000cf01270 */
[----:B------:R-:W-:Y:S01]  /*a4750*/  LOP3.LUT R7, R7, 0xffffefff, RZ, 0xc0, !PT ;  /* 0xffffefff07077812 */ /* 0x000fe200078ec0ff */
[----:B------:R-:W0:Y:S03]  /*a4760*/  LDCU UR42, c[0x0][0x398] ;  /* 0x00007300ff2a77ac */ /* 0x000e260008000800 */
[----:B------:R-:W-:Y:S02]  /*a4770*/  @P6 LOP3.LUT R7, R7, 0x1000, RZ, 0xfc, !PT ;  /* 0x0000100007076812 */ /* 0x000fe400078efcff */
[----:B------:R-:W-:-:S02]  /*a4780*/  ISETP.LT.AND P6, PT, R4, UR16, !P5 ;  /* 0x0000001004007c0c */ /* 0x000fc4000efc1270 */
[----:B------:R-:W-:Y:S01]  /*a4790*/  LOP3.LUT P1, RZ, R2, 0x40000, RZ, 0xc0, !PT ;  /* 0x0004000002ff7812 */ /* 0x000fe2000782c0ff */
[----:B------:R-:W0:Y:S01]  /*a47a0*/  LDCU UR16, c[0x0][0x398] ;  /* 0x00007300ff1077ac */ /* 0x000e220008000800 */
[----:B------:R-:W-:-:S04]  /*a47b0*/  LOP3.LUT R7, R7, 0xfffffbff, RZ, 0xc0, !PT ;  /* 0xfffffbff07077812 */ /* 0x000fc800078ec0ff */
[----:B------:R-:W-:Y:S02]  /*a47c0*/  @P0 LOP3.LUT R7, R7, 0x400, RZ, 0xfc, !PT ;  /* 0x0000040007070812 */ /* 0x000fe400078efcff */
[----:B------:R-:W-:Y:S02]  /*a47d0*/  ISETP.LT.AND P0, PT, R3, UR14, !P5 ;  /* 0x0000000e03007c0c */ /* 0x000fe4000ef01270 */
[----:B------:R-:W-:Y:S01]  /*a47e0*/  LOP3.LUT R7, R7, 0xfffff7ff, RZ, 0xc0, !PT ;  /* 0xfffff7ff07077812 */ /* 0x000fe200078ec0ff */
[----:B------:R-:W1:Y:S03]  /*a47f0*/  LDCU UR14, c[0x0][0x398] ;  /* 0x00007300ff0e77ac */ /* 0x000e660008000800 */
[----:B------:R-:W-:-:S04]  /*a4800*/  @P6 LOP3.LUT R7, R7, 0x800, RZ, 0xfc, !PT ;  /* 0x0000080007076812 */ /* 0x000fc800078efcff */
[----:B------:R-:W-:-:S04]  /*a4810*/  LOP3.LUT R7, R7, 0xfffffdff, RZ, 0xc0, !PT ;  /* 0xfffffdff07077812 */ /* 0x000fc800078ec0ff */
[----:B------:R-:W-:Y:S02]  /*a4820*/  @P0 LOP3.LUT R7, R7, 0x200, RZ, 0xfc, !PT ;  /* 0x0000020007070812 */ /* 0x000fe400078efcff */
[----:B------:R-:W-:Y:S02]  /*a4830*/  ISETP.LT.AND P0, PT, R29, UR12, !P4 ;  /* 0x0000000c1d007c0c */ /* 0x000fe4000e701270 */
[----:B------:R-:W-:Y:S02]  /*a4840*/  ISETP.LT.AND P6, PT, R28, UR20, !P4 ;  /* 0x000000141c007c0c */ /* 0x000fe4000e7c1270 */
[----:B0-----:R-:W-:Y:S02]  /*a4850*/  ISETP.LT.AND P5, PT, R4, UR4, !P4 ;  /* 0x0000000404007c0c */ /* 0x001fe4000e7a1270 */
[----:B------:R-:W-:Y:S01]  /*a4860*/  LOP3.LUT R7, R7, 0xffffff7f, RZ, 0xc0, !PT ;  /* 0xffffff7f07077812 */ /* 0x000fe200078ec0ff */
[----:B------:R-:W0:Y:S01]  /*a4870*/  LDCU UR4, c[0x0][0x398] ;  /* 0x00007300ff0477ac */ /* 0x000e220008000800 */
[----:B------:R-:W0:Y:S01]  /*a4880*/  LDCU UR20, c[0x0][0x398] ;  /* 0x00007300ff1477ac */ /* 0x000e220008000800 */
[----:B------:R-:W0:Y:S04]  /*a4890*/  LDCU UR12, c[0x0][0x398] ;  /* 0x00007300ff0c77ac */ /* 0x000e280008000800 */
[----:B------:R-:W-:-:S04]  /*a48a0*/  @P0 LOP3.LUT R7, R7, 0x80, RZ, 0xfc, !PT ;  /* 0x0000008007070812 */ /* 0x000fc800078efcff */
[----:B------:R-:W-:Y:S02]  /*a48b0*/  LOP3.LUT R7, R7, 0xfffffeff, RZ, 0xc0, !PT ;  /* 0xfffffeff07077812 */ /* 0x000fe400078ec0ff */
[----:B------:R-:W-:Y:S01]  /*a48c0*/  ISETP.LT.AND P0, PT, R3, UR5, !P4 ;  /* 0x0000000503007c0c */ /* 0x000fe2000e701270 */
[----:B------:R-:W0:Y:S01]  /*a48d0*/  LDCU UR5, c[0x0][0x398] ;  /* 0x00007300ff0577ac */ /* 0x000e220008000800 */
[----:B------:R-:W-:-:S04]  /*a48e0*/  @P6 LOP3.LUT R7, R7, 0x100, RZ, 0xfc, !PT ;  /* 0x0000010007076812 */ /* 0x000fc800078efcff */
[----:B------:R-:W-:-:S04]  /*a48f0*/  LOP3.LUT R7, R7, 0xffffffbf, RZ, 0xc0, !PT ;  /* 0xffffffbf07077812 */ /* 0x000fc800078ec0ff */
[----:B------:R-:W-:-:S04]  /*a4900*/  @P5 LOP3.LUT R7, R7, 0x40, RZ, 0xfc, !PT ;  /* 0x0000004007075812 */ /* 0x000fc800078efcff */
[----:B------:R-:W-:-:S04]  /*a4910*/  LOP3.LUT R7, R7, 0xffffffdf, RZ, 0xc0, !PT ;  /* 0xffffffdf07077812 */ /* 0x000fc800078ec0ff */
[----:B------:R-:W-:Y:S02]  /*a4920*/  @P0 LOP3.LUT R7, R7, 0x20, RZ, 0xfc, !PT ;  /* 0x0000002007070812 */ /* 0x000fe400078efcff */
[----:B0-----:R-:W-:Y:S02]  /*a4930*/  ISETP.LT.AND P0, PT, R28, UR4, !P3 ;  /* 0x000000041c007c0c */ /* 0x001fe4000df01270 */
[----:B------:R-:W-:Y:S02]  /*a4940*/  ISETP.LT.AND P6, PT, R29, UR5, !P3 ;  /* 0x000000051d007c0c */ /* 0x000fe4000dfc1270 */
[----:B------:R-:W-:Y:S02]  /*a4950*/  ISETP.LT.AND P5, PT, R4, UR6, !P3 ;  /* 0x0000000604007c0c */ /* 0x000fe4000dfa1270 */
[----:B------:R-:W-:Y:S01]  /*a4960*/  LOP3.LUT R7, R7, 0xffffffef, RZ, 0xc0, !PT ;  /* 0xffffffef07077812 */ /* 0x000fe200078ec0ff */
[----:B------:R-:W0:Y:S01]  /*a4970*/  LDCU UR5, c[0x0][0x398] ;  /* 0x00007300ff0577ac */ /* 0x000e220008000800 */
[----:B------:R-:W0:Y:S01]  /*a4980*/  LDCU UR4, c[0x0][0x398] ;  /* 0x00007300ff0477ac */ /* 0x000e220008000800 */
[----:B------:R-:W0:Y:S04]  /*a4990*/  LDCU UR6, c[0x0][0x398] ;  /* 0x00007300ff0677ac */ /* 0x000e280008000800 */
[----:B------:R-:W-:-:S04]  /*a49a0*/  @P0 LOP3.LUT R7, R7, 0x10, RZ, 0xfc, !PT ;  /* 0x0000001007070812 */ /* 0x000fc800078efcff */
[----:B------:R-:W-:Y:S02]  /*a49b0*/  LOP3.LUT R7, R7, 0xfffffff7, RZ, 0xc0, !PT ;  /* 0xfffffff707077812 */ /* 0x000fe400078ec0ff */
[----:B------:R-:W-:Y:S01]  /*a49c0*/  ISETP.LT.AND P0, PT, R3, UR7, !P3 ;  /* 0x0000000703007c0c */ /* 0x000fe2000df01270 */
[----:B------:R-:W1:Y:S01]  /*a49d0*/  LDCU UR7, c[0x0][0x398] ;  /* 0x00007300ff0777ac */ /* 0x000e620008000800 */
[----:B------:R-:W-:-:S04]  /*a49e0*/  @P6 LOP3.LUT R7, R7, 0x8, RZ, 0xfc, !PT ;  /* 0x0000000807076812 */ /* 0x000fc800078efcff */
[----:B------:R-:W-:-:S04]  /*a49f0*/  LOP3.LUT R7, R7, 0xfffffffb, RZ, 0xc0, !PT ;  /* 0xfffffffb07077812 */ /* 0x000fc800078ec0ff */
[----:B------:R-:W-:Y:S02]  /*a4a00*/  @P5 LOP3.LUT R7, R7, 0x4, RZ, 0xfc, !PT ;  /* 0x0000000407075812 */ /* 0x000fe400078efcff */
[----:B0-----:R-:W-:Y:S02]  /*a4a10*/  ISETP.LT.AND P6, PT, R29, UR5, !P2 ;  /* 0x000000051d007c0c */ /* 0x001fe4000d7c1270 */
[----:B------:R-:W-:Y:S01]  /*a4a20*/  ISETP.LT.AND P5, PT, R4, UR6, !P2 ;  /* 0x0000000604007c0c */ /* 0x000fe2000d7a1270 */
[----:B------:R-:W0:Y:S01]  /*a4a30*/  LDCU UR5, c[0x0][0x398] ;  /* 0x00007300ff0577ac */ /* 0x000e220008000800 */
[----:B------:R-:W-:Y:S01]  /*a4a40*/  LOP3.LUT R7, R7, 0xfffffffd, RZ, 0xc0, !PT ;  /* 0xfffffffd07077812 */ /* 0x000fe200078ec0ff */
[----:B------:R-:W0:Y:S03]  /*a4a50*/  LDCU UR6, c[0x0][0x398] ;  /* 0x00007300ff0677ac */ /* 0x000e260008000800 */
[----:B------:R-:W-:-:S02]  /*a4a60*/  @P0 LOP3.LUT R7, R7, 0x2, RZ, 0xfc, !PT ;  /* 0x0000000207070812 */ /* 0x000fc400078efcff */
[----:B------:R-:W-:Y:S01]  /*a4a70*/  ISETP.LT.AND P0, PT, R28, UR4, !P2 ;  /* 0x000000041c007c0c */ /* 0x000fe2000d701270 */
[----:B------:R-:W0:Y:S01]  /*a4a80*/  LDCU UR4, c[0x0][0x398] ;  /* 0x00007300ff0477ac */ /* 0x000e220008000800 */
[----:B------:R-:W-:Y:S02]  /*a4a90*/  LOP3.LUT R7, R7, 0xfffffffe, RZ, 0xc0, !PT ;  /* 0xfffffffe07077812 */ /* 0x000fe400078ec0ff */
[----:B------:R-:W-:-:S04]  /*a4aa0*/  @P6 LOP3.LUT R8, R8, 0x80000000, RZ, 0xfc, !PT ;  /* 0x8000000008086812 */ /* 0x000fc800078efcff */
[----:B------:R-:W-:-:S05]  /*a4ab0*/  LOP3.LUT R8, R8, 0xbfffffff, RZ, 0xc0, !PT ;  /* 0xbfffffff08087812 */ /* 0x000fca00078ec0ff */
[----:B------:R-:W-:Y:S02]  /*a4ac0*/  @P0 LOP3.LUT R7, R7, 0x1, RZ, 0xfc, !PT ;  /* 0x0000000107070812 */ /* 0x000fe400078efcff */
[----:B-1----:R-:W-:Y:S02]  /*a4ad0*/  ISETP.LT.AND P0, PT, R3, UR7, !P2 ;  /* 0x0000000703007c0c */ /* 0x002fe4000d701270 */
[----:B------:R-:W-:Y:S01]  /*a4ae0*/  @P5 LOP3.LUT R8, R8, 0x40000000, RZ, 0xfc, !PT ;  /* 0x4000000008085812 */ /* 0x000fe200078efcff */
[----:B------:R-:W1:Y:S03]  /*a4af0*/  LDCU UR7, c[0x0][0x398] ;  /* 0x00007300ff0777ac */ /* 0x000e660008000800 */
[----:B------:R-:W-:-:S07]  /*a4b00*/  LOP3.LUT R8, R8, 0xdfffffff, RZ, 0xc0, !PT ;  /* 0xdfffffff08087812 */ /* 0x000fce00078ec0ff */
[----:B------:R-:W-:Y:S02]  /*a4b10*/  @P0 LOP3.LUT R8, R8, 0x20000000, RZ, 0xfc, !PT ;  /* 0x2000000008080812 */ /* 0x000fe400078efcff */
[----:B0-----:R-:W-:Y:S02]  /*a4b20*/  ISETP.LT.AND P0, PT, R28, UR4, !P1 ;  /* 0x000000041c007c0c */ /* 0x001fe4000cf01270 */
[----:B------:R-:W-:Y:S02]  /*a4b30*/  ISETP.LT.AND P6, PT, R29, UR5, !P1 ;  /* 0x000000051d007c0c */ /* 0x000fe4000cfc1270 */
[----:B------:R-:W-:Y:S02]  /*a4b40*/  ISETP.LT.AND P5, PT, R4, UR6, !P1 ;  /* 0x0000000604007c0c */ /* 0x000fe4000cfa1270 */
[----:B------:R-:W-:Y:S01]  /*a4b50*/  LOP3.LUT R8, R8, 0xefffffff, RZ, 0xc0, !PT ;  /* 0xefffffff08087812 */ /* 0x000fe200078ec0ff */
[----:B------:R-:W0:Y:S01]  /*a4b60*/  LDCU UR4, c[0x0][0x398] ;  /* 0x00007300ff0477ac */ /* 0x000e220008000800 */
[----:B------:R-:W0:Y:S01]  /*a4b70*/  LDCU UR5, c[0x0][0x398] ;  /* 0x00007300ff0577ac */ /* 0x000e220008000800 */
[----:B------:R-:W-:Y:S01]  /*a4b80*/  LOP3.LUT P4, RZ, R2, 0x20000, RZ, 0xc0, !PT ;  /* 0x0002000002ff7812 */ /* 0x000fe2000788c0ff */
[----:B------:R-:W0:Y:S03]  /*a4b90*/  LDCU UR6, c[0x0][0x398] ;  /* 0x00007300ff0677ac */ /* 0x000e260008000800 */
[----:B------:R-:W-:-:S04]  /*a4ba0*/  @P0 LOP3.LUT R8, R8, 0x10000000, RZ, 0xfc, !PT ;  /* 0x1000000008080812 */ /* 0x000fc800078efcff */
[----:B------:R-:W-:Y:S02]  /*a4bb0*/  LOP3.LUT R8, R8, 0xf7ffffff, RZ, 0xc0, !PT ;  /* 0xf7ffffff08087812 */ /* 0x000fe400078ec0ff */
[----:B-1----:R-:W-:Y:S01]  /*a4bc0*/  ISETP.LT.AND P0, PT, R3, UR7, !P1 ;  /* 0x0000000703007c0c */ /* 0x002fe2000cf01270 */
[----:B------:R-:W1:Y:S01]  /*a4bd0*/  LDCU UR7, c[0x0][0x398] ;  /* 0x00007300ff0777ac */ /* 0x000e620008000800 */
        /* <DEDUP_REMOVED lines=99> */
[----:B-1----:R-:W-:Y:S02]  /*a5210*/  ISETP.LT.AND P0, PT, R3, UR7, !P3 ;  /* 0x0000000703007c0c */ /* 0x002fe4000df01270 */
[----:B------:R-:W-:Y:S01]  /*a5220*/  LOP3.LUT P2, RZ, R2, 0x800, RZ, 0xc0, !PT ;  /* 0x0000080002ff7812 */ /* 0x000fe2000784c0ff */
[----:B------:R-:W1:Y:S01]  /*a5230*/  LDCU UR7, c[0x0][0x398] ;  /* 0x00007300ff0777ac */ /* 0x000e620008000800 */
[----:B------:R-:W-:-:S04]  /*a5240*/  @P6 LOP3.LUT R8, R8, 0x8, RZ, 0xfc, !PT ;  /* 0x0000000808086812 */ /* 0x000fc800078efcff */
[----:B------:R-:W-:-:S04]  /*a5250*/  LOP3.LUT R8, R8, 0xfffffffb, RZ, 0xc0, !PT ;  /* 0xfffffffb08087812 */ /* 0x000fc800078ec0ff */
[----:B------:R-:W-:Y:S02]  /*a5260*/  @P5 LOP3.LUT R8, R8, 0x4, RZ, 0xfc, !PT ;  /* 0x0000000408085812 */ /* 0x000fe400078efcff */
[----:B0-----:R-:W-:Y:S02]  /*a5270*/  ISETP.LT.AND P6, PT, R29, UR5, !P2 ;  /* 0x000000051d007c0c */ /* 0x001fe4000d7c1270 */
[----:B------:R-:W-:Y:S01]  /*a5280*/  ISETP.LT.AND P5, PT, R4, UR6, !P2 ;  /* 0x0000000604007c0c */ /* 0x000fe2000d7a1270 */
[----:B------:R-:W0:Y:S01]  /*a5290*/  LDCU UR5, c[0x0][0x398] ;  /* 0x00007300ff0577ac */ /* 0x000e220008000800 */
[----:B------:R-:W-:Y:S02]  /*a52a0*/  LOP3.LUT R8, R8, 0xfffffffd, RZ, 0xc0, !PT ;  /* 0xfffffffd08087812 */ /* 0x000fe400078ec0ff */
[----:B------:R-:W-:Y:S01]  /*a52b0*/  LOP3.LUT P1, RZ, R2, 0x400, RZ, 0xc0, !PT ;  /* 0x0000040002ff7812 */ /* 0x000fe2000782c0ff */
[----:B------:R-:W0:Y:S01]  /*a52c0*/  LDCU UR6, c[0x0][0x398] ;  /* 0x00007300ff0677ac */ /* 0x000e220008000800 */
        /* <DEDUP_REMOVED lines=384> */
[----:B0-----:R-:W-:Y:S01]  /*a6ad0*/  ISETP.LT.AND P0, PT, R3, UR4, !P3 ;  /* 0x0000000403007c0c */ /* 0x001fe2000df01270 */
[----:B------:R-:W0:Y:S01]  /*a6ae0*/  LDCU UR4, c[0x0][0x398] ;  /* 0x00007300ff0477ac */ /* 0x000e220008000800 */
[----:B------:R-:W-:Y:S02]  /*a6af0*/  LOP3.LUT R11, R11, 0xffffffef, RZ, 0xc0, !PT ;  /* 0xffffffef0b0b7812 */ /* 0x000fe400078ec0ff */
[----:B------:R-:W-:Y:S02]  /*a6b00*/  ISETP.LT.AND P6, PT, R4, UR5, !P3 ;  /* 0x0000000504007c0c */ /* 0x000fe4000dfc1270 */
[----:B------:R-:W-:Y:S01]  /*a6b10*/  ISETP.LT.AND P5, PT, R29, UR6, !P3 ;  /* 0x000000061d007c0c */ /* 0x000fe2000dfa1270 */
[----:B------:R-:W0:Y:S01]  /*a6b20*/  LDCU UR6, c[0x0][0x398] ;  /* 0x00007300ff0677ac */ /* 0x000e220008000800 */
[----:B------:R-:W-:Y:S01]  /*a6b30*/  LOP3.LUT P2, RZ, R6, 0x200000, RZ, 0xc0, !PT ;  /* 0x0020000006ff7812 */ /* 0x000fe2000784c0ff */
[----:B------:R-:W0:Y:S04]  /*a6b40*/  LDCU UR5, c[0x0][0x398] ;  /* 0x00007300ff0577ac */ /* 0x000e280008000800 */
[----:B------:R-:W-:-:S02]  /*a6b50*/  @P0 LOP3.LUT R11, R11, 0x10, RZ, 0xfc, !PT ;  /* 0x000000100b0b0812 */ /* 0x000fc400078efcff */
[----:B-1----:R-:W-:Y:S01]  /*a6b60*/  ISETP.LT.AND P0, PT, R28, UR7, !P3 ;  /* 0x000000071c007c0c */ /* 0x002fe2000df01270 */
[----:B------:R-:W1:Y:S01]  /*a6b70*/  LDCU UR7, c[0x0][0x398] ;  /* 0x00007300ff0777ac */ /* 0x000e620008000800 */
[----:B------:R-:W-:-:S04]  /*a6b80*/  LOP3.LUT R11, R11, 0xfffffff7, RZ, 0xc0, !PT ;  /* 0xfffffff70b0b7812 */ /* 0x000fc800078ec0ff */
[----:B------:R-:W-:-:S04]  /*a6b90*/  @P6 LOP3.LUT R11, R11, 0x8, RZ, 0xfc, !PT ;  /* 0x000000080b0b6812 */ /* 0x000fc800078efcff */
[----:B------:R-:W-:-:S03]  /*a6ba0*/  LOP3.LUT R11, R11, 0xfffffffb, RZ, 0xc0, !PT ;  /* 0xfffffffb0b0b7812 */ /* 0x000fc600078ec0ff */
[----:B------:R-:W-:Y:S02]  /*a6bb0*/  @P0 LOP3.LUT R9, R9, 0x40000000, RZ, 0xfc, !PT ;  /* 0x4000000009090812 */ /* 0x000fe400078efcff */
[----:B0-----:R-:W-:Y:S02]  /*a6bc0*/  ISETP.LT.AND P0, PT, R28, UR4, !P2 ;  /* 0x000000041c007c0c */ /* 0x001fe4000d701270 */
[----:B------:R-:W-:Y:S02]  /*a6bd0*/  @P5 LOP3.LUT R11, R11, 0x4, RZ, 0xfc, !PT ;  /* 0x000000040b0b5812 */ /* 0x000fe400078efcff */
[----:B------:R-:W-:Y:S01]  /*a6be0*/  ISETP.LT.AND P5, PT, R4, UR6, !P2 ;  /* 0x0000000604007c0c */ /* 0x000fe2000d7a1270 */
[----:B------:R-:W0:Y:S01]  /*a6bf0*/  LDCU UR4, c[0x0][0x398] ;  /* 0x00007300ff0477ac */ /* 0x000e220008000800 */
[----:B------:R-:W-:Y:S02]  /*a6c00*/  LOP3.LUT R9, R9, 0x7fffffff, RZ, 0xc0, !PT ;  /* 0x7fffffff09097812 */ /* 0x000fe400078ec0ff */
[----:B------:R-:W-:-:S02]  /*a6c10*/  LOP3.LUT R11, R11, 0xfffffffd, RZ, 0xc0, !PT ;  /* 0xfffffffd0b0b7812 */ /* 0x000fc400078ec0ff */
[----:B------:R-:W-:Y:S01]  /*a6c20*/  ISETP.LT.AND P6, PT, R29, UR5, !P2 ;  /* 0x000000051d007c0c */ /* 0x000fe2000d7c1270 */
[----:B------:R-:W0:Y:S01]  /*a6c30*/  LDCU UR5, c[0x0][0x398] ;  /* 0x00007300ff0577ac */ /* 0x000e220008000800 */
[----:B------:R-:W-:Y:S01]  /*a6c40*/  LOP3.LUT P1, RZ, R6, 0x8000, RZ, 0xc0, !PT ;  /* 0x0000800006ff7812 */ /* 0x000fe2000782c0ff */
[----:B------:R-:W0:Y:S01]  /*a6c50*/  LDCU UR6, c[0x0][0x398] ;  /* 0x00007300ff0677ac */ /* 0x000e220008000800 */
[----:B------:R-:W-:Y:S02]  /*a6c60*/  @P0 LOP3.LUT R11, R11, 0x2, RZ, 0xfc, !PT ;  /* 0x000000020b0b0812 */ /* 0x000fe400078efcff */
[----:B-1----:R-:W-:Y:S02]  /*a6c70*/  ISETP.LT.AND P0, PT, R3, UR7, !P2 ;  /* 0x0000000703007c0c */ /* 0x002fe4000d701270 */
[----:B------:R-:W-:Y:S01]  /*a6c80*/  @P5 LOP3.LUT R9, R9, 0x80000000, RZ, 0xfc, !PT ;  /* 0x8000000009095812 */ /* 0x000fe200078efcff */
[----:B------:R-:W1:Y:S03]  /*a6c90*/  LDCU UR7, c[0x0][0x398] ;  /* 0x00007300ff0777ac */ /* 0x000e660008000800 */
[----:B------:R-:W-:-:S02]  /*a6ca0*/  LOP3.LUT R9, R9, 0xf7ffffff, RZ, 0xc0, !PT ;  /* 0xf7ffffff09097812 */ /* 0x000fc400078ec0ff */
[----:B------:R-:W-:-:S05]  /*a6cb0*/  LOP3.LUT R11, R11, 0xfffffffe, RZ, 0xc0, !PT ;  /* 0xfffffffe0b0b7812 */ /* 0x000fca00078ec0ff */
[----:B------:R-:W-:Y:S02]  /*a6cc0*/  @P0 LOP3.LUT R9, R9, 0x8000000, RZ, 0xfc, !PT ;  /* 0x0800000009090812 */ /* 0x000fe400078efcff */
[----:B0-----:R-:W-:Y:S02]  /*a6cd0*/  ISETP.LT.AND P0, PT, R3, UR4, !P1 ;  /* 0x0000000403007c0c */ /* 0x001fe4000cf01270 */
[----:B------:R-:W-:Y:S02]  /*a6ce0*/  @P6 LOP3.LUT R11, R11, 0x1, RZ, 0xfc, !PT ;  /* 0x000000010b0b6812 */ /* 0x000fe400078efcff */
[----:B------:R-:W-:Y:S02]  /*a6cf0*/  ISETP.LT.AND P6, PT, R4, UR5, !P1 ;  /* 0x0000000504007c0c */ /* 0x000fe4000cfc1270 */
[----:B------:R-:W-:Y:S02]  /*a6d00*/  LOP3.LUT R9, R9, 0xdfffffff, RZ, 0xc0, !PT ;  /* 0xdfffffff09097812 */ /* 0x000fe400078ec0ff */
[----:B------:R-:W-:Y:S01]  /*a6d10*/  ISETP.LT.AND P5, PT, R29, UR6, !P1 ;  /* 0x000000061d007c0c */ /* 0x000fe2000cfa1270 */
[----:B------:R-:W0:Y:S01]  /*a6d20*/  LDCU UR4, c[0x0][0x398] ;  /* 0x00007300ff0477ac */ /* 0x000e220008000800 */
[----:B------:R-:W0:Y:S01]  /*a6d30*/  LDCU UR5, c[0x0][0x398] ;  /* 0x00007300ff0577ac */ /* 0x000e220008000800 */
[----:B------:R-:W-:Y:S01]  /*a6d40*/  LOP3.LUT P4, RZ, R6, 0x10000, RZ, 0xc0, !PT ;  /* 0x0001000006ff7812 */ /* 0x000fe2000788c0ff */
[----:B------:R-:W0:Y:S01]  /*a6d50*/  LDCU UR6, c[0x0][0x398] ;  /* 0x00007300ff0677ac */ /* 0x000e220008000800 */
        /* <DEDUP_REMOVED lines=179> */
[----:B------:R-:W-:Y:S01]  /*a7890*/  ISETP.LT.AND P3, PT, R29, UR5, !P2 ;  /* 0x000000051d007c0c */ /* 0x000fe2000d761270 */
[----:B------:R-:W0:Y:S01]  /*a78a0*/  LDCU UR4, c[0x0][0x398] ;  /* 0x00007300ff0477ac */ /* 0x000e220008000800 */
[----:B------:R-:W-:Y:S02]  /*a78b0*/  LOP3.LUT R18, R18, 0xfffeffff, RZ, 0xc0, !PT ;  /* 0xfffeffff12127812 */ /* 0x000fe400078ec0ff */
[----:B------:R-:W-:Y:S01]  /*a78c0*/  ISETP.LT.AND P6, PT, R4, UR6, !P2 ;  /* 0x0000000604007c0c */ /* 0x000fe2000d7c1270 */
[----:B------:R-:W0:Y:S01]  /*a78d0*/  LDCU UR5, c[0x0][0x398] ;  /* 0x00007300ff0577ac */ /* 0x000e220008000800 */
[----:B------:R-:W-:Y:S01]  /*a78e0*/  LOP3.LUT P1, RZ, R6, 0x40, RZ, 0xc0, !PT ;  /* 0x0000004006ff7812 */ /* 0x000fe2000782c0ff */
[----:B------:R-:W0:Y:S04]  /*a78f0*/  LDCU UR6, c[0x0][0x398] ;  /* 0x00007300ff0677ac */ /* 0x000e280008000800 */
[----:B------:R-:W-:-:S04]  /*a7900*/  @P0 LOP3.LUT R18, R18, 0x10000, RZ, 0xfc, !PT ;  /* 0x0001000012120812 */ /* 0x000fc800078efcff */
[----:B------:R-:W-:Y:S02]  /*a7910*/  LOP3.LUT R18, R18, 0xffff7fff, RZ, 0xc0, !PT ;  /* 0xffff7fff12127812 */ /* 0x000fe400078ec0ff */
[----:B-1----:R-:W-:Y:S01]  /*a7920*/  ISETP.LT.AND P0, PT, R3, UR7, !P2 ;  /* 0x0000000703007c0c */ /* 0x002fe2000d701270 */
[----:B------:R-:W1:Y:S01]  /*a7930*/  LDCU UR7, c[0x0][0x398] ;  /* 0x00007300ff0777ac */ /* 0x000e620008000800 */
[----:B------:R-:W-:-:S04]  /*a7940*/  @P3 LOP3.LUT R18, R18, 0x8000, RZ, 0xfc, !PT ;  /* 0x0000800012123812 */ /* 0x000fc800078efcff */
[----:B------:R-:W-:Y:S02]  /*a7950*/  LOP3.LUT R18, R18, 0xffffbfff, RZ, 0xc0, !PT ;  /* 0xffffbfff12127812 */ /* 0x000fe400078ec0ff */
[----:B0-----:R-:W-:Y:S01]  /*a7960*/  ISETP.LT.AND P2, PT, R28, UR4, !P1 ;  /* 0x000000041c007c0c */ /* 0x001fe2000cf41270 */
[----:B------:R-:W0:Y:S01]  /*a7970*/  LDCU UR4, c[0x0][0x398] ;  /* 0x00007300ff0477ac */ /* 0x000e220008000800 */
[----:B------:R-:W-:-:S04]  /*a7980*/  @P6 LOP3.LUT R18, R18, 0x4000, RZ, 0xfc, !PT ;  /* 0x0000400012126812 */ /* 0x000fc800078efcff */
[----:B------:R-:W-:-:S04]  /*a7990*/  LOP3.LUT R18, R18, 0xffffdfff, RZ, 0xc0, !PT ;  /* 0xffffdfff12127812 */ /* 0x000fc800078ec0ff */
[----:B------:R-:W-:Y:S02]  /*a79a0*/  @P0 LOP3.LUT R18, R18, 0x2000, RZ, 0xfc, !PT ;  /* 0x0000200012120812 */ /* 0x000fe400078efcff */
[----:B------:R-:W-:Y:S02]  /*a79b0*/  ISETP.LT.AND P0, PT, R29, UR5, !P1 ;  /* 0x000000051d007c0c */ /* 0x000fe4000cf01270 */
[----:B------:R-:W-:Y:S01]  /*a79c0*/  ISETP.LT.AND P6, PT, R4, UR6, !P1 ;  /* 0x0000000604007c0c */ /* 0x000fe2000cfc1270 */
[----:B------:R-:W0:Y:S01]  /*a79d0*/  LDCU UR5, c[0x0][0x398] ;  /* 0x00007300ff0577ac */ /* 0x000e220008000800 */
[----:B------:R-:W-:Y:S02]  /*a79e0*/  LOP3.LUT R18, R18, 0xffffefff, RZ, 0xc0, !PT ;  /* 0xffffefff12127812 */ /* 0x000fe400078ec0ff */
[----:B------:R-:W-:Y:S01]  /*a79f0*/  LOP3.LUT P5, RZ, R6, 0x20, RZ, 0xc0, !PT ;  /* 0x0000002006ff7812 */ /* 0x000fe200078ac0ff */
[----:B------:R-:W0:Y:S01]  /*a7a00*/  LDCU UR6, c[0x0][0x398] ;  /* 0x00007300ff0677ac */ /* 0x000e220008000800 */
[----:B------:R-:W-:-:S04]  /*a7a10*/  @P2 LOP3.LUT R18, R18, 0x1000, RZ, 0xfc, !PT ;  /* 0x0000100012122812 */ /* 0x000fc800078efcff */
[----:B------:R-:W-:-:S04]  /*a7a20*/  LOP3.LUT R18, R18, 0xfffff7ff, RZ, 0xc0, !PT ;  /* 0xfffff7ff12127812 */ /* 0x000fc800078ec0ff */
[----:B------:R-:W-:Y:S02]  /*a7a30*/  @P0 LOP3.LUT R18, R18, 0x800, RZ, 0xfc, !PT ;  /* 0x0000080012120812 */ /* 0x000fe400078efcff */
[----:B-1----:R-:W-:Y:S01]  /*a7a40*/  ISETP.LT.AND P0, PT, R3, UR7, !P1 ;  /* 0x0000000703007c0c */ /* 0x002fe2000cf01270 */
[----:B------:R-:W1:Y:S01]  /*a7a50*/  LDCU UR7, c[0x0][0x398] ;  /* 0x00007300ff0777ac */ /* 0x000e620008000800 */
[----:B------:R-:W-:-:S04]  /*a7a60*/  LOP3.LUT R18, R18, 0xfffffbff, RZ, 0xc0, !PT ;  /* 0xfffffbff12127812 */ /* 0x000fc800078ec0ff */
[----:B------:R-:W-:Y:S02]  /*a7a70*/  @P6 LOP3.LUT R18, R18, 0x400, RZ, 0xfc, !PT ;  /* 0x0000040012126812 */ /* 0x000fe400078efcff */
[----:B0-----:R-:W-:Y:S01]  /*a7a80*/  ISETP.LT.AND P6, PT, R28, UR4, !P5 ;  /* 0x000000041c007c0c */ /* 0x001fe2000efc1270 */
        /* <DEDUP_REMOVED lines=8> */
[----:B------:R-:W-:Y:S01]  /*a7b10*/  LOP3.LUT P4, RZ, R6, 0x10, RZ, 0xc0, !PT ;  /* 0x0000001006ff7812 */ /* 0x000fe2000788c0ff */
[----:B------:R-:W0:Y:S01]  /*a7b20*/  LDCU UR6, c[0x0][0x398] ;  /* 0x00007300ff0677ac */ /* 0x000e220008000800 */
[----:B------:R-:W-:-:S04]  /*a7b30*/  LOP3.LUT R18, R18, 0xffffff7f, RZ, 0xc0, !PT ;  /* 0xffffff7f12127812 */ /* 0x000fc800078ec0ff */
[----:B------:R-:W-:Y:S02]  /*a7b40*/  @P0 LOP3.LUT R18, R18, 0x80, RZ, 0xfc, !PT ;  /* 0x0000008012120812 */ /* 0x000fe400078efcff */
[----:B-1----:R-:W-:Y:S01]  /*a7b50*/  ISETP.LT.AND P0, PT, R3, UR7, !P5 ;  /* 0x0000000703007c0c */ /* 0x002fe2000ef01270 */
[----:B------:R-:W1:Y:S01]  /*a7b60*/  LDCU UR7, c[0x0][0x398] ;  /* 0x00007300ff0777ac */ /* 0x000e620008000800 */
        /* <DEDUP_REMOVED lines=50> */
[----:B------:R-:W-:-:S04]  /*a7e90*/  LOP3.LUT R14, R14, 0xfbffffff, RZ, 0xc0, !PT ;  /* 0xfbffffff0e0e7812 */ /* 0x000fc800078ec0ff */
[----:B------:R-:W-:Y:S02]  /*a7ea0*/  @P3 LOP3.LUT R14, R14, 0x4000000, RZ, 0xfc, !PT ;  /* 0x040000000e0e3812 */ /* 0x000fe400078efcff */
[----:B0-----:R-:W-:Y:S02]  /*a7eb0*/  ISETP.LT.AND P3, PT, R28, UR4, !P1 ;  /* 0x000000041c007c0c */ /* 0x001fe4000cf61270 */
[----:B------:R-:W-:Y:S02]  /*a7ec0*/  ISETP.LT.AND P2, PT, R4, UR6, !P1 ;  /* 0x0000000604007c0c */ /* 0x000fe4000cf41270 */
[C---:B------:R-:W-:Y:S02]  /*a7ed0*/  LOP3.LUT P5, RZ, R13.reuse, 0x800000, RZ, 0xc0, !PT ;  /* 0x008000000dff7812 */ /* 0x040fe400078ac0ff */
[----:B------:R-:W-:Y:S02]  /*a7ee0*/  LOP3.LUT R14, R14, 0xfdffffff, RZ, 0xc0, !PT ;  /* 0xfdffffff0e0e7812 */ /* 0x000fe400078ec0ff */
[----:B------:R-:W-:-:S02]  /*a7ef0*/  LOP3.LUT P6, RZ, R13, 0x1000000, RZ, 0xc0, !PT ;  /* 0x010000000dff7812 */ /* 0x000fc400078cc0ff */
[----:B------:R-:W-:Y:S01]  /*a7f00*/  LOP3.LUT P4, RZ, R13, 0x400000, RZ, 0xc0, !PT ;  /* 0x004000000dff7812 */ /* 0x000fe2000788c0ff */
[----:B------:R-:W0:Y:S01]  /*a7f10*/  LDCU UR6, c[0x0][0x398] ;  /* 0x00007300ff0677ac */ /* 0x000e220008000800 */
[----:B------:R-:W-:Y:S02]  /*a7f20*/  @P0 LOP3.LUT R14, R14, 0x2000000, RZ, 0xfc, !PT ;  /* 0x020000000e0e0812 */ /* 0x000fe400078efcff */
[----:B------:R-:W-:Y:S02]  /*a7f30*/  ISETP.LT.AND P0, PT, R29, UR5, !P1 ;  /* 0x000000051d007c0c */ /* 0x000fe4000cf01270 */
[----:B------:R-:W-:Y:S01]  /*a7f40*/  LOP3.LUT R17, R17, 0xbfffffff, RZ, 0xc0, !PT ;  /* 0xbfffffff11117812 */ /* 0x000fe200078ec0ff */
[----:B------:R-:W0:Y:S01]  /*a7f50*/  LDCU UR4, c[0x0][0x398] ;  /* 0x00007300ff0477ac */ /* 0x000e220008000800 */
[----:B------:R-:W-:Y:S02]  /*a7f60*/  LOP3.LUT R14, R14, 0xfeffffff, RZ, 0xc0, !PT ;  /* 0xfeffffff0e0e7812 */ /* 0x000fe400078ec0ff */
[----:B------:R-:W-:-:S02]  /*a7f70*/  ISETP.LT.AND P6, PT, R28, UR50, !P6 ;  /* 0x000000321c007c0c */ /* 0x000fc4000f7c1270 */
[----:B-1----:R-:W-:Y:S02]  /*a7f80*/  ISETP.LT.AND P1, PT, R3, UR7, !P1 ;  /* 0x0000000703007c0c */ /* 0x002fe4000cf21270 */
[----:B------:R-:W-:Y:S02]  /*a7f90*/  ISETP.LT.AND P4, PT, R28, UR48, !P4 ;  /* 0x000000301c007c0c */ /* 0x000fe4000e781270 */
[----:B------:R-:W-:Y:S01]  /*a7fa0*/  @P3 LOP3.LUT R14, R14, 0x1000000, RZ, 0xfc, !PT ;  /* 0x010000000e0e3812 */ /* 0x000fe200078efcff */
[----:B------:R-:W1:Y:S01]  /*a7fb0*/  LDCU UR7, c[0x0][0x398] ;  /* 0x00007300ff0777ac */ /* 0x000e620008000800 */
[----:B------:R-:W0:Y:S01]  /*a7fc0*/  LDCU UR5, c[0x0][0x398] ;  /* 0x00007300ff0577ac */ /* 0x000e220008000800 */
[----:B------:R0:W-:Y:S01]  /*a7fd0*/  STL [R1+0x2e18], R7 ;  /* 0x002e180701007387 */ /* 0x0001e20000100800 */
[----:B------:R-:W-:Y:S01]  /*a7fe0*/  LOP3.LUT R14, R14, 0xff7fffff, RZ, 0xc0, !PT ;  /* 0xff7fffff0e0e7812 */ /* 0x000fe200078ec0ff */
[----:B------:R-:W0:Y:S01]  /*a7ff0*/  LDCU UR50, c[0x0][0x398] ;  /* 0x00007300ff3277ac */ /* 0x000e220008000800 */
[----:B------:R-:W0:Y:S02]  /*a8000*/  LDCU UR48, c[0x0][0x398] ;  /* 0x00007300ff3077ac */ /* 0x000e240008000800 */
[----:B------:R-:W-:-:S02]  /*a8010*/  @P0 LOP3.LUT R14, R14, 0x800000, RZ, 0xfc, !PT ;  /* 0x008000000e0e0812 */ /* 0x000fc400078efcff */
[----:B------:R-:W-:-:S13]  /*a8020*/  LOP3.LUT P0, RZ, R13, 0x2000000, RZ, 0xc0, !PT ;  /* 0x020000000dff7812 */ /* 0x000fda000780c0ff */
[----:B------:R-:W-:Y:S02]  /*a8030*/  @P0 LOP3.LUT R25, R25, 0x100000, RZ, 0xfc, !PT ;  /* 0x0010000019190812 */ /* 0x000fe400078efcff */
[----:B------:R-:W-:Y:S02]  /*a8040*/  LOP3.LUT P0, RZ, R13, 0x4000000, RZ, 0xc0, !PT ;  /* 0x040000000dff7812 */ /* 0x000fe4000780c0ff */
[----:B------:R-:W-:-:S11]  /*a8050*/  LOP3.LUT R25, R25, 0xffdfffff, RZ, 0xc0, !PT ;  /* 0xffdfffff19197812 */ /* 0x000fd600078ec0ff */
        /* <DEDUP_REMOVED lines=14> */
[----:B------:R-:W-:Y:S02]  /*a8140*/  LOP3.LUT R14, R14, 0xffbfffff, RZ, 0xc0, !PT ;  /* 0xffbfffff0e0e7812 */ /* 0x000fe400078ec0ff */
[----:B------:R-:W-:Y:S02]  /*a8150*/  LOP3.LUT R25, R25, 0xfbffffff, RZ, 0xc0, !PT ;  /* 0xfbffffff19197812 */ /* 0x000fe400078ec0ff */
[----:B------:R-:W-:-:S07]  /*a8160*/  @P2 LOP3.LUT R14, R14, 0x400000, RZ, 0xfc, !PT ;  /* 0x004000000e0e2812 */ /* 0x000fce00078efcff */
[----:B------:R-:W-:Y:S02]  /*a8170*/  @P0 LOP3.LUT R25, R25, 0x4000000, RZ, 0xfc, !PT ;  /* 0x0400000019190812 */ /* 0x000fe400078efcff */
[----:B------:R-:W-:Y:S02]  /*a8180*/  LOP3.LUT P0, RZ, R6, 0x1, RZ, 0xc0, !PT ;  /* 0x0000000106ff7812 */ /* 0x000fe4000780c0ff */
[----:B------:R-:W-:Y:S02]  /*a8190*/  LOP3.LUT R14, R14, 0xffdfffff, RZ, 0xc0, !PT ;  /* 0xffdfffff0e0e7812 */ /* 0x000fe400078ec0ff */
[----:B------:R-:W-:Y:S02]  /*a81a0*/  ISETP.LT.AND P0, PT, R28, UR58, !P0 ;  /* 0x0000003a1c007c0c */ /* 0x000fe4000c701270 */
[----:B------:R-:W-:Y:S02]  /*a81b0*/  @P1 LOP3.LUT R14, R14, 0x200000, RZ, 0xfc, !PT ;  /* 0x002000000e0e1812 */ /* 0x000fe400078efcff */
[----:B------:R-:W-:-:S02]  /*a81c0*/  LOP3.LUT P3, RZ, R13, 0x200000, RZ, 0xc0, !PT ;  /* 0x002000000dff7812 */ /* 0x000fc4000786c0ff */
[----:B------:R-:W-:Y:S01]  /*a81d0*/  LOP3.LUT P2, RZ, R13, 0x100000, RZ, 0xc0, !PT ;  /* 0x001000000dff7812 */ /* 0x000fe2000784c0ff */
[----:B------:R-:W-:Y:S01]  /*a81e0*/  STL [R1+0x2e1c], R16 ;  /* 0x002e1c1001007387 */ /* 0x000fe20000100800 */
[----:B------:R-:W-:Y:S01]  /*a81f0*/  LOP3.LUT R14, R14, 0xffefffff, RZ, 0xc0, !PT ;  /* 0xffefffff0e0e7812 */ /* 0x000fe200078ec0ff */
[----:B------:R-:W0:Y:S04]  /*a8200*/  LDCU UR58, c[0x0][0x398] ;  /* 0x00007300ff3a77ac */ /* 0x000e280008000800 */
[----:B------:R-:W-:Y:S02]  /*a8210*/  @P0 LOP3.LUT R14, R14, 0x100000, RZ, 0xfc, !PT ;  /* 0x001000000e0e0812 */ /* 0x000fe400078efcff */
[----:B------:R-:W-:-:S04]  /*a8220*/  LOP3.LUT P0, RZ, R25, 0x4000000, RZ, 0xc0, !PT ;  /* 0x0400000019ff7812 */ /* 0x000fc8000780c0ff */
[----:B------:R-:W-:Y:S02]  /*a8230*/  ISETP.LT.AND P0, PT, R28, UR57, !P0 ;  /* 0x000000391c007c0c */ /* 0x000fe4000c701270 */
[----:B------:R-:W-:Y:S02]  /*a8240*/  LOP3.LUT R14, R14, 0xfffdffff, RZ, 0xc0, !PT ;  /* 0xfffdffff0e0e7812 */ /* 0x000fe400078ec0ff */
[----:B------:R-:W-:Y:S02]  /*a8250*/  ISETP.LT.AND P2, PT, R28, UR46, !P2 ;  /* 0x0000002e1c007c0c */ /* 0x000fe4000d741270 */
[----:B------:R-:W-:Y:S01]  /*a8260*/  LOP3.LUT P1, RZ, R13, 0x80000, RZ, 0xc0, !PT ;  /* 0x000800000dff7812 */ /* 0x000fe2000782c0ff */
[----:B------:R-:W0:Y:S01]  /*a8270*/  LDCU UR57, c[0x0][0x398] ;  /* 0x00007300ff3977ac */ /* 0x000e220008000800 */
[----:B------:R-:W-:Y:S05]  /*a8280*/  STL.64 [R1+0x2e10], R10 ;  /* 0x002e100a01007387 */ /* 0x000fea0000100a00 */
[----:B------:R-:W-:-:S02]  /*a8290*/  @P0 LOP3.LUT R14, R14, 0x20000, RZ, 0xfc, !PT ;  /* 0x000200000e0e0812 */ /* 0x000fc400078efcff */
[----:B------:R-:W-:Y:S01]  /*a82a0*/  LOP3.LUT P0, RZ, R25, 0x2000000, RZ, 0xc0, !PT ;  /* 0x0200000019ff7812 */ /* 0x000fe2000780c0ff */
[----:B------:R-:W0:Y:S03]  /*a82b0*/  LDCU UR46, c[0x0][0x398] ;  /* 0x00007300ff2e77ac */ /* 0x000e260008000800 */
[----:B------:R-:W-:Y:S02]  /*a82c0*/  ISETP.LT.AND P0, PT, R28, UR56, !P0 ;  /* 0x000000381c007c0c */ /* 0x000fe4000c701270 */
[----:B------:R-:W-:Y:S01]  /*a82d0*/  LOP3.LUT R14, R14, 0xffffbfff, RZ, 0xc0, !PT ;  /* 0xffffbfff0e0e7812 */ /* 0x000fe200078ec0ff */
[----:B------:R-:W-:Y:S01]  /*a82e0*/  STL.64 [R1+0x2e08], R8 ;  /* 0x002e080801007387 */ /* 0x000fe20000100a00 */
[----:B------:R-:W0:Y:S09]  /*a82f0*/  LDCU UR56, c[0x0][0x398] ;  /* 0x00007300ff3877ac */ /* 0x000e320008000800 */
[----:B------:R-:W-:-:S02]  /*a8300*/  @P0 LOP3.LUT R14, R14, 0x4000, RZ, 0xfc, !PT ;  /* 0x000040000e0e0812 */ /* 0x000fc400078efcff */
[----:B------:R-:W-:-:S04]  /*a8310*/  LOP3.LUT P0, RZ, R25, 0x1000000, RZ, 0xc0, !PT ;  /* 0x0100000019ff7812 */ /* 0x000fc8000780c0ff */
[----:B------:R-:W-:Y:S02]  /*a8320*/  ISETP.LT.AND P0, PT, R28, UR55, !P0 ;  /* 0x000000371c007c0c */ /* 0x000fe4000c701270 */
[----:B------:R-:W-:Y:S01]  /*a8330*/  LOP3.LUT R14, R14, 0xfffff7ff, RZ, 0xc0, !PT ;  /* 0xfffff7ff0e0e7812 */ /* 0x000fe200078ec0ff */
[----:B------:R-:W-:Y:S01]  /*a8340*/  STL [R1+0x2e20], R18 ;  /* 0x002e201201007387 */ /* 0x000fe20000100800 */
[----:B------:R-:W0:Y:S09]  /*a8350*/  LDCU UR55, c[0x0][0x398] ;  /* 0x00007300ff3777ac */ /* 0x000e320008000800 */
[----:B------:R-:W-:-:S02]  /*a8360*/  @P0 LOP3.LUT R14, R14, 0x800, RZ, 0xfc, !PT ;  /* 0x000008000e0e0812 */ /* 0x000fc400078efcff */
[----:B------:R-:W-:-:S04]  /*a8370*/  LOP3.LUT P0, RZ, R25, 0x800000, RZ, 0xc0, !PT ;  /* 0x0080000019ff7812 */ /* 0x000fc8000780c0ff */
[----:B------:R-:W-:Y:S02]  /*a8380*/  ISETP.LT.AND P0, PT, R28, UR54, !P0 ;  /* 0x000000361c007c0c */ /* 0x000fe4000c701270 */
[----:B------:R-:W-:Y:S01]  /*a8390*/  LOP3.LUT R14, R14, 0xfffffeff, RZ, 0xc0, !PT ;  /* 0xfffffeff0e0e7812 */ /* 0x000fe200078ec0ff */
[----:B------:R-:W0:Y:S10]  /*a83a0*/  LDCU UR54, c[0x0][0x398] ;  /* 0x00007300ff3677ac */ /* 0x000e340008000800 */
        /* <DEDUP_REMOVED lines=13> */
[----:B------:R-:W-:Y:S02]  /*a8480*/  LOP3.LUT R25, R25, 0xfffff7ff, RZ, 0xc0, !PT ;  /* 0xfffff7ff19197812 */ /* 0x000fe400078ec0ff */
[----:B------:R-:W-:Y:S01]  /*a8490*/  LOP3.LUT R14, R14, 0xfff7ffff, RZ, 0xc0, !PT ;  /* 0xfff7ffff0e0e7812 */ /* 0x000fe200078ec0ff */
[----:B------:R-:W0:Y:S08]  /*a84a0*/  LDCU UR51, c[0x0][0x398] ;  /* 0x00007300ff3377ac */ /* 0x000e300008000800 */
[----:B------:R-:W-:-:S02]  /*a84b0*/  @P0 LOP3.LUT R12, R12, 0x80000000, RZ, 0xfc, !PT ;  /* 0x800000000c0c0812 */ /* 0x000fc400078efcff */
[----:B------:R-:W-:Y:S02]  /*a84c0*/  ISETP.LT.AND P0, PT, R28, UR49, !P5 ;  /* 0x000000311c007c0c */ /* 0x000fe4000ef01270 */
[----:B------:R-:W-:Y:S01]  /*a84d0*/  LOP3.LUT P5, RZ, R13, 0x40, RZ, 0xc0, !PT ;  /* 0x000000400dff7812 */ /* 0x000fe200078ac0ff */
[----:B------:R-:W0:-:S12]  /*a84e0*/  LDCU UR49, c[0x0][0x398] ;  /* 0x00007300ff3177ac */ /* 0x000e180008000800 */
        /* <DEDUP_REMOVED lines=9> */
[----:B------:R-:W-:-:S04]  /*a8580*/  LOP3.LUT R12, R12, 0xefffffff, RZ, 0xc0, !PT ;  /* 0xefffffff0c0c7812 */ /* 0x000fc800078ec0ff */
[----:B------:R-:W-:-:S05]  /*a8590*/  @P6 LOP3.LUT R12, R12, 0x10000000, RZ, 0xfc, !PT ;  /* 0x100000000c0c6812 */ /* 0x000fca00078efcff */
[----:B------:R-:W-:Y:S02]  /*a85a0*/  @P5 LOP3.LUT R25, R25, 0x4000, RZ, 0xfc, !PT ;  /* 0x0000400019195812 */ /* 0x000fe400078efcff */
[----:B------:R-:W-:Y:S02]  /*a85b0*/  LOP3.LUT P5, RZ, R13, 0x400, RZ, 0xc0, !PT ;  /* 0x000004000dff7812 */ /* 0x000fe400078ac0ff */
[----:B------:R-:W-:Y:S02]  /*a85c0*/  LOP3.LUT R12, R12, 0xfdffffff, RZ, 0xc0, !PT ;  /* 0xfdffffff0c0c7812 */ /* 0x000fe400078ec0ff */
[----:B------:R-:W-:Y:S02]  /*a85d0*/  LOP3.LUT R25, R25, 0xffff7fff, RZ, 0xc0, !PT ;  /* 0xffff7fff19197812 */ /* 0x000fe400078ec0ff */
[----:B------:R-:W-:Y:S02]  /*a85e0*/  @P0 LOP3.LUT R12, R12, 0x2000000, RZ, 0xfc, !PT ;  /* 0x020000000c0c0812 */ /* 0x000fe400078efcff */
[----:B------:R-:W-:-:S02]  /*a85f0*/  ISETP.LT.AND P0, PT, R28, UR47, !P3 ;  /* 0x0000002f1c007c0c */ /* 0x000fc4000df01270 */
[----:B------:R-:W-:Y:S02]  /*a8600*/  LOP3.LUT R12, R12, 0xffbfffff, RZ, 0xc0, !PT ;  /* 0xffbfffff0c0c7812 */ /* 0x000fe400078ec0ff */
[----:B------:R-:W-:Y:S01]  /*a8610*/  LOP3.LUT P6, RZ, R13, 0x10000, RZ, 0xc0, !PT ;  /* 0x000100000dff7812 */ /* 0x000fe200078cc0ff */
[----:B------:R-:W0:Y:S01]  /*a8620*/  LDCU UR47, c[0x0][0x398] ;  /* 0x00007300ff2f77ac */ /* 0x000e220008000800 */
[----:B------:R-:W-:Y:S02]  /*a8630*/  @P5 LOP3.LUT R25, R25, 0x8000, RZ, 0xfc, !PT ;  /* 0x0000800019195812 */ /* 0x000fe400078efcff */
[----:B------:R-:W-:Y:S02]  /*a8640*/  LOP3.LUT P5, RZ, R13, 0x800, RZ, 0xc0, !PT ;  /* 0x000008000dff7812 */ /* 0x000fe400078ac0ff */
[----:B------:R-:W-:Y:S02]  /*a8650*/  @P4 LOP3.LUT R12, R12, 0x400000, RZ, 0xfc, !PT ;  /* 0x004000000c0c4812 */ /* 0x000fe400078efcff */
[----:B------:R-:W-:-:S02]  /*a8660*/  LOP3.LUT R25, R25, 0xfffeffff, RZ, 0xc0, !PT ;  /* 0xfffeffff19197812 */ /* 0x000fc400078ec0ff */
[----:B------:R-:W-:-:S04]  /*a8670*/  LOP3.LUT R12, R12, 0xfff7ffff, RZ, 0xc0, !PT ;  /* 0xfff7ffff0c0c7812 */ /* 0x000fc800078ec0ff */
[----:B------:R-:W-:Y:S02]  /*a8680*/  @P0 LOP3.LUT R12, R12, 0x80000, RZ, 0xfc, !PT ;  /* 0x000800000c0c0812 */ /* 0x000fe400078efcff */
[----:B------:R-:W-:Y:S02]  /*a8690*/  ISETP.LT.AND P0, PT, R28, UR45, !P1 ;  /* 0x0000002d1c007c0c */ /* 0x000fe4000cf01270 */
[----:B------:R-:W-:Y:S02]  /*a86a0*/  @P5 LOP3.LUT R25, R25, 0x10000, RZ, 0xfc, !PT ;  /* 0x0001000019195812 */ /* 0x000fe400078efcff */
[----:B------:R-:W-:Y:S02]  /*a86b0*/  LOP3.LUT P5, RZ, R13, 0x1000, RZ, 0xc0, !PT ;  /* 0x000010000dff7812 */ /* 0x000fe400078ac0ff */
[----:B------:R-:W-:Y:S02]  /*a86c0*/  LOP3.LUT R12, R12, 0xfffeffff, RZ, 0xc0, !PT ;  /* 0xfffeffff0c0c7812 */ /* 0x000fe400078ec0ff */
[----:B------:R-:W-:-:S02]  /*a86d0*/  ISETP.LT.AND P6, PT, R28, UR42, !P6 ;  /* 0x0000002a1c007c0c */ /* 0x000fc4000f7c1270 */
[----:B------:R-:W-:Y:S02]  /*a86e0*/  LOP3.LUT R25, R25, 0xfffdffff, RZ, 0xc0, !PT ;  /* 0xfffdffff19197812 */ /* 0x000fe400078ec0ff */
[C---:B------:R-:W-:Y:S02]  /*a86f0*/  LOP3.LUT P1, RZ, R13.reuse, 0x20000, RZ, 0xc0, !PT ;  /* 0x000200000dff7812 */ /* 0x040fe4000782c0ff */
[----:B------:R-:W-:Y:S02]  /*a8700*/  @P2 LOP3.LUT R12, R12, 0x10000, RZ, 0xfc, !PT ;  /* 0x000100000c0c2812 */ /* 0x000fe400078efcff */
[C---:B------:R-:W-:Y:S02]  /*a8710*/  LOP3.LUT P2, RZ, R13.reuse, 0x40000, RZ, 0xc0, !PT ;  /* 0x000400000dff7812 */ /* 0x040fe4000784c0ff */
[C---:B------:R-:W-:Y:S02]  /*a8720*/  LOP3.LUT P4, RZ, R13.reuse, 0x20, RZ, 0xc0, !PT ;  /* 0x000000200dff7812 */ /* 0x040fe4000788c0ff */
[----:B------:R-:W-:-:S02]  /*a8730*/  LOP3.LUT P3, RZ, R13, 0x10, RZ, 0xc0, !PT ;  /* 0x000000100dff7812 */ /* 0x000fc4000786c0ff */
[----:B------:R-:W-:Y:S01]  /*a8740*/  LOP3.LUT R12, R12, 0xffffdfff, RZ, 0xc0, !PT ;  /* 0xffffdfff0c0c7812 */ /* 0x000fe200078ec0ff */
[----:B------:R-:W0:Y:S01]  /*a8750*/  LDCU UR45, c[0x0][0x398] ;  /* 0x00007300ff2d77ac */ /* 0x000e220008000800 */
[----:B------:R-:W0:Y:S01]  /*a8760*/  LDCU UR42, c[0x0][0x398] ;  /* 0x00007300ff2a77ac */ /* 0x000e220008000800 */
[----:B------:R-:W-:Y:S02]  /*a8770*/  @P5 LOP3.LUT R25, R25, 0x20000, RZ, 0xfc, !PT ;  /* 0x0002000019195812 */ /* 0x000fe400078efcff */
[----:B------:R-:W-:Y:S02]  /*a8780*/  LOP3.LUT P5, RZ, R13, 0x2000, RZ, 0xc0, !PT ;  /* 0x000020000dff7812 */ /* 0x000fe400078ac0ff */
[----:B------:R-:W-:Y:S02]  /*a8790*/  @P0 LOP3.LUT R12, R12, 0x2000, RZ, 0xfc, !PT ;  /* 0x000020000c0c0812 */ /* 0x000fe400078efcff */
[----:B------:R-:W-:Y:S02]  /*a87a0*/  ISETP.LT.AND P0, PT, R28, UR44, !P2 ;  /* 0x0000002c1c007c0c */ /* 0x000fe4000d701270 */
[----:B------:R-:W-:-:S02]  /*a87b0*/  LOP3.LUT R25, R25, 0xfffbffff, RZ, 0xc0, !PT ;  /* 0xfffbffff19197812 */ /* 0x000fc400078ec0ff */
[----:B------:R-:W-:Y:S02]  /*a87c0*/  ISETP.LT.AND P4, PT, R28, UR29, !P4 ;  /* 0x0000001d1c007c0c */ /* 0x000fe4000e781270 */
[----:B------:R-:W-:Y:S02]  /*a87d0*/  LOP3.LUT R12, R12, 0xfffffbff, RZ, 0xc0, !PT ;  /* 0xfffffbff0c0c7812 */ /* 0x000fe400078ec0ff */
[----:B------:R-:W-:Y:S02]  /*a87e0*/  LOP3.LUT P2, RZ, R13, 0x8, RZ, 0xc0, !PT ;  /* 0x000000080dff7812 */ /* 0x000fe4000784c0ff */
[----:B------:R-:W-:Y:S01]  /*a87f0*/  ISETP.LT.AND P3, PT, R28, UR28, !P3 ;  /* 0x0000001c1c007c0c */ /* 0x000fe2000df61270 */
[----:B------:R-:W0:Y:S01]  /*a8800*/  LDCU UR28, c[0x0][0x398] ;  /* 0x00007300ff1c77ac */ /* 0x000e220008000800 */
[----:B------:R-:W0:Y:S01]  /*a8810*/  LDCU UR29, c[0x0][0x398] ;  /* 0x00007300ff1d77ac */ /* 0x000e220008000800 */
[----:B------:R-:W0:Y:S01]  /*a8820*/  LDCU UR44, c[0x0][0x398] ;  /* 0x00007300ff2c77ac */ /* 0x000e220008000800 */
[----:B------:R-:W-:-:S02]  /*a8830*/  @P5 LOP3.LUT R25, R25, 0x40000, RZ, 0xfc, !PT ;  /* 0x0004000019195812 */ /* 0x000fc400078efcff */
[----:B------:R-:W-:Y:S02]  /*a8840*/  LOP3.LUT P5, RZ, R13, 0x4000, RZ, 0xc0, !PT ;  /* 0x000040000dff7812 */ /* 0x000fe400078ac0ff */
[----:B------:R-:W-:Y:S02]  /*a8850*/  @P0 LOP3.LUT R12, R12, 0x400, RZ, 0xfc, !PT ;  /* 0x000004000c0c0812 */ /* 0x000fe400078efcff */
[C---:B------:R-:W-:Y:S02]  /*a8860*/  ISETP.LT.AND P0, PT, R28.reuse, UR43, !P1 ;  /* 0x0000002b1c007c0c */ /* 0x040fe4000cf01270 */
[----:B------:R-:W-:Y:S02]  /*a8870*/  LOP3.LUT R25, R25, 0xfff7ffff, RZ, 0xc0, !PT ;  /* 0xfff7ffff19197812 */ /* 0x000fe400078ec0ff */
[----:B------:R-:W-:Y:S02]  /*a8880*/  ISETP.LT.AND P2, PT, R28, UR27, !P2 ;  /* 0x0000001b1c007c0c */ /* 0x000fe4000d741270 */
[----:B------:R-:W-:-:S02]  /*a8890*/  LOP3.LUT R12, R12, 0xffffff7f, RZ, 0xc0, !PT ;  /* 0xffffff7f0c0c7812 */ /* 0x000fc400078ec0ff */
[----:B------:R-:W-:Y:S01]  /*a88a0*/  LOP3.LUT P1, RZ, R13, 0x4, RZ, 0xc0, !PT ;  /* 0x000000040dff7812 */ /* 0x000fe2000782c0ff */
        /* <DEDUP_REMOVED lines=8> */
[----:B------:R-:W-:Y:S02]  /*a8930*/  LOP3.LUT P0, RZ, R13, 0x2, RZ, 0xc0, !PT ;  /* 0x000000020dff7812 */ /* 0x000fe4000780c0ff */
[----:B------:R-:W-:Y:S02]  /*a8940*/  @P2 LOP3.LUT R15, R15, 0x20000000, RZ, 0xfc, !PT ;  /* 0x200000000f0f2812 */ /* 0x000fe400078efcff */
[----:B------:R-:W-:Y:S01]  /*a8950*/  @P6 LOP3.LUT R12, R12, 0x10, RZ, 0xfc, !PT ;  /* 0x000000100c0c6812 */ /* 0x000fe200078efcff */
[----:B------:R-:W0:Y:S01]  /*a8960*/  LDCU UR39, c[0x0][0x398] ;  /* 0x00007300ff2777ac */ /* 0x000e220008000800 */
[----:B------:R-:W0:Y:S02]  /*a8970*/  LDCU UR26, c[0x0][0x398] ;  /* 0x00007300ff1a77ac */ /* 0x000e240008000800 */
[----:B------:R-:W-:-:S04]  /*a8980*/  LOP3.LUT R12, R12, 0xfffffffd, RZ, 0xc0, !PT ;  /* 0xfffffffd0c0c7812 */ /* 0x000fc800078ec0ff */
[----:B------:R-:W-:Y:S02]  /*a8990*/  @P5 LOP3.LUT R12, R12, 0x2, RZ, 0xfc, !PT ;  /* 0x000000020c0c5812 */ /* 0x000fe400078efcff */
[----:B------:R-:W-:-:S04]  /*a89a0*/  LOP3.LUT P5, RZ, R25, 0x80000, RZ, 0xc0, !PT ;  /* 0x0008000019ff7812 */ /* 0x000fc800078ac0ff */
[C---:B------:R-:W-:Y:S02]  /*a89b0*/  ISETP.LT.AND P5, PT, R28.reuse, UR38, !P5 ;  /* 0x000000261c007c0c */ /* 0x040fe4000efa1270 */
[----:B------:R-:W-:Y:S02]  /*a89c0*/  ISETP.LT.AND P0, PT, R28, UR25, !P0 ;  /* 0x000000191c007c0c */ /* 0x000fe4000c701270 */
[----:B------:R-:W-:Y:S02]  /*a89d0*/  LOP3.LUT R15, R15, 0xfbffffff, RZ, 0xc0, !PT ;  /* 0xfbffffff0f0f7812 */ /* 0x000fe400078ec0ff */
[----:B------:R-:W-:Y:S02]  /*a89e0*/  LOP3.LUT P6, RZ, R13, 0x1, RZ, 0xc0, !PT ;  /* 0x000000010dff7812 */ /* 0x000fe400078cc0ff */
[----:B------:R-:W-:Y:S02]  /*a89f0*/  LOP3.LUT P2, RZ, R25, 0x80, RZ, 0xc0, !PT ;  /* 0x0000008019ff7812 */ /* 0x000fe4000784c0ff */
[----:B------:R-:W-:Y:S01]  /*a8a00*/  LOP3.LUT R12, R12, 0xbfffffff, RZ, 0xc0, !PT ;  /* 0xbfffffff0c0c7812 */ /* 0x000fe200078ec0ff */
[----:B------:R-:W0:Y:S02]  /*a8a10*/  LDCU UR38, c[0x0][0x398] ;  /* 0x00007300ff2677ac */ /* 0x000e240008000800 */
[----:B------:R-:W-:-:S02]  /*a8a20*/  @P5 LOP3.LUT R5, R5, 0x40000000, RZ, 0xfc, !PT ;  /* 0x4000000005055812 */ /* 0x000fc400078efcff */
[----:B------:R-:W-:Y:S01]  /*a8a30*/  LOP3.LUT P5, RZ, R25, 0x40000, RZ, 0xc0, !PT ;  /* 0x0004000019ff7812 */ /* 0x000fe200078ac0ff */
[----:B------:R-:W0:Y:S03]  /*a8a40*/  LDCU UR25, c[0x0][0x398] ;  /* 0x00007300ff1977ac */ /* 0x000e260008000800 */
[----:B------:R-:W-:Y:S02]  /*a8a50*/  ISETP.LT.AND P5, PT, R28, UR37, !P5 ;  /* 0x000000251c007c0c */ /* 0x000fe4000efa1270 */
[----:B------:R-:W-:Y:S02]  /*a8a60*/  LOP3.LUT R5, R5, 0xf7ffffff, RZ, 0xc0, !PT ;  /* 0xf7ffffff05057812 */ /* 0x000fe400078ec0ff */
[----:B------:R-:W-:Y:S01]  /*a8a70*/  @P1 LOP3.LUT R15, R15, 0x4000000, RZ, 0xfc, !PT ;  /* 0x040000000f0f1812 */ /* 0x000fe200078efcff */
[----:B------:R-:W0:Y:S08]  /*a8a80*/  LDCU UR37, c[0x0][0x398] ;  /* 0x00007300ff2577ac */ /* 0x000e300008000800 */
[----:B------:R-:W-:-:S02]  /*a8a90*/  @P5 LOP3.LUT R5, R5, 0x8000000, RZ, 0xfc, !PT ;  /* 0x0800000005055812 */ /* 0x000fc400078efcff */
[----:B------:R-:W-:-:S04]  /*a8aa0*/  LOP3.LUT P5, RZ, R25, 0x20000, RZ, 0xc0, !PT ;  /* 0x0002000019ff7812 */ /* 0x000fc800078ac0ff */
[----:B------:R-:W-:Y:S02]  /*a8ab0*/  ISETP.LT.AND P5, PT, R28, UR36, !P5 ;  /* 0x000000241c007c0c */ /* 0x000fe4000efa1270 */
[----:B------:R-:W-:Y:S02]  /*a8ac0*/  LOP3.LUT R5, R5, 0xfeffffff, RZ, 0xc0, !PT ;  /* 0xfeffffff05057812 */ /* 0x000fe400078ec0ff */
[----:B------:R-:W-:Y:S02]  /*a8ad0*/  LOP3.LUT R15, R15, 0xff7fffff, RZ, 0xc0, !PT ;  /* 0xff7fffff0f0f7812 */ /* 0x000fe400078ec0ff */
[----:B------:R-:W-:Y:S01]  /*a8ae0*/  LOP3.LUT P1, RZ, R25, 0x40, RZ, 0xc0, !PT ;  /* 0x0000004019ff7812 */ /* 0x000fe2000782c0ff */
[----:B------:R-:W0:Y:S06]  /*a8af0*/  LDCU UR36, c[0x0][0x398] ;  /* 0x00007300ff2477ac */ /* 0x000e2c0008000800 */
[----:B------:R-:W-:-:S02]  /*a8b00*/  @P5 LOP3.LUT R5, R5, 0x1000000, RZ, 0xfc, !PT ;  /* 0x0100000005055812 */ /* 0x000fc400078efcff */
[----:B------:R-:W-:-:S04]  /*a8b10*/  LOP3.LUT P5, RZ, R25, 0x10000, RZ, 0xc0, !PT ;  /* 0x0001000019ff7812 */ /* 0x000fc800078ac0ff */
[----:B------:R-:W-:Y:S02]  /*a8b20*/  ISETP.LT.AND P5, PT, R28, UR35, !P5 ;  /* 0x000000231c007c0c */ /* 0x000fe4000efa1270 */
[----:B------:R-:W-:Y:S02]  /*a8b30*/  LOP3.LUT R5, R5, 0xffdfffff, RZ, 0xc0, !PT ;  /* 0xffdfffff05057812 */ /* 0x000fe400078ec0ff */
[----:B------:R-:W-:Y:S02]  /*a8b40*/  @P0 LOP3.LUT R15, R15, 0x800000, RZ, 0xfc, !PT ;  /* 0x008000000f0f0812 */ /* 0x000fe400078efcff */
[----:B------:R-:W-:Y:S01]  /*a8b50*/  @P1 LOP3.LUT R26, R26, 0x1, RZ, 0xfc, !PT ;  /* 0x000000011a1a1812 */ /* 0x000fe200078efcff */
[----:B------:R-:W0:Y:S06]  /*a8b60*/  LDCU UR35, c[0x0][0x398] ;  /* 0x00007300ff2377ac */ /* 0x000e2c0008000800 */
[----:B------:R-:W-:-:S02]  /*a8b70*/  @P5 LOP3.LUT R5, R5, 0x200000, RZ, 0xfc, !PT ;  /* 0x0020000005055812 */ /* 0x000fc400078efcff */
[----:B------:R-:W-:-:S04]  /*a8b80*/  LOP3.LUT P5, RZ, R25, 0x8000, RZ, 0xc0, !PT ;  /* 0x0000800019ff7812 */ /* 0x000fc800078ac0ff */
[C---:B---3--:R-:W-:Y:S02]  /*a8b90*/  ISETP.LT.AND P5, PT, R28.reuse, UR34, !P5 ;  /* 0x000000221c007c0c */ /* 0x048fe4000efa1270 */
[----:B------:R-:W-:Y:S02]  /*a8ba0*/  LOP3.LUT R5, R5, 0xfffbffff, RZ, 0xc0, !PT ;  /* 0xfffbffff05057812 */ /* 0x000fe400078ec0ff */
[----:B------:R-:W-:Y:S02]  /*a8bb0*/  ISETP.LT.AND P0, PT, R28, UR24, !P6 ;  /* 0x000000181c007c0c */ /* 0x000fe4000f701270 */
[----:B------:R-:W-:Y:S02]  /*a8bc0*/  LOP3.LUT R15, R15, 0xffefffff, RZ, 0xc0, !PT ;  /* 0xffefffff0f0f7812 */ /* 0x000fe400078ec0ff */
[----:B------:R-:W-:Y:S01]  /*a8bd0*/  LOP3.LUT R26, R26, 0xfffffffd, RZ, 0xc0, !PT ;  /* 0xfffffffd1a1a7812 */ /* 0x000fe200078ec0ff */
[----:B------:R-:W3:Y:S04]  /*a8be0*/  LDCU UR34, c[0x0][0x398] ;  /* 0x00007300ff2277ac */ /* 0x000ee80008000800 */
[----:B------:R-:W-:-:S02]  /*a8bf0*/  @P5 LOP3.LUT R5, R5, 0x40000, RZ, 0xfc, !PT ;  /* 0x0004000005055812 */ /* 0x000fc400078efcff */
[----:B------:R-:W-:Y:S01]  /*a8c00*/  LOP3.LUT P5, RZ, R25, 0x4000, RZ, 0xc0, !PT ;  /* 0x0000400019ff7812 */ /* 0x000fe200078ac0ff */
[----:B------:R-:W0:Y:S03]  /*a8c10*/  LDCU UR24, c[0x0][0x398] ;  /* 0x00007300ff1877ac */ /* 0x000e260008000800 */
[C---:B------:R-:W-:Y:S02]  /*a8c20*/  ISETP.LT.AND P5, PT, R28.reuse, UR33, !P5 ;  /* 0x000000211c007c0c */ /* 0x040fe4000efa1270 */
[----:B------:R-:W-:Y:S02]  /*a8c30*/  LOP3.LUT R5, R5, 0xffff7fff, RZ, 0xc0, !PT ;  /* 0xffff7fff05057812 */ /* 0x000fe400078ec0ff */
[----:B------:R-:W-:Y:S02]  /*a8c40*/  ISETP.LT.AND P6, PT, R28, UR23, !P1 ;  /* 0x000000171c007c0c */ /* 0x000fe4000cfc1270 */
[----:B------:R-:W-:-:S02]  /*a8c50*/  @P0 LOP3.LUT R15, R15, 0x100000, RZ, 0xfc, !PT ;  /* 0x001000000f0f0812 */ /* 0x000fc400078efcff */
[----:B------:R-:W-:Y:S01]  /*a8c60*/  @P2 LOP3.LUT R26, R26, 0x2, RZ, 0xfc, !PT ;  /* 0x000000021a1a2812 */ /* 0x000fe200078efcff */
[----:B------:R-:W0:Y:S01]  /*a8c70*/  LDCU UR23, c[0x0][0x398] ;  /* 0x00007300ff1777ac */ /* 0x000e220008000800 */
[----:B------:R-:W0:Y:S03]  /*a8c80*/  LDCU UR33, c[0x0][0x398] ;  /* 0x00007300ff2177ac */ /* 0x000e260008000800 */
[----:B------:R-:W-:Y:S02]  /*a8c90*/  @P5 LOP3.LUT R5, R5, 0x8000, RZ, 0xfc, !PT ;  /* 0x0000800005055812 */ /* 0x000fe400078efcff */
[----:B------:R-:W-:-:S04]  /*a8ca0*/  LOP3.LUT P5, RZ, R25, 0x2000, RZ, 0xc0, !PT ;  /* 0x0000200019ff7812 */ /* 0x000fc800078ac0ff */
[----:B------:R-:W-:Y:S02]  /*a8cb0*/  ISETP.LT.AND P5, PT, R28, UR32, !P5 ;  /* 0x000000201c007c0c */ /* 0x000fe4000efa1270 */
[----:B------:R-:W-:Y:S02]  /*a8cc0*/  LOP3.LUT R5, R5, 0xffffefff, RZ, 0xc0, !PT ;  /* 0xffffefff05057812 */ /* 0x000fe400078ec0ff */
[----:B------:R-:W-:Y:S02]  /*a8cd0*/  LOP3.LUT R15, R15, 0xfffdffff, RZ, 0xc0, !PT ;  /* 0xfffdffff0f0f7812 */ /* 0x000fe400078ec0ff */
[----:B------:R-:W-:Y:S02]  /*a8ce0*/  LOP3.LUT R26, R26, 0xfffffffb, RZ, 0xc0, !PT ;  /* 0xfffffffb1a1a7812 */ /* 0x000fe400078ec0ff */
[C---:B------:R-:W-:Y:S02]  /*a8cf0*/  LOP3.LUT P1, RZ, R2.reuse, 0x8000000, RZ, 0xc0, !PT ;  /* 0x0800000002ff7812 */ /* 0x040fe4000782c0ff */
[----:B------:R-:W-:Y:S01]  /*a8d00*/  LOP3.LUT P0, RZ, R2, 0x10000000, RZ, 0xc0, !PT ;  /* 0x1000000002ff7812 */ /* 0x000fe2000780c0ff */
[----:B------:R-:W0:Y:S02]  /*a8d10*/  LDCU UR32, c[0x0][0x398] ;  /* 0x00007300ff2077ac */ /* 0x000e240008000800 */
[----:B------:R-:W-:-:S02]  /*a8d20*/  @P5 LOP3.LUT R5, R5, 0x1000, RZ, 0xfc, !PT ;  /* 0x0000100005055812 */ /* 0x000fc400078efcff */
[----:B------:R-:W-:-:S04]  /*a8d30*/  LOP3.LUT P5, RZ, R25, 0x1000, RZ, 0xc0, !PT ;  /* 0x0000100019ff7812 */ /* 0x000fc800078ac0ff */
[C---:B------:R-:W-:Y:S02]  /*a8d40*/  ISETP.LT.AND P5, PT, R28.reuse, UR31, !P5 ;  /* 0x0000001f1c007c0c */ /* 0x040fe4000efa1270 */
[----:B------:R-:W-:Y:S02]  /*a8d50*/  LOP3.LUT R5, R5, 0xfffffdff, RZ, 0xc0, !PT ;  /* 0xfffffdff05057812 */ /* 0x000fe400078ec0ff */
[----:B------:R-:W-:Y:S02]  /*a8d60*/  @P6 LOP3.LUT R15, R15, 0x20000, RZ, 0xfc, !PT ;  /* 0x000200000f0f6812 */ /* 0x000fe400078efcff */
[C---:B------:R-:W-:Y:S02]  /*a8d70*/  ISETP.LT.AND P1, PT, R28.reuse, UR14, !P1 ;  /* 0x0000000e1c007c0c */ /* 0x040fe4000cf21270 */
[----:B----4-:R-:W-:Y:S01]  /*a8d80*/  ISETP.LT.AND P0, PT, R28, UR13, !P0 ;  /* 0x0000000d1c007c0c */ /* 0x010fe2000c701270 */
[----:B------:R-:W4:Y:S04]  /*a8d90*/  LDCU UR31, c[0x0][0x398] ;  /* 0x00007300ff1f77ac */ /* 0x000f280008000800 */
[----:B------:R-:W-:-:S02]  /*a8da0*/  @P5 LOP3.LUT R5, R5, 0x200, RZ, 0xfc, !PT ;  /* 0x0000020005055812 */ /* 0x000fc400078efcff */
[----:B------:R-:W-:Y:S02]  /*a8db0*/  LOP3.LUT P5, RZ, R25, 0x800, RZ, 0xc0, !PT ;  /* 0x0000080019ff7812 */ /* 0x000fe400078ac0ff */
[C---:B------:R-:W-:Y:S02]  /*a8dc0*/  ISETP.LT.AND P6, PT, R28.reuse, UR22, !P2 ;  /* 0x000000161c007c0c */ /* 0x040fe4000d7c1270 */
[----:B------:R-:W-:Y:S02]  /*a8dd0*/  LOP3.LUT R15, R15, 0xffffbfff, RZ, 0xc0, !PT ;  /* 0xffffbfff0f0f7812 */ /* 0x000fe400078ec0ff */
[----:B------:R-:W-:Y:S02]  /*a8de0*/  LOP3.LUT R5, R5, 0xffffffbf, RZ, 0xc0, !PT ;  /* 0xffffffbf05057812 */ /* 0x000fe400078ec0ff */
[----:B------:R-:W-:Y:S02]  /*a8df0*/  ISETP.LT.AND P5, PT, R28, UR30, !P5 ;  /* 0x0000001e1c007c0c */ /* 0x000fe4000efa1270 */
[----:B------:R-:W-:Y:S01]  /*a8e00*/  LOP3.LUT P2, RZ, R2, 0x4000000, RZ, 0xc0, !PT ;  /* 0x0400000002ff7812 */ /* 0x000fe2000784c0ff */
[----:B------:R-:W0:Y:S01]  /*a8e10*/  LDCU UR13, c[0x0][0x398] ;  /* 0x00007300ff0d77ac */ /* 0x000e220008000800 */
[----:B------:R-:W0:Y:S01]  /*a8e20*/  LDCU UR14, c[0x0][0x398] ;  /* 0x00007300ff0e77ac */ /* 0x000e220008000800 */
[----:B------:R-:W0:Y:S01]  /*a8e30*/  LDCU UR22, c[0x0][0x398] ;  /* 0x00007300ff1677ac */ /* 0x000e220008000800 */
[----:B------:R-:W0:Y:S07]  /*a8e40*/  LDCU UR30, c[0x0][0x398] ;  /* 0x00007300ff1e77ac */ /* 0x000e2e0008000800 */
[----:B------:R-:W-:-:S04]  /*a8e50*/  @P5 LOP3.LUT R5, R5, 0x40, RZ, 0xfc, !PT ;  /* 0x0000004005055812 */ /* 0x000fc800078efcff */
[----:B------:R-:W-:-:S04]  /*a8e60*/  LOP3.LUT R5, R5, 0xfffffff7, RZ, 0xc0, !PT ;  /* 0xfffffff705057812 */ /* 0x000fc800078ec0ff */
[----:B------:R-:W-:-:S04]  /*a8e70*/  @P4 LOP3.LUT R5, R5, 0x8, RZ, 0xfc, !PT ;  /* 0x0000000805054812 */ /* 0x000fc800078efcff */
[----:B------:R-:W-:-:S04]  /*a8e80*/  LOP3.LUT R5, R5, 0xfffffffe, RZ, 0xc0, !PT ;  /* 0xfffffffe05057812 */ /* 0x000fc800078ec0ff */
[----:B------:R-:W-:Y:S02]  /*a8e90*/  @P3 LOP3.LUT R5, R5, 0x1, RZ, 0xfc, !PT ;  /* 0x0000000105053812 */ /* 0x000fe400078efcff */
[----:B------:R-:W-:Y:S02]  /*a8ea0*/  LOP3.LUT P3, RZ, R25, 0x100, RZ, 0xc0, !PT ;  /* 0x0000010019ff7812 */ /* 0x000fe4000786c0ff */
[----:B------:R-:W-:Y:S02]  /*a8eb0*/  @P6 LOP3.LUT R15, R15, 0x4000, RZ, 0xfc, !PT ;  /* 0x000040000f0f6812 */ /* 0x000fe400078efcff */
[----:B------:R-:W-:Y:S02]  /*a8ec0*/  ISETP.LT.AND P6, PT, R28, UR21, !P3 ;  /* 0x000000151c007c0c */ /* 0x000fe4000dfc1270 */
[----:B------:R-:W-:Y:S02]  /*a8ed0*/  LOP3.LUT R15, R15, 0xfffff7ff, RZ, 0xc0, !PT ;  /* 0xfffff7ff0f0f7812 */ /* 0x000fe400078ec0ff */
[----:B------:R-:W-:-:S02]  /*a8ee0*/  LOP3.LUT P4, RZ, R25, 0x200, RZ, 0xc0, !PT ;  /* 0x0000020019ff7812 */ /* 0x000fc4000788c0ff */
[----:B------:R-:W-:Y:S02]  /*a8ef0*/  LOP3.LUT P5, RZ, R25, 0x400, RZ, 0xc0, !PT ;  /* 0x0000040019ff7812 */ /* 0x000fe400078ac0ff */
[C---:B------:R-:W-:Y:S01]  /*a8f00*/  ISETP.LT.AND P2, PT, R28.reuse, UR15, !P2 ;  /* 0x0000000f1c007c0c */ /* 0x040fe2000d741270 */
[----:B------:R-:W0:Y:S01]  /*a8f10*/  LDCU UR15, c[0x0][0x398] ;  /* 0x00007300ff0f77ac */ /* 0x000e220008000800 */
[----:B------:R-:W-:Y:S01]  /*a8f20*/  LOP3.LUT R5, R5, 0xdfffffff, RZ, 0xc0, !PT ;  /* 0xdfffffff05057812 */ /* 0x000fe200078ec0ff */
[----:B------:R-:W0:Y:S02]  /*a8f30*/  LDCU UR21, c[0x0][0x398] ;  /* 0x00007300ff1577ac */ /* 0x000e240008000800 */
[----:B------:R-:W-:Y:S02]  /*a8f40*/  @P6 LOP3.LUT R15, R15, 0x800, RZ, 0xfc, !PT ;  /* 0x000008000f0f6812 */ /* 0x000fe400078efcff */
[----:B------:R-:W-:Y:S02]  /*a8f50*/  ISETP.LT.AND P6, PT, R28, UR20, !P4 ;  /* 0x000000141c007c0c */ /* 0x000fe4000e7c1270 */
[----:B------:R-:W-:-:S02]  /*a8f60*/  @P4 LOP3.LUT R26, R26, 0x4, RZ, 0xfc, !PT ;  /* 0x000000041a1a4812 */ /* 0x000fc400078efcff */
[----:B------:R-:W-:Y:S02]  /*a8f70*/  @P3 LOP3.LUT R27, R27, 0x80000000, RZ, 0xfc, !PT ;  /* 0x800000001b1b3812 */ /* 0x000fe400078efcff */
[----:B------:R-:W-:Y:S01]  /*a8f80*/  LOP3.LUT R15, R15, 0xfffffeff, RZ, 0xc0, !PT ;  /* 0xfffffeff0f0f7812 */ /* 0x000fe200078ec0ff */
[----:B------:R-:W0:Y:S06]  /*a8f90*/  LDCU UR20, c[0x0][0x398] ;  /* 0x00007300ff1477ac */ /* 0x000e2c0008000800 */
[----:B------:R-:W-:Y:S02]  /*a8fa0*/  @P6 LOP3.LUT R15, R15, 0x100, RZ, 0xfc, !PT ;  /* 0x000001000f0f6812 */ /* 0x000fe400078efcff */
[----:B------:R-:W-:-:S02]  /*a8fb0*/  ISETP.LT.AND P6, PT, R28, UR19, !P5 ;  /* 0x000000131c007c0c */ /* 0x000fc4000efc1270 */
[----:B------:R-:W-:Y:S02]  /*a8fc0*/  LOP3.LUT R26, R26, 0xfffffff7, RZ, 0xc0, !PT ;  /* 0xfffffff71a1a7812 */ /* 0x000fe400078ec0ff */
[C---:B------:R-:W-:Y:S02]  /*a8fd0*/  LOP3.LUT P4, RZ, R2.reuse, 0x1000000, RZ, 0xc0, !PT ;  /* 0x0100000002ff7812 */ /* 0x040fe4000788c0ff */
[----:B------:R-:W-:Y:S02]  /*a8fe0*/  LOP3.LUT R15, R15, 0xffffffdf, RZ, 0xc0, !PT ;  /* 0xffffffdf0f0f7812 */ /* 0x000fe400078ec0ff */
[----:B------:R-:W-:Y:S02]  /*a8ff0*/  LOP3.LUT P3, RZ, R2, 0x2000000, RZ, 0xc0, !PT ;  /* 0x0200000002ff7812 */ /* 0x000fe4000786c0ff */
[----:B------:R-:W-:Y:S01]  /*a9000*/  @P5 LOP3.LUT R26, R26, 0x8, RZ, 0xfc, !PT ;  /* 0x000000081a1a5812 */ /* 0x000fe200078efcff */
[----:B------:R-:W0:Y:S02]  /*a9010*/  LDCU UR19, c[0x0][0x398] ;  /* 0x00007300ff1377ac */ /* 0x000e240008000800 */
[----:B------:R-:W-:-:S02]  /*a9020*/  @P6 LOP3.LUT R15, R15, 0x20, RZ, 0xfc, !PT ;  /* 0x000000200f0f6812 */ /* 0x000fc400078efcff */
[C---:B------:R-:W-:Y:S02]  /*a9030*/  LOP3.LUT P6, RZ, R25.reuse, 0x20, RZ, 0xc0, !PT ;  /* 0x0000002019ff7812 */ /* 0x040fe400078cc0ff */
[----:B------:R-:W-:Y:S02]  /*a9040*/  LOP3.LUT R26, R26, 0xffffffef, RZ, 0xc0, !PT ;  /* 0xffffffef1a1a7812 */ /* 0x000fe400078ec0ff */
[C---:B------:R-:W-:Y:S02]  /*a9050*/  ISETP.LT.AND P5, PT, R28.reuse, UR18, !P6 ;  /* 0x000000121c007c0c */ /* 0x040fe4000f7a1270 */
[----:B------:R-:W-:Y:S02]  /*a9060*/  LOP3.LUT R25, R25, 0xfffffffe, RZ, 0xc0, !PT ;  /* 0xfffffffe19197812 */ /* 0x000fe400078ec0ff */
[C---:B------:R-:W-:Y:S02]  /*a9070*/  ISETP.LT.AND P4, PT, R28.reuse, UR17, !P4 ;  /* 0x000000111c007c0c */ /* 0x040fe4000e781270 */
[----:B------:R-:W-:-:S02]  /*a9080*/  ISETP.LT.AND P3, PT, R28, UR16, !P3 ;  /* 0x000000101c007c0c */ /* 0x000fc4000df61270 */
[----:B------:R-:W-:Y:S02]  /*a9090*/  LOP3.LUT R15, R15, 0xfffffffb, RZ, 0xc0, !PT ;  /* 0xfffffffb0f0f7812 */ /* 0x000fe400078ec0ff */
[----:B------:R-:W-:Y:S01]  /*a90a0*/  LOP3.LUT R27, R27, 0xffffbfff, RZ, 0xc0, !PT ;  /* 0xffffbfff1b1b7812 */ /* 0x000fe200078ec0ff */
[----:B------:R-:W0:Y:S01]  /*a90b0*/  LDCU UR16, c[0x0][0x398] ;  /* 0x00007300ff1077ac */ /* 0x000e220008000800 */
[----:B------:R-:W0:Y:S01]  /*a90c0*/  LDCU UR17, c[0x0][0x398] ;  /* 0x00007300ff1177ac */ /* 0x000e220008000800 */
[----:B------:R-:W0:Y:S01]  /*a90d0*/  LDCU UR18, c[0x0][0x398] ;  /* 0x00007300ff1277ac */ /* 0x000e220008000800 */
        /* <DEDUP_REMOVED lines=28> */
[----:B------:R-:W-:-:S13]  /*a92a0*/  LOP3.LUT P6, RZ, R0, 0x4, RZ, 0xc0, !PT ;  /* 0x0000000400ff7812 */ /* 0x000fda00078cc0ff */
[----:B------:R-:W-:Y:S02]  /*a92b0*/  @P6 LOP3.LUT R25, R25, 0x1, RZ, 0xfc, !PT ;  /* 0x0000000119196812 */ /* 0x000fe400078efcff */
[----:B------:R-:W-:Y:S02]  /*a92c0*/  LOP3.LUT P6, RZ, R0, 0x2, RZ, 0xc0, !PT ;  /* 0x0000000200ff7812 */ /* 0x000fe400078cc0ff */
[----:B------:R-:W-:-:S11]  /*a92d0*/  LOP3.LUT R25, R25, 0xfffffffd, RZ, 0xc0, !PT ;  /* 0xfffffffd19197812 */ /* 0x000fd600078ec0ff */
[----:B------:R-:W-:Y:S02]  /*a92e0*/  @P6 LOP3.LUT R25, R25, 0x2, RZ, 0xfc, !PT ;  /* 0x0000000219196812 */ /* 0x000fe400078efcff */
[----:B------:R-:W-:Y:S02]  /*a92f0*/  LOP3.LUT P6, RZ, R0, 0x1, RZ, 0xc0, !PT ;  /* 0x0000000100ff7812 */ /* 0x000fe400078cc0ff */
[----:B------:R-:W-:Y:S02]  /*a9300*/  LOP3.LUT R25, R25, 0xfffffffb, RZ, 0xc0, !PT ;  /* 0xfffffffb19197812 */ /* 0x000fe400078ec0ff */
[----:B------:R-:W-:-:S09]  /*a9310*/  @P4 LOP3.LUT R19, R19, 0x80000000, RZ, 0xfc, !PT ;  /* 0x8000000013134812 */ /* 0x000fd200078efcff */
[----:B------:R-:W-:Y:S02]  /*a9320*/  @P6 LOP3.LUT R25, R25, 0x4, RZ, 0xfc, !PT ;  /* 0x0000000419196812 */ /* 0x000fe400078efcff */
[----:B------:R-:W-:Y:S02]  /*a9330*/  LOP3.LUT P6, RZ, R2, 0x80000000, RZ, 0xc0, !PT ;  /* 0x8000000002ff7812 */ /* 0x000fe400078cc0ff */
[----:B------:R-:W-:Y:S02]  /*a9340*/  LOP3.LUT R19, R19, 0xefffffff, RZ, 0xc0, !PT ;  /* 0xefffffff13137812 */ /* 0x000fe400078ec0ff */
[----:B------:R-:W-:Y:S02]  /*a9350*/  LOP3.LUT R25, R25, 0xfffffff7, RZ, 0xc0, !PT ;  /* 0xfffffff719197812 */ /* 0x000fe400078ec0ff */
[----:B------:R-:W-:-:S04]  /*a9360*/  @P3 LOP3.LUT R19, R19, 0x10000000, RZ, 0xfc, !PT ;  /* 0x1000000013133812 */ /* 0x000fc800078efcff */
[----:B------:R-:W-:-:S03]  /*a9370*/  LOP3.LUT R19, R19, 0xfdffffff, RZ, 0xc0, !PT ;  /* 0xfdffffff13137812 */ /* 0x000fc600078ec0ff */
[----:B------:R-:W-:Y:S02]  /*a9380*/  @P6 LOP3.LUT R25, R25, 0x8, RZ, 0xfc, !PT ;  /* 0x0000000819196812 */ /* 0x000fe400078efcff */
[----:B------:R-:W-:Y:S02]  /*a9390*/  LOP3.LUT P6, RZ, R2, 0x40000000, RZ, 0xc0, !PT ;  /* 0x4000000002ff7812 */ /* 0x000fe400078cc0ff */
[----:B------:R-:W-:Y:S02]  /*a93a0*/  @P2 LOP3.LUT R19, R19, 0x2000000, RZ, 0xfc, !PT ;  /* 0x0200000013132812 */ /* 0x000fe400078efcff */
[----:B------:R-:W-:Y:S02]  /*a93b0*/  LOP3.LUT R25, R25, 0xffffffef, RZ, 0xc0, !PT ;  /* 0xffffffef19197812 */ /* 0x000fe400078ec0ff */
[----:B------:R-:W-:-:S04]  /*a93c0*/  LOP3.LUT R19, R19, 0xffbfffff, RZ, 0xc0, !PT ;  /* 0xffbfffff13137812 */ /* 0x000fc800078ec0ff */
[----:B------:R-:W-:-:S03]  /*a93d0*/  @P1 LOP3.LUT R19, R19, 0x400000, RZ, 0xfc, !PT ;  /* 0x0040000013131812 */ /* 0x000fc600078efcff */
[----:B------:R-:W-:Y:S02]  /*a93e0*/  @P6 LOP3.LUT R25, R25, 0x10, RZ, 0xfc, !PT ;  /* 0x0000001019196812 */ /* 0x000fe400078efcff */
[----:B------:R-:W-:Y:S02]  /*a93f0*/  LOP3.LUT P6, RZ, R2, 0x20000000, RZ, 0xc0, !PT ;  /* 0x2000000002ff7812 */ /* 0x000fe400078cc0ff */
[----:B------:R-:W-:Y:S02]  /*a9400*/  LOP3.LUT R19, R19, 0xfff7ffff, RZ, 0xc0, !PT ;  /* 0xfff7ffff13137812 */ /* 0x000fe400078ec0ff */
[----:B------:R-:W-:Y:S02]  /*a9410*/  ISETP.LT.AND P6, PT, R28, UR12, !P6 ;  /* 0x0000000c1c007c0c */ /* 0x000fe4000f7c1270 */
[----:B------:R-:W-:Y:S02]  /*a9420*/  @P0 LOP3.LUT R19, R19, 0x80000, RZ, 0xfc, !PT ;  /* 0x0008000013130812 */ /* 0x000fe400078efcff */
[----:B------:R-:W-:-:S02]  /*a9430*/  @P5 LOP3.LUT R15, R15, 0x4, RZ, 0xfc, !PT ;  /* 0x000000040f0f5812 */ /* 0x000fc400078efcff */
[C---:B------:R-:W-:Y:S02]  /*a9440*/  LOP3.LUT P4, RZ, R0.reuse, 0x2000, RZ, 0xc0, !PT ;  /* 0x0000200000ff7812 */ /* 0x040fe4000788c0ff */
[C---:B------:R-:W-:Y:S02]  /*a9450*/  LOP3.LUT P3, RZ, R0.reuse, 0x4000, RZ, 0xc0, !PT ;  /* 0x0000400000ff7812 */ /* 0x040fe4000786c0ff */
[----:B------:R-:W-:Y:S02]  /*a9460*/  LOP3.LUT R19, R19, 0xfffeffff, RZ, 0xc0, !PT ;  /* 0xfffeffff13137812 */ /* 0x000fe400078ec0ff */
[C---:B------:R-:W-:Y:S02]  /*a9470*/  LOP3.LUT P2, RZ, R0.reuse, 0x8000, RZ, 0xc0, !PT ;  /* 0x0000800000ff7812 */ /* 0x040fe4000784c0ff */
[----:B------:R-:W-:Y:S02]  /*a9480*/  LOP3.LUT P1, RZ, R0, 0x10000, RZ, 0xc0, !PT ;  /* 0x0001000000ff7812 */ /* 0x000fe4000782c0ff */
[----:B------:R-:W-:Y:S01]  /*a9490*/  LOP3.LUT R2, R2, 0xff7fffff, RZ, 0xc0, !PT ;  /* 0xff7fffff02027812 */ /* 0x000fe200078ec0ff */
[----:B------:R-:W0:Y:S01]  /*a94a0*/  LDCU UR12, c[0x0][0x398] ;  /* 0x00007300ff0c77ac */ /* 0x000e220008000800 */
        /* <DEDUP_REMOVED lines=9> */
[C---:B------:R-:W-:Y:S02]  /*a9540*/  LOP3.LUT P5, RZ, R0.reuse, 0x1000, RZ, 0xc0, !PT ;  /* 0x0000100000ff7812 */ /* 0x040fe400078ac0ff */
[----:B------:R-:W-:Y:S02]  /*a9550*/  LOP3.LUT P0, RZ, R0, 0x20000, RZ, 0xc0, !PT ;  /* 0x0002000000ff7812 */ /* 0x000fe4000780c0ff */
[----:B------:R-:W-:Y:S01]  /*a9560*/  LOP3.LUT R15, R15, 0x7fffffff, RZ, 0xc0, !PT ;  /* 0x7fffffff0f0f7812 */ /* 0x000fe200078ec0ff */
[----:B------:R-:W0:Y:S04]  /*a9570*/  LDCU UR10, c[0x0][0x398] ;  /* 0x00007300ff0a77ac */ /* 0x000e280008000800 */
[----:B------:R-:W-:-:S02]  /*a9580*/  @P6 LOP3.LUT R19, R19, 0x400, RZ, 0xfc, !PT ;  /* 0x0000040013136812 */ /* 0x000fc400078efcff */
[----:B------:R-:W-:-:S04]  /*a9590*/  LOP3.LUT P6, RZ, R25, 0x4, RZ, 0xc0, !PT ;  /* 0x0000000419ff7812 */ /* 0x000fc800078cc0ff */
[----:B--2---:R-:W-:Y:S02]  /*a95a0*/  ISETP.LT.AND P6, PT, R28, UR9, !P6 ;  /* 0x000000091c007c0c */ /* 0x004fe4000f7c1270 */
[----:B------:R-:W-:Y:S02]  /*a95b0*/  LOP3.LUT R19, R19, 0xffffff7f, RZ, 0xc0, !PT ;  /* 0xffffff7f13137812 */ /* 0x000fe400078ec0ff */
[----:B------:R-:W-:Y:S02]  /*a95c0*/  LOP3.LUT R0, R0, 0xdfffffff, RZ, 0xc0, !PT ;  /* 0xdfffffff00007812 */ /* 0x000fe400078ec0ff */
[----:B------:R-:W-:Y:S01]  /*a95d0*/  @P0 LOP3.LUT R27, R27, 0x4000, RZ, 0xfc, !PT ;  /* 0x000040001b1b0812 */ /* 0x000fe200078efcff */
[----:B------:R-:W2:Y:S06]  /*a95e0*/  LDCU UR9, c[0x0][0x398] ;  /* 0x00007300ff0977ac */ /* 0x000eac0008000800 */
[----:B------:R-:W-:-:S02]  /*a95f0*/  @P6 LOP3.LUT R19, R19, 0x80, RZ, 0xfc, !PT ;  /* 0x0000008013136812 */ /* 0x000fc400078efcff */
[----:B------:R-:W-:-:S04]  /*a9600*/  LOP3.LUT P6, RZ, R25, 0x2, RZ, 0xc0, !PT ;  /* 0x0000000219ff7812 */ /* 0x000fc800078cc0ff */
[----:B------:R-:W-:Y:S02]  /*a9610*/  ISETP.LT.AND P6, PT, R28, UR8, !P6 ;  /* 0x000000081c007c0c */ /* 0x000fe4000f7c1270 */
[----:B------:R-:W-:Y:S01]  /*a9620*/  LOP3.LUT R19, R19, 0xffffffef, RZ, 0xc0, !PT ;  /* 0xffffffef13137812 */ /* 0x000fe200078ec0ff */
[----:B------:R-:W0:Y:S10]  /*a9630*/  LDCU UR8, c[0x0][0x398] ;  /* 0x00007300ff0877ac */ /* 0x000e340008000800 */
[----:B------:R-:W-:-:S02]  /*a9640*/  @P6 LOP3.LUT R19, R19, 0x10, RZ, 0xfc, !PT ;  /* 0x0000001013136812 */ /* 0x000fc400078efcff */
[----:B------:R-:W-:-:S04]  /*a9650*/  LOP3.LUT P6, RZ, R25, 0x1, RZ, 0xc0, !PT ;  /* 0x0000000119ff7812 */ /* 0x000fc800078cc0ff */
[----:B-1----:R-:W-:Y:S02]  /*a9660*/  ISETP.LT.AND P6, PT, R28, UR7, !P6 ;  /* 0x000000071c007c0c */ /* 0x002fe4000f7c1270 */
[----:B------:R-:W-:Y:S01]  /*a9670*/  LOP3.LUT R19, R19, 0xfffffffd, RZ, 0xc0, !PT ;  /* 0xfffffffd13137812 */ /* 0x000fe200078ec0ff */
[----:B------:R-:W1:Y:S10]  /*a9680*/  LDCU UR7, c[0x0][0x398] ;  /* 0x00007300ff0777ac */ /* 0x000e740008000800 */
[----:B------:R-:W-:-:S02]  /*a9690*/  @P6 LOP3.LUT R19, R19, 0x2, RZ, 0xfc, !PT ;  /* 0x0000000213136812 */ /* 0x000fc400078efcff */
[----:B------:R-:W-:-:S04]  /*a96a0*/  LOP3.LUT P6, RZ, R26, 0x80000000, RZ, 0xc0, !PT ;  /* 0x800000001aff7812 */ /* 0x000fc800078cc0ff */
[----:B0-----:R-:W-:Y:S02]  /*a96b0*/  ISETP.LT.AND P6, PT, R28, UR6, !P6 ;  /* 0x000000061c007c0c */ /* 0x001fe4000f7c1270 */
        /* <DEDUP_REMOVED lines=40> */
[----:B------:R-:W-:-:S11]  /*a9940*/  LOP3.LUT R17, R17, 0xffffffbf, RZ, 0xc0, !PT ;  /* 0xffffffbf11117812 */ /* 0x000fd600078ec0ff */
[----:B------:R-:W-:Y:S02]  /*a9950*/  @P6 LOP3.LUT R17, R17, 0x40, RZ, 0xfc, !PT ;  /* 0x0000004011116812 */ /* 0x000fe400078efcff */
[C---:B----4-:R-:W-:Y:S02]  /*a9960*/  ISETP.LT.AND P6, PT, R28.reuse, UR31, !P5 ;  /* 0x0000001f1c007c0c */ /* 0x050fe4000efc1270 */
[C---:B------:R-:W-:Y:S02]  /*a9970*/  ISETP.LT.AND P5, PT, R28.reuse, UR35, !P4 ;  /* 0x000000231c007c0c */ /* 0x040fe4000e7a1270 */
[C---:B------:R-:W-:Y:S02]  /*a9980*/  ISETP.LT.AND P4, PT, R28.reuse, UR39, !P3 ;  /* 0x000000271c007c0c */ /* 0x040fe4000df81270 */
[C---:B------:R-:W-:Y:S02]  /*a9990*/  ISETP.LT.AND P3, PT, R28.reuse, UR45, !P2 ;  /* 0x0000002d1c007c0c */ /* 0x040fe4000d761270 */
[----:B------:R-:W-:-:S09]  /*a99a0*/  ISETP.LT.AND P2, PT, R28, UR49, !P1 ;  /* 0x000000311c007c0c */ /* 0x000fd2000cf41270 */
[----:B------:R-:W-:-:S04]  /*a99b0*/  @P4 LOP3.LUT R0, R0, 0x20000000, RZ, 0xfc, !PT ;  /* 0x2000000000004812 */ /* 0x000fc800078efcff */
[----:B------:R-:W-:Y:S02]  /*a99c0*/  LOP3.LUT R0, R0, 0xfbffffff, RZ, 0xc0, !PT ;  /* 0xfbffffff00007812 */ /* 0x000fe400078ec0ff */
[----:B------:R-:W-:Y:S02]  /*a99d0*/  @P2 LOP3.LUT R2, R2, 0x800000, RZ, 0xfc, !PT ;  /* 0x0080000002022812 */ /* 0x000fe400078efcff */
[----:B------:R-:W-:-:S04]  /*a99e0*/  @P3 LOP3.LUT R0, R0, 0x4000000, RZ, 0xfc, !PT ;  /* 0x0400000000003812 */ /* 0x000fc800078efcff */
[----:B------:R-:W-:Y:S02]  /*a99f0*/  LOP3.LUT P2, RZ, R0, 0x400000, RZ, 0xc0, !PT ;  /* 0x0040000000ff7812 */ /* 0x000fe4000784c0ff */
[----:B------:R-:W-:Y:S02]  /*a9a00*/  LOP3.LUT R26, R26, 0xffdfffff, RZ, 0xc0, !PT ;  /* 0xffdfffff1a1a7812 */ /* 0x000fe400078ec0ff */
[----:B------:R-:W-:Y:S02]  /*a9a10*/  ISETP.LT.AND P1, PT, R28, UR53, !P0 ;  /* 0x000000351c007c0c */ /* 0x000fe4000c721270 */
[----:B------:R-:W-:-:S07]  /*a9a20*/  LOP3.LUT P0, RZ, R13, 0x2000000, RZ, 0xc0, !PT ;  /* 0x020000000dff7812 */ /* 0x000fce000780c0ff */
[----:B------:R-:W-:Y:S02]  /*a9a30*/  @P2 LOP3.LUT R26, R26, 0x200000, RZ, 0xfc, !PT ;  /* 0x002000001a1a2812 */ /* 0x000fe400078efcff */
[----:B------:R-:W-:Y:S02]  /*a9a40*/  LOP3.LUT P2, RZ, R0, 0x200000, RZ, 0xc0, !PT ;  /* 0x0020000000ff7812 */ /* 0x000fe4000784c0ff */
[----:B------:R-:W-:-:S11]  /*a9a50*/  LOP3.LUT R26, R26, 0xffbfffff, RZ, 0xc0, !PT ;  /* 0xffbfffff1a1a7812 */ /* 0x000fd600078ec0ff */
[----:B------:R-:W-:-:S04]  /*a9a60*/  @P2 LOP3.LUT R26, R26, 0x400000, RZ, 0xfc, !PT ;  /* 0x004000001a1a2812 */ /* 0x000fc800078efcff */
[----:B------:R-:W-:-:S04]  /*a9a70*/  LOP3.LUT R26, R26, 0xffffbfff, RZ, 0xc0, !PT ;  /* 0xffffbfff1a1a7812 */ /* 0x000fc800078ec0ff */
        /* <DEDUP_REMOVED lines=19> */
[----:B------:R-:W-:-:S04]  /*a9bb0*/  LOP3.LUT P0, RZ, R6, 0x1, RZ, 0xc0, !PT ;  /* 0x0000000106ff7812 */ /* 0x000fc8000780c0ff */
[----:B0-----:R-:W-:Y:S01]  /*a9bc0*/  ISETP.LT.AND P0, PT, R29, UR23, !P0 ;  /* 0x000000171d007c0c */ /* 0x001fe2000c701270 */
[----:B------:R-:W0:-:S12]  /*a9bd0*/  LDCU UR23, c[0x0][0x398] ;  /* 0x00007300ff1777ac */ /* 0x000e180008000800 */
[----:B------:R-:W-:Y:S02]  /*a9be0*/  @P0 LOP3.LUT R14, R14, 0x80000, RZ, 0xfc, !PT ;  /* 0x000800000e0e0812 */ /* 0x000fe400078efcff */
[----:B------:R-:W-:-:S04]  /*a9bf0*/  LOP3.LUT P0, RZ, R26, 0x100000, RZ, 0xc0, !PT ;  /* 0x001000001aff7812 */ /* 0x000fc8000780c0ff */
[----:B------:R-:W-:Y:S02]  /*a9c00*/  ISETP.LT.AND P0, PT, R29, UR19, !P0 ;  /* 0x000000131d007c0c */ /* 0x000fe4000c701270 */
[----:B------:R-:W-:Y:S01]  /*a9c10*/  LOP3.LUT R14, R14, 0xfffeffff, RZ, 0xc0, !PT ;  /* 0xfffeffff0e0e7812 */ /* 0x000fe200078ec0ff */
[----:B------:R-:W4:Y:S10]  /*a9c20*/  LDCU UR19, c[0x0][0x398] ;  /* 0x00007300ff1377ac */ /* 0x000f340008000800 */
        /* <DEDUP_REMOVED lines=9> */
[----:B------:R-:W-:Y:S02]  /*a9cc0*/  LOP3.LUT P4, RZ, R0, 0x40000, RZ, 0xc0, !PT ;  /* 0x0004000000ff7812 */ /* 0x000fe4000788c0ff */
[----:B------:R-:W-:Y:S02]  /*a9cd0*/  LOP3.LUT R2, R2, 0xffefffff, RZ, 0xc0, !PT ;  /* 0xffefffff02027812 */ /* 0x000fe400078ec0ff */
[----:B------:R-:W-:Y:S01]  /*a9ce0*/  LOP3.LUT P3, RZ, R0, 0x80000, RZ, 0xc0, !PT ;  /* 0x0008000000ff7812 */ /* 0x000fe2000786c0ff */
[----:B------:R-:W1:Y:S04]  /*a9cf0*/  LDCU UR11, c[0x0][0x398] ;  /* 0x00007300ff0b77ac */ /* 0x000e680008000800 */
[----:B------:R-:W-:-:S02]  /*a9d00*/  @P0 LOP3.LUT R14, R14, 0x400, RZ, 0xfc, !PT ;  /* 0x000004000e0e0812 */ /* 0x000fc400078efcff */
[----:B------:R-:W-:-:S04]  /*a9d10*/  LOP3.LUT P0, RZ, R26, 0x20000, RZ, 0xc0, !PT ;  /* 0x000200001aff7812 */ /* 0x000fc8000780c0ff */
[----:B0-----:R-:W-:Y:S02]  /*a9d20*/  ISETP.LT.AND P0, PT, R29, UR23, !P0 ;  /* 0x000000171d007c0c */ /* 0x001fe4000c701270 */
[----:B------:R-:W-:Y:S02]  /*a9d30*/  LOP3.LUT R14, R14, 0xffffff7f, RZ, 0xc0, !PT ;  /* 0xffffff7f0e0e7812 */ /* 0x000fe400078ec0ff */
[----:B------:R-:W-:Y:S02]  /*a9d40*/  ISETP.LT.AND P4, PT, R28, UR57, !P4 ;  /* 0x000000391c007c0c */ /* 0x000fe4000e781270 */
[----:B------:R-:W-:Y:S02]  /*a9d50*/  @P1 LOP3.LUT R2, R2, 0x100000, RZ, 0xfc, !PT ;  /* 0x0010000002021812 */ /* 0x000fe400078efcff */
[----:B------:R-:W-:Y:S02]  /*a9d60*/  ISETP.LT.AND P3, PT, R28, UR61, !P3 ;  /* 0x0000003d1c007c0c */ /* 0x000fe4000df61270 */
[----:B------:R-:W-:Y:S01]  /*a9d70*/  LOP3.LUT P2, RZ, R0, 0x100000, RZ, 0xc0, !PT ;  /* 0x0010000000ff7812 */ /* 0x000fe2000784c0ff */
[----:B------:R-:W0:Y:S02]  /*a9d80*/  LDCU UR23, c[0x0][0x398] ;  /* 0x00007300ff1777ac */ /* 0x000e240008000800 */
[----:B------:R-:W-:-:S02]  /*a9d90*/  @P0 LOP3.LUT R14, R14, 0x80, RZ, 0xfc, !PT ;  /* 0x000000800e0e0812 */ /* 0x000fc400078efcff */
[----:B------:R-:W-:-:S04]  /*a9da0*/  LOP3.LUT P0, RZ, R26, 0x10000, RZ, 0xc0, !PT ;  /* 0x000100001aff7812 */ /* 0x000fc8000780c0ff */
[----:B----4-:R-:W-:Y:S02]  /*a9db0*/  ISETP.LT.AND P0, PT, R29, UR19, !P0 ;  /* 0x000000131d007c0c */ /* 0x010fe4000c701270 */
[----:B------:R-:W-:Y:S02]  /*a9dc0*/  LOP3.LUT R14, R14, 0xffffffef, RZ, 0xc0, !PT ;  /* 0xffffffef0e0e7812 */ /* 0x000fe400078ec0ff */
[----:B------:R-:W-:Y:S02]  /*a9dd0*/  LOP3.LUT R2, R2, 0xfffdffff, RZ, 0xc0, !PT ;  /* 0xfffdffff02027812 */ /* 0x000fe400078ec0ff */
[----:B------:R-:W-:Y:S01]  /*a9de0*/  ISETP.LT.AND P2, PT, R28, UR65, !P2 ;  /* 0x000000411c007c0c */ /* 0x000fe2000d741270 */
[----:B------:R-:W4:Y:S06]  /*a9df0*/  LDCU UR19, c[0x0][0x398] ;  /* 0x00007300ff1377ac */ /* 0x000f2c0008000800 */
[----:B------:R-:W-:-:S02]  /*a9e00*/  @P0 LOP3.LUT R14, R14, 0x10, RZ, 0xfc, !PT ;  /* 0x000000100e0e0812 */ /* 0x000fc400078efcff */
[----:B------:R-:W-:-:S04]  /*a9e10*/  LOP3.LUT P0, RZ, R26, 0x8000, RZ, 0xc0, !PT ;  /* 0x000080001aff7812 */ /* 0x000fc8000780c0ff */
[----:B------:R-:W-:Y:S02]  /*a9e20*/  ISETP.LT.AND P0, PT, R29, UR15, !P0 ;  /* 0x0000000f1d007c0c */ /* 0x000fe4000c701270 */
[----:B------:R-:W-:Y:S02]  /*a9e30*/  @P4 LOP3.LUT R2, R2, 0x20000, RZ, 0xfc, !PT ;  /* 0x0002000002024812 */ /* 0x000fe400078efcff */
[----:B------:R-:W-:Y:S02]  /*a9e40*/  LOP3.LUT R14, R14, 0xfffffffd, RZ, 0xc0, !PT ;  /* 0xfffffffd0e0e7812 */ /* 0x000fe400078ec0ff */
[----:B------:R-:W-:Y:S01]  /*a9e50*/  LOP3.LUT R17, R17, 0xfffffff7, RZ, 0xc0, !PT ;  /* 0xfffffff711117812 */ /* 0x000fe200078ec0ff */
[----:B------:R-:W0:Y:S01]  /*a9e60*/  LDCU UR15, c[0x0][0x398] ;  /* 0x00007300ff0f77ac */ /* 0x000e220008000800 */
[----:B------:R-:W-:-:S04]  /*a9e70*/  LOP3.LUT R2, R2, 0xffffbfff, RZ, 0xc0, !PT ;  /* 0xffffbfff02027812 */ /* 0x000fc800078ec0ff */
[----:B------:R-:W-:Y:S02]  /*a9e80*/  @P3 LOP3.LUT R2, R2, 0x4000, RZ, 0xfc, !PT ;  /* 0x0000400002023812 */ /* 0x000fe400078efcff */
[----:B------:R-:W-:Y:S02]  /*a9e90*/  @P0 LOP3.LUT R14, R14, 0x2, RZ, 0xfc, !PT ;  /* 0x000000020e0e0812 */ /* 0x000fe400078efcff */
[----:B------:R-:W-:Y:S02]  /*a9ea0*/  LOP3.LUT P0, RZ, R26, 0x4000, RZ, 0xc0, !PT ;  /* 0x000040001aff7812 */ /* 0x000fe4000780c0ff */
[----:B------:R-:W-:Y:S02]  /*a9eb0*/  LOP3.LUT R2, R2, 0xfffff7ff, RZ, 0xc0, !PT ;  /* 0xfffff7ff02027812 */ /* 0x000fe400078ec0ff */
[----:B-1----:R-:W-:Y:S02]  /*a9ec0*/  ISETP.LT.AND P0, PT, R29, UR11, !P0 ;  /* 0x0000000b1d007c0c */ /* 0x002fe4000c701270 */
[----:B------:R-:W-:-:S02]  /*a9ed0*/  @P2 LOP3.LUT R2, R2, 0x800, RZ, 0xfc, !PT ;  /* 0x0000080002022812 */ /* 0x000fc400078efcff */
[----:B------:R-:W-:Y:S02]  /*a9ee0*/  LOP3.LUT P2, RZ, R26, 0x400000, RZ, 0xc0, !PT ;  /* 0x004000001aff7812 */ /* 0x000fe4000784c0ff */
[----:B------:R-:W-:Y:S02]  /*a9ef0*/  @P6 LOP3.LUT R17, R17, 0x8, RZ, 0xfc, !PT ;  /* 0x0000000811116812 */ /* 0x000fe400078efcff */
[----:B------:R-:W-:Y:S01]  /*a9f00*/  LOP3.LUT P6, RZ, R13, 0x1000000, RZ, 0xc0, !PT ;  /* 0x010000000dff7812 */ /* 0x000fe200078cc0ff */
[----:B------:R-:W1:Y:S01]  /*a9f10*/  LDCU UR11, c[0x0][0x398] ;  /* 0x00007300ff0b77ac */ /* 0x000e620008000800 */
[----:B------:R-:W-:Y:S02]  /*a9f20*/  ISETP.LT.AND P2, PT, R28, UR69, !P2 ;  /* 0x000000451c007c0c */ /* 0x000fe4000d741270 */
[----:B------:R-:W-:Y:S02]  /*a9f30*/  LOP3.LUT R17, R17, 0xfffffffe, RZ, 0xc0, !PT ;  /* 0xfffffffe11117812 */ /* 0x000fe400078ec0ff */
[----:B------:R-:W-:-:S02]  /*a9f40*/  @P0 LOP3.LUT R12, R12, 0x40000000, RZ, 0xfc, !PT ;  /* 0x400000000c0c0812 */ /* 0x000fc400078efcff */
[----:B0-----:R-:W-:Y:S02]  /*a9f50*/  ISETP.LT.AND P0, PT, R29, UR23, !P6 ;  /* 0x000000171d007c0c */ /* 0x001fe4000f701270 */
[----:B------:R-:W-:Y:S02]  /*a9f60*/  @P5 LOP3.LUT R17, R17, 0x1, RZ, 0xfc, !PT ;  /* 0x0000000111115812 */ /* 0x000fe400078efcff */
[C---:B------:R-:W-:Y:S02]  /*a9f70*/  LOP3.LUT P5, RZ, R13.reuse, 0x800000, RZ, 0xc0, !PT ;  /* 0x008000000dff7812 */ /* 0x040fe400078ac0ff */
[----:B------:R-:W-:Y:S02]  /*a9f80*/  LOP3.LUT R2, R2, 0xfffffeff, RZ, 0xc0, !PT ;  /* 0xfffffeff02027812 */ /* 0x000fe400078ec0ff */
[----:B------:R-:W-:Y:S02]  /*a9f90*/  LOP3.LUT R12, R12, 0xf7ffffff, RZ, 0xc0, !PT ;  /* 0xf7ffffff0c0c7812 */ /* 0x000fe400078ec0ff */
[----:B------:R-:W-:-:S02]  /*a9fa0*/  LOP3.LUT P4, RZ, R13, 0x400000, RZ, 0xc0, !PT ;  /* 0x004000000dff7812 */ /* 0x000fc4000788c0ff */
[C---:B----4-:R-:W-:Y:S02]  /*a9fb0*/  ISETP.LT.AND P5, PT, R29.reuse, UR19, !P5 ;  /* 0x000000131d007c0c */ /* 0x050fe4000efa1270 */
[----:B------:R-:W-:Y:S02]  /*a9fc0*/  @P2 LOP3.LUT R2, R2, 0x100, RZ, 0xfc, !PT ;  /* 0x0000010002022812 */ /* 0x000fe400078efcff */
[----:B------:R-:W-:Y:S01]  /*a9fd0*/  LOP3.LUT P2, RZ, R26, 0x200000, RZ, 0xc0, !PT ;  /* 0x002000001aff7812 */ /* 0x000fe2000784c0ff */
[----:B------:R-:W0:Y:S01]  /*a9fe0*/  LDCU UR23, c[0x0][0x398] ;  /* 0x00007300ff1777ac */ /* 0x000e220008000800 */
[----:B------:R-:W-:Y:S02]  /*a9ff0*/  ISETP.LT.AND P4, PT, R29, UR15, !P4 ;  /* 0x0000000f1d007c0c */ /* 0x000fe4000e781270 */
[----:B------:R-:W-:Y:S02]  /*aa000*/  @P0 LOP3.LUT R12, R12, 0x8000000, RZ, 0xfc, !PT ;  /* 0x080000000c0c0812 */ /* 0x000fe400078efcff */
[----:B------:R-:W-:-:S02]  /*aa010*/  ISETP.LT.AND P2, PT, R28, UR73, !P2 ;  /* 0x000000491c007c0c */ /* 0x000fc4000d741270 */
[C---:B------:R-:W-:Y:S02]  /*aa020*/  LOP3.LUT P3, RZ, R13.reuse, 0x200000, RZ, 0xc0, !PT ;  /* 0x002000000dff7812 */ /* 0x040fe4000786c0ff */
[----:B------:R-:W-:Y:S02]  /*aa030*/  LOP3.LUT R2, R2, 0xffffffdf, RZ, 0xc0, !PT ;  /* 0xffffffdf02027812 */ /* 0x000fe400078ec0ff */
[----:B------:R-:W-:Y:S02]  /*aa040*/  LOP3.LUT R12, R12, 0xfeffffff, RZ, 0xc0, !PT ;  /* 0xfeffffff0c0c7812 */ /* 0x000fe400078ec0ff */
[----:B------:R-:W-:Y:S02]  /*aa050*/  LOP3.LUT R26, R26, 0xffffefff, RZ, 0xc0, !PT ;  /* 0xffffefff1a1a7812 */ /* 0x000fe400078ec0ff */
[----:B------:R-:W-:Y:S02]  /*aa060*/  LOP3.LUT P6, RZ, R13, 0x40, RZ, 0xc0, !PT ;  /* 0x000000400dff7812 */ /* 0x000fe400078cc0ff */
[----:B------:R-:W-:-:S02]  /*aa070*/  LOP3.LUT P1, RZ, R0, 0x800000, RZ, 0xc0, !PT ;  /* 0x0080000000ff7812 */ /* 0x000fc4000782c0ff */
[----:B------:R-:W-:Y:S02]  /*aa080*/  @P5 LOP3.LUT R12, R12, 0x1000000, RZ, 0xfc, !PT ;  /* 0x010000000c0c5812 */ /* 0x000fe400078efcff */
[----:B-1----:R-:W-:Y:S01]  /*aa090*/  ISETP.LT.AND P0, PT, R29, UR11, !P3 ;  /* 0x0000000b1d007c0c */ /* 0x002fe2000df01270 */
[----:B------:R-:W1:Y:S01]  /*aa0a0*/  LDCU UR19, c[0x0][0x398] ;  /* 0x00007300ff1377ac */ /* 0x000e620008000800 */
[----:B------:R-:W4:Y:S01]  /*aa0b0*/  LDCU UR15, c[0x0][0x398] ;  /* 0x00007300ff0f77ac */ /* 0x000f220008000800 */
[----:B------:R-:W-:Y:S02]  /*aa0c0*/  LOP3.LUT R12, R12, 0xffdfffff, RZ, 0xc0, !PT ;  /* 0xffdfffff0c0c7812 */ /* 0x000fe400078ec0ff */
[----:B------:R-:W-:Y:S02]  /*aa0d0*/  @P2 LOP3.LUT R2, R2, 0x20, RZ, 0xfc, !PT ;  /* 0x0000002002022812 */ /* 0x000fe400078efcff */
[----:B------:R-:W-:Y:S02]  /*aa0e0*/  LOP3.LUT P2, RZ, R13, 0x100000, RZ, 0xc0, !PT ;  /* 0x001000000dff7812 */ /* 0x000fe4000784c0ff */
[----:B------:R-:W-:-:S02]  /*aa0f0*/  @P4 LOP3.LUT R12, R12, 0x200000, RZ, 0xfc, !PT ;  /* 0x002000000c0c4812 */ /* 0x000fc400078efcff */
[----:B------:R-:W-:Y:S01]  /*aa100*/  ISETP.LT.AND P1, PT, R28, UR77, !P1 ;  /* 0x0000004d1c007c0c */ /* 0x000fe2000cf21270 */
[----:B------:R-:W1:Y:S01]  /*aa110*/  LDCU UR11, c[0x0][0x398] ;  /* 0x00007300ff0b77ac */ /* 0x000e620008000800 */
[----:B0-----:R-:W-:Y:S02]  /*aa120*/  ISETP.LT.AND P3, PT, R29, UR23, !P2 ;  /* 0x000000171d007c0c */ /* 0x001fe4000d761270 */
[----:B------:R-:W-:Y:S01]  /*aa130*/  LOP3.LUT R12, R12, 0xfffbffff, RZ, 0xc0, !PT ;  /* 0xfffbffff0c0c7812 */ /* 0x000fe200078ec0ff */
[----:B------:R-:W2:Y:S01]  /*aa140*/  LDL.LU R28, [R1+0x2ea8] ;  /* 0x002ea800011c7983 */ /* 0x000ea20000300800 */
[----:B------:R-:W-:Y:S01]  /*aa150*/  LOP3.LUT R2, R2, 0xfffffffb, RZ, 0xc0, !PT ;  /* 0xfffffffb02027812 */ /* 0x000fe200078ec0ff */
[----:B------:R-:W0:Y:S01]  /*aa160*/  LDCU UR23, c[0x0][0x398] ;  /* 0x00007300ff1777ac */ /* 0x000e220008000800 */
[----:B------:R-:W-:-:S04]  /*aa170*/  @P0 LOP3.LUT R12, R12, 0x40000, RZ, 0xfc, !PT ;  /* 0x000400000c0c0812 */ /* 0x000fc800078efcff */
[----:B------:R-:W-:-:S04]  /*aa180*/  LOP3.LUT R12, R12, 0xffff7fff, RZ, 0xc0, !PT ;  /* 0xffff7fff0c0c7812 */ /* 0x000fc800078ec0ff */
[----:B------:R-:W-:Y:S02]  /*aa190*/  @P3 LOP3.LUT R12, R12, 0x8000, RZ, 0xfc, !PT ;  /* 0x000080000c0c3812 */ /* 0x000fe400078efcff */
[----:B------:R-:W-:-:S13]  /*aa1a0*/  LOP3.LUT P3, RZ, R13, 0x4000, RZ, 0xc0, !PT ;  /* 0x000040000dff7812 */ /* 0x000fda000786c0ff */
        /* <DEDUP_REMOVED lines=12> */
[C---:B------:R-:W-:Y:S02]  /*aa270*/  LOP3.LUT P6, RZ, R13.reuse, 0x200, RZ, 0xc0, !PT ;  /* 0x000002000dff7812 */ /* 0x040fe400078cc0ff */
[----:B------:R-:W-:Y:S02]  /*aa280*/  LOP3.LUT R26, R26, 0xfffffeff, RZ, 0xc0, !PT ;  /* 0xfffffeff1a1a7812 */ /* 0x000fe400078ec0ff */
[----:B------:R-:W-:Y:S02]  /*aa290*/  @P1 LOP3.LUT R2, R2, 0x4, RZ, 0xfc, !PT ;  /* 0x0000000402021812 */ /* 0x000fe400078efcff */
[----:B------:R-:W-:-:S07]  /*aa2a0*/  LOP3.LUT P1, RZ, R13, 0x80000, RZ, 0xc0, !PT ;  /* 0x000800000dff7812 */ /* 0x000fce000782c0ff */
[----:B------:R-:W-:Y:S02]  /*aa2b0*/  @P6 LOP3.LUT R26, R26, 0x100, RZ, 0xfc, !PT ;  /* 0x000001001a1a6812 */ /* 0x000fe400078efcff */
[----:B------:R-:W-:Y:S02]  /*aa2c0*/  LOP3.LUT P6, RZ, R13, 0x400, RZ, 0xc0, !PT ;  /* 0x000004000dff7812 */ /* 0x000fe400078cc0ff */
[----:B-1----:R-:W-:Y:S02]  /*aa2d0*/  ISETP.LT.AND P0, PT, R29, UR19, !P1 ;  /* 0x000000131d007c0c */ /* 0x002fe4000cf01270 */
[----:B------:R-:W-:Y:S02]  /*aa2e0*/  LOP3.LUT R26, R26, 0xfffffdff, RZ, 0xc0, !PT ;  /* 0xfffffdff1a1a7812 */ /* 0x000fe400078ec0ff */
[----:B------:R-:W-:Y:S02]  /*aa2f0*/  LOP3.LUT P2, RZ, R13, 0x40000, RZ, 0xc0, !PT ;  /* 0x000400000dff7812 */ /* 0x000fe4000784c0ff */
[----:B------:R-:W-:-:S02]  /*aa300*/  LOP3.LUT R12, R12, 0xffffefff, RZ, 0xc0, !PT ;  /* 0xffffefff0c0c7812 */ /* 0x000fc400078ec0ff */
[----:B------:R-:W-:Y:S01]  /*aa310*/  LOP3.LUT P3, RZ, R13, 0x10000, RZ, 0xc0, !PT ;  /* 0x000100000dff7812 */ /* 0x000fe2000786c0ff */
[----:B------:R-:W1:Y:S01]  /*aa320*/  LDCU UR19, c[0x0][0x398] ;  /* 0x00007300ff1377ac */ /* 0x000e620008000800 */
[----:B----4-:R-:W-:Y:S02]  /*aa330*/  ISETP.LT.AND P2, PT, R29, UR15, !P2 ;  /* 0x0000000f1d007c0c */ /* 0x010fe4000d741270 */
[C---:B------:R-:W-:Y:S02]  /*aa340*/  LOP3.LUT P1, RZ, R13.reuse, 0x20000, RZ, 0xc0, !PT ;  /* 0x000200000dff7812 */ /* 0x040fe4000782c0ff */
[----:B------:R-:W-:Y:S02]  /*aa350*/  @P6 LOP3.LUT R26, R26, 0x200, RZ, 0xfc, !PT ;  /* 0x000002001a1a6812 */ /* 0x000fe400078efcff */
[----:B------:R-:W-:Y:S02]  /*aa360*/  LOP3.LUT P6, RZ, R13, 0x800, RZ, 0xc0, !PT ;  /* 0x000008000dff7812 */ /* 0x000fe400078cc0ff */
[----:B------:R-:W-:-:S02]  /*aa370*/  @P0 LOP3.LUT R12, R12, 0x1000, RZ, 0xfc, !PT ;  /* 0x000010000c0c0812 */ /* 0x000fc400078efcff */
[C---:B------:R-:W-:Y:S02]  /*aa380*/  ISETP.LT.AND P0, PT, R29.reuse, UR11, !P1 ;  /* 0x0000000b1d007c0c */ /* 0x040fe4000cf01270 */
[----:B------:R-:W-:Y:S02]  /*aa390*/  LOP3.LUT R26, R26, 0xfffffbff, RZ, 0xc0, !PT ;  /* 0xfffffbff1a1a7812 */ /* 0x000fe400078ec0ff */
[----:B0-----:R-:W-:Y:S02]  /*aa3a0*/  ISETP.LT.AND P3, PT, R29, UR23, !P3 ;  /* 0x000000171d007c0c */ /* 0x001fe4000df61270 */
[----:B------:R-:W-:Y:S01]  /*aa3b0*/  LOP3.LUT R12, R12, 0xfffffdff, RZ, 0xc0, !PT ;  /* 0xfffffdff0c0c7812 */ /* 0x000fe200078ec0ff */
[----:B------:R-:W0:Y:S01]  /*aa3c0*/  LDCU UR15, c[0x0][0x398] ;  /* 0x00007300ff0f77ac */ /* 0x000e220008000800 */
[----:B------:R-:W4:Y:S01]  /*aa3d0*/  LDCU UR11, c[0x0][0x398] ;  /* 0x00007300ff0b77ac */ /* 0x000f220008000800 */
[----:B------:R-:W0:Y:S01]  /*aa3e0*/  LDCU UR23, c[0x0][0x398] ;  /* 0x00007300ff1777ac */ /* 0x000e220008000800 */
[----:B------:R-:W-:-:S02]  /*aa3f0*/  @P2 LOP3.LUT R12, R12, 0x200, RZ, 0xfc, !PT ;  /* 0x000002000c0c2812 */ /* 0x000fc400078efcff */
[----:B------:R-:W-:Y:S02]  /*aa400*/  @P6 LOP3.LUT R26, R26, 0x400, RZ, 0xfc, !PT ;  /* 0x000004001a1a6812 */ /* 0x000fe400078efcff */
[----:B------:R-:W-:Y:S02]  /*aa410*/  LOP3.LUT P6, RZ, R13, 0x1000, RZ, 0xc0, !PT ;  /* 0x000010000dff7812 */ /* 0x000fe400078cc0ff */
[----:B------:R-:W-:Y:S02]  /*aa420*/  LOP3.LUT R12, R12, 0xffffffbf, RZ, 0xc0, !PT ;  /* 0xffffffbf0c0c7812 */ /* 0x000fe400078ec0ff */
[----:B------:R-:W-:Y:S02]  /*aa430*/  LOP3.LUT R26, R26, 0xfffff7ff, RZ, 0xc0, !PT ;  /* 0xfffff7ff1a1a7812 */ /* 0x000fe400078ec0ff */
[----:B------:R-:W-:-:S04]  /*aa440*/  @P0 LOP3.LUT R12, R12, 0x40, RZ, 0xfc, !PT ;  /* 0x000000400c0c0812 */ /* 0x000fc800078efcff */
[----:B------:R-:W-:-:S03]  /*aa450*/  LOP3.LUT R12, R12, 0xfffffff7, RZ, 0xc0, !PT ;  /* 0xfffffff70c0c7812 */ /* 0x000fc600078ec0ff */
[----:B------:R-:W-:Y:S02]  /*aa460*/  @P6 LOP3.LUT R26, R26, 0x800, RZ, 0xfc, !PT ;  /* 0x000008001a1a6812 */ /* 0x000fe400078efcff */
[----:B------:R-:W-:Y:S02]  /*aa470*/  @P3 LOP3.LUT R12, R12, 0x8, RZ, 0xfc, !PT ;  /* 0x000000080c0c3812 */ /* 0x000fe400078efcff */
[----:B------:R-:W-:-:S04]  /*aa480*/  LOP3.LUT P3, RZ, R26, 0x2000, RZ, 0xc0, !PT ;  /* 0x000020001aff7812 */ /* 0x000fc8000786c0ff */
[----:B-1----:R-:W-:Y:S02]  /*aa490*/  ISETP.LT.AND P3, PT, R29, UR19, !P3 ;  /* 0x000000131d007c0c */ /* 0x002fe4000df61270 */
[----:B------:R-:W-:Y:S02]  /*aa4a0*/  LOP3.LUT R12, R12, 0xfffffffe, RZ, 0xc0, !PT ;  /* 0xfffffffe0c0c7812 */ /* 0x000fe400078ec0ff */
[----:B------:R-:W-:Y:S01]  /*aa4b0*/  LOP3.LUT P6, RZ, R13, 0x2000, RZ, 0xc0, !PT ;  /* 0x000020000dff7812 */ /* 0x000fe200078cc0ff */
[----:B------:R-:W1:Y:S08]  /*aa4c0*/  LDCU UR19, c[0x0][0x398] ;  /* 0x00007300ff1377ac */ /* 0x000e700008000800 */
[----:B------:R-:W-:-:S02]  /*aa4d0*/  @P3 LOP3.LUT R12, R12, 0x1, RZ, 0xfc, !PT ;  /* 0x000000010c0c3812 */ /* 0x000fc400078efcff */
[----:B------:R-:W-:-:S04]  /*aa4e0*/  LOP3.LUT P3, RZ, R26, 0x1000, RZ, 0xc0, !PT ;  /* 0x000010001aff7812 */ /* 0x000fc8000786c0ff */
[C---:B0-----:R-:W-:Y:S02]  /*aa4f0*/  ISETP.LT.AND P3, PT, R29.reuse, UR15, !P3 ;  /* 0x0000000f1d007c0c */ /* 0x041fe4000df61270 */
[----:B----4-:R-:W-:Y:S01]  /*aa500*/  ISETP.LT.AND P6, PT, R29, UR11, !P6 ;  /* 0x0000000b1d007c0c */ /* 0x010fe2000f7c1270 */
[----:B------:R-:W0:Y:S01]  /*aa510*/  LDCU UR15, c[0x0][0x398] ;  /* 0x00007300ff0f77ac */ /* 0x000e220008000800 */
[----:B------:R-:W4:Y:S09]  /*aa520*/  LDCU UR11, c[0x0][0x398] ;  /* 0x00007300ff0b77ac */ /* 0x000f320008000800 */
[----:B------:R-:W-:-:S04]  /*aa530*/  @P3 LOP3.LUT R5, R5, 0x20000000, RZ, 0xfc, !PT ;  /* 0x2000000005053812 */ /* 0x000fc800078efcff */
[----:B------:R-:W-:-:S04]  /*aa540*/  LOP3.LUT R5, R5, 0xfbffffff, RZ, 0xc0, !PT ;  /* 0xfbffffff05057812 */ /* 0x000fc800078ec0ff */
[----:B------:R-:W-:Y:S02]  /*aa550*/  @P6 LOP3.LUT R5, R5, 0x4000000, RZ, 0xfc, !PT ;  /* 0x0400000005056812 */ /* 0x000fe400078efcff */
        /* <DEDUP_REMOVED lines=16> */
[----:B----4-:R-:W-:Y:S02]  /*aa660*/  ISETP.LT.AND P6, PT, R29, UR11, !P6 ;  /* 0x0000000b1d007c0c */ /* 0x010fe4000f7c1270 */
        /* <DEDUP_REMOVED lines=11> */
[----:B------:R-:W1:Y:S01]  /*aa720*/  LDCU UR19, c[0x0][0x398] ;  /* 0x00007300ff1377ac */ /* 0x000e620008000800 */
[C---:B------:R-:W-:Y:S02]  /*aa730*/  LOP3.LUT P4, RZ, R13.reuse, 0x10, RZ, 0xc0, !PT ;  /* 0x000000100dff7812 */ /* 0x040fe4000788c0ff */
[----:B------:R-:W-:-:S07]  /*aa740*/  LOP3.LUT P5, RZ, R13, 0x20, RZ, 0xc0, !PT ;  /* 0x000000200dff7812 */ /* 0x000fce00078ac0ff */
[----:B------:R-:W-:Y:S02]  /*aa750*/  @P6 LOP3.LUT R5, R5, 0x100, RZ, 0xfc, !PT ;  /* 0x0000010005056812 */ /* 0x000fe400078efcff */
[----:B------:R-:W-:Y:S02]  /*aa760*/  LOP3.LUT P6, RZ, R26, 0x20, RZ, 0xc0, !PT ;  /* 0x000000201aff7812 */ /* 0x000fe400078cc0ff */
[----:B0-----:R-:W-:Y:S02]  /*aa770*/  ISETP.LT.AND P4, PT, R29, UR23, !P4 ;  /* 0x000000171d007c0c */ /* 0x001fe4000e781270 */
[----:B------:R-:W-:Y:S02]  /*aa780*/  LOP3.LUT P2, RZ, R13, 0x8, RZ, 0xc0, !PT ;  /* 0x000000080dff7812 */ /* 0x000fe4000784c0ff */
[C---:B----4-:R-:W-:Y:S02]  /*aa790*/  ISETP.LT.AND P5, PT, R29.reuse, UR11, !P5 ;  /* 0x0000000b1d007c0c */ /* 0x050fe4000efa1270 */
[C---:B------:R-:W-:Y:S01]  /*aa7a0*/  ISETP.LT.AND P6, PT, R29.reuse, UR15, !P6 ;  /* 0x0000000f1d007c0c */ /* 0x040fe2000f7c1270 */
[----:B------:R-:W0:Y:S01]  /*aa7b0*/  LDCU UR15, c[0x0][0x398] ;  /* 0x00007300ff0f77ac */ /* 0x000e220008000800 */
[----:B------:R-:W4:Y:S01]  /*aa7c0*/  LDCU UR11, c[0x0][0x398] ;  /* 0x00007300ff0b77ac */ /* 0x000f220008000800 */
[----:B-1----:R-:W-:-:S02]  /*aa7d0*/  ISETP.LT.AND P2, PT, R29, UR19, !P2 ;  /* 0x000000131d007c0c */ /* 0x002fc4000d741270 */
[C---:B------:R-:W-:Y:S01]  /*aa7e0*/  LOP3.LUT P1, RZ, R13.reuse, 0x4, RZ, 0xc0, !PT ;  /* 0x000000040dff7812 */ /* 0x040fe2000782c0ff */
[----:B------:R-:W1:Y:S01]  /*aa7f0*/  LDCU UR23, c[0x0][0x398] ;  /* 0x00007300ff1777ac */ /* 0x000e620008000800 */
[C---:B------:R-:W-:Y:S02]  /*aa800*/  LOP3.LUT P0, RZ, R13.reuse, 0x2, RZ, 0xc0, !PT ;  /* 0x000000020dff7812 */ /* 0x040fe4000780c0ff */
[----:B------:R-:W-:Y:S01]  /*aa810*/  LOP3.LUT P3, RZ, R13, 0x1, RZ, 0xc0, !PT ;  /* 0x000000010dff7812 */ /* 0x000fe2000786c0ff */
[----:B------:R-:W2:Y:S01]  /*aa820*/  LDCU UR19, c[0x0][0x398] ;  /* 0x00007300ff1377ac */ /* 0x000ea20008000800 */
[----:B------:R-:W-:-:S04]  /*aa830*/  @P4 LOP3.LUT R15, R15, 0x80000000, RZ, 0xfc, !PT ;  /* 0x800000000f0f4812 */ /* 0x000fc800078efcff */
[----:B------:R-:W-:Y:S02]  /*aa840*/  LOP3.LUT R15, R15, 0xefffffff, RZ, 0xc0, !PT ;  /* 0xefffffff0f0f7812 */ /* 0x000fe400078ec0ff */
[----:B0-----:R-:W-:Y:S02]  /*aa850*/  ISETP.LT.AND P1, PT, R29, UR15, !P1 ;  /* 0x0000000f1d007c0c */ /* 0x001fe4000cf21270 */
[----:B------:R-:W-:Y:S02]  /*aa860*/  @P2 LOP3.LUT R15, R15, 0x10000000, RZ, 0xfc, !PT ;  /* 0x100000000f0f2812 */ /* 0x000fe400078efcff */
[C---:B----4-:R-:W-:Y:S01]  /*aa870*/  ISETP.LT.AND P0, PT, R29.reuse, UR11, !P0 ;  /* 0x0000000b1d007c0c */ /* 0x050fe2000c701270 */
[----:B------:R-:W0:Y:S01]  /*aa880*/  LDCU UR15, c[0x0][0x398] ;  /* 0x00007300ff0f77ac */ /* 0x000e220008000800 */
[----:B-1----:R-:W-:Y:S02]  /*aa890*/  ISETP.LT.AND P3, PT, R29, UR23, !P3 ;  /* 0x000000171d007c0c */ /* 0x002fe4000df61270 */
[----:B------:R-:W-:-:S02]  /*aa8a0*/  LOP3.LUT R15, R15, 0xfdffffff, RZ, 0xc0, !PT ;  /* 0xfdffffff0f0f7812 */ /* 0x000fc400078ec0ff */
[----:B------:R-:W-:Y:S01]  /*aa8b0*/  LOP3.LUT P2, RZ, R26, 0x2, RZ, 0xc0, !PT ;  /* 0x000000021aff7812 */ /* 0x000fe2000784c0ff */
[----:B------:R-:W1:Y:S01]  /*aa8c0*/  LDCU UR11, c[0x0][0x398] ;  /* 0x00007300ff0b77ac */ /* 0x000e620008000800 */
[----:B--2---:R-:W-:Y:S01]  /*aa8d0*/  LOP3.LUT R28, R28, 0xff7fffff, RZ, 0xc0, !PT ;  /* 0xff7fffff1c1c7812 */ /* 0x004fe200078ec0ff */
[----:B------:R-:W2:Y:S01]  /*aa8e0*/  LDCU UR23, c[0x0][0x398] ;  /* 0x00007300ff1777ac */ /* 0x000ea20008000800 */
[----:B------:R-:W-:-:S04]  /*aa8f0*/  @P1 LOP3.LUT R15, R15, 0x2000000, RZ, 0xfc, !PT ;  /* 0x020000000f0f1812 */ /* 0x000fc800078efcff */
[----:B------:R-:W-:-:S04]  /*aa900*/  LOP3.LUT R15, R15, 0xffbfffff, RZ, 0xc0, !PT ;  /* 0xffbfffff0f0f7812 */ /* 0x000fc800078ec0ff */
[----:B------:R-:W-:Y:S02]  /*aa910*/  @P0 LOP3.LUT R15, R15, 0x400000, RZ, 0xfc, !PT ;  /* 0x004000000f0f0812 */ /* 0x000fe400078efcff */
[----:B------:R-:W-:Y:S02]  /*aa920*/  LOP3.LUT P1, RZ, R26, 0x1, RZ, 0xc0, !PT ;  /* 0x000000011aff7812 */ /* 0x000fe4000782c0ff */
[----:B------:R-:W-:-:S04]  /*aa930*/  LOP3.LUT R15, R15, 0xfff7ffff, RZ, 0xc0, !PT ;  /* 0xfff7ffff0f0f7812 */ /* 0x000fc800078ec0ff */
[----:B------:R-:W-:Y:S02]  /*aa940*/  @P3 LOP3.LUT R15, R15, 0x80000, RZ, 0xfc, !PT ;  /* 0x000800000f0f3812 */ /* 0x000fe400078efcff */
[----:B------:R-:W-:Y:S02]  /*aa950*/  ISETP.LT.AND P3, PT, R29, UR19, !P1 ;  /* 0x000000131d007c0c */ /* 0x000fe4000cf61270 */
[----:B------:R-:W-:Y:S02]  /*aa960*/  LOP3.LUT P4, RZ, R26, 0x4, RZ, 0xc0, !PT ;  /* 0x000000041aff7812 */ /* 0x000fe4000788c0ff */
[----:B------:R-:W-:Y:S02]  /*aa970*/  LOP3.LUT P0, RZ, R2, 0x2000000, RZ, 0xc0, !PT ;  /* 0x0200000002ff7812 */ /* 0x000fe4000780c0ff */
[----:B------:R-:W-:Y:S01]  /*aa980*/  LOP3.LUT R15, R15, 0xfffeffff, RZ, 0xc0, !PT ;  /* 0xfffeffff0f0f7812 */ /* 0x000fe200078ec0ff */
[----:B------:R-:W4:Y:S06]  /*aa990*/  LDCU UR19, c[0x0][0x398] ;  /* 0x00007300ff1377ac */ /* 0x000f2c0008000800 */
[----:B------:R-:W-:-:S02]  /*aa9a0*/  @P3 LOP3.LUT R15, R15, 0x10000, RZ, 0xfc, !PT ;  /* 0x000100000f0f3812 */ /* 0x000fc400078efcff */
[----:B0-----:R-:W-:Y:S02]  /*aa9b0*/  ISETP.LT.AND P3, PT, R29, UR15, !P2 ;  /* 0x0000000f1d007c0c */ /* 0x001fe4000d761270 */
[----:B------:R-:W-:Y:S02]  /*aa9c0*/  @P1 LOP3.LUT R28, R28, 0x800000, RZ, 0xfc, !PT ;  /* 0x008000001c1c1812 */ /* 0x000fe400078efcff */
[----:B------:R-:W-:Y:S02]  /*aa9d0*/  LOP3.LUT R5, R5, 0xffffffdf, RZ, 0xc0, !PT ;  /* 0xffffffdf05057812 */ /* 0x000fe400078ec0ff */
[----:B------:R-:W-:Y:S01]  /*aa9e0*/  LOP3.LUT R15, R15, 0xffffdfff, RZ, 0xc0, !PT ;  /* 0xffffdfff0f0f7812 */ /* 0x000fe200078ec0ff */
[----:B------:R-:W0:Y:S01]  /*aa9f0*/  LDCU UR15, c[0x0][0x398] ;  /* 0x00007300ff0f77ac */ /* 0x000e220008000800 */
[----:B------:R-:W-:-:S04]  /*aaa00*/  LOP3.LUT R28, R28, 0xfeffffff, RZ, 0xc0, !PT ;  /* 0xfeffffff1c1c7812 */ /* 0x000fc800078ec0ff */
[----:B------:R-:W-:Y:S02]  /*aaa10*/  @P2 LOP3.LUT R28, R28, 0x1000000, RZ, 0xfc, !PT ;  /* 0x010000001c1c2812 */ /* 0x000fe400078efcff */
[----:B------:R-:W-:Y:S02]  /*aaa20*/  @P3 LOP3.LUT R15, R15, 0x2000, RZ, 0xfc, !PT ;  /* 0x000020000f0f3812 */ /* 0x000fe400078efcff */
[----:B------:R-:W-:-:S04]  /*aaa30*/  LOP3.LUT P3, RZ, R27, 0x80000000, RZ, 0xc0, !PT ;  /* 0x800000001bff7812 */ /* 0x000fc8000786c0ff */
[----:B-1----:R-:W-:Y:S01]  /*aaa40*/  ISETP.LT.AND P2, PT, R29, UR11, !P3 ;  /* 0x0000000b1d007c0c */ /* 0x002fe2000df41270 */
[----:B------:R-:W1:Y:S01]  /*aaa50*/  LDCU UR11, c[0x0][0x398] ;  /* 0x00007300ff0b77ac */ /* 0x000e620008000800 */
[----:B------:R-:W-:Y:S02]  /*aaa60*/  LOP3.LUT R15, R15, 0xfffffbff, RZ, 0xc0, !PT ;  /* 0xfffffbff0f0f7812 */ /* 0x000fe400078ec0ff */
[----:B------:R-:W-:-:S09]  /*aaa70*/  LOP3.LUT P1, RZ, R2, 0x1000000, RZ, 0xc0, !PT ;  /* 0x0100000002ff7812 */ /* 0x000fd2000782c0ff */
[----:B------:R-:W-:Y:S02]  /*aaa80*/  @P2 LOP3.LUT R15, R15, 0x400, RZ, 0xfc, !PT ;  /* 0x000004000f0f2812 */ /* 0x000fe400078efcff */
[C---:B--2---:R-:W-:Y:S01]  /*aaa90*/  ISETP.LT.AND P2, PT, R29.reuse, UR23, !P4 ;  /* 0x000000171d007c0c */ /* 0x044fe2000e741270 */
[----:B------:R-:W2:Y:S01]  /*aaaa0*/  LDCU UR23, c[0x0][0x398] ;  /* 0x00007300ff1777ac */ /* 0x000ea20008000800 */
[----:B-1----:R-:W-:Y:S02]  /*aaab0*/  ISETP.LT.AND P1, PT, R29, UR11, !P1 ;  /* 0x0000000b1d007c0c */ /* 0x002fe4000cf21270 */
[----:B------:R-:W-:Y:S02]  /*aaac0*/  LOP3.LUT R27, R27, 0xffff7fff, RZ, 0xc0, !PT ;  /* 0xffff7fff1b1b7812 */ /* 0x000fe400078ec0ff */
[----:B------:R-:W-:Y:S02]  /*aaad0*/  @P6 LOP3.LUT R5, R5, 0x20, RZ, 0xfc, !PT ;  /* 0x0000002005056812 */ /* 0x000fe400078efcff */
[----:B------:R-:W-:Y:S01]  /*aaae0*/  LOP3.LUT R15, R15, 0xffffff7f, RZ, 0xc0, !PT ;  /* 0xffffff7f0f0f7812 */ /* 0x000fe200078ec0ff */
[----:B------:R-:W1:Y:S06]  /*aaaf0*/  LDCU UR11, c[0x0][0x398] ;  /* 0x00007300ff0b77ac */ /* 0x000e6c0008000800 */
[----:B------:R-:W-:-:S02]  /*aab00*/  @P1 LOP3.LUT R19, R19, 0x40000000, RZ, 0xfc, !PT ;  /* 0x4000000013131812 */ /* 0x000fc400078efcff */
[----:B--2---:R-:W-:Y:S02]  /*aab10*/  ISETP.LT.AND P1, PT, R29, UR23, !P0 ;  /* 0x000000171d007c0c */ /* 0x004fe4000c721270 */
[----:B------:R-:W-:Y:S02]  /*aab20*/  LOP3.LUT P0, RZ, R0, 0x400, RZ, 0xc0, !PT ;  /* 0x0000040000ff7812 */ /* 0x000fe4000780c0ff */
[----:B------:R-:W-:Y:S02]  /*aab30*/  LOP3.LUT R5, R5, 0xfffffffb, RZ, 0xc0, !PT ;  /* 0xfffffffb05057812 */ /* 0x000fe400078ec0ff */
[----:B------:R-:W-:Y:S02]  /*aab40*/  @P2 LOP3.LUT R15, R15, 0x80, RZ, 0xfc, !PT ;  /* 0x000000800f0f2812 */ /* 0x000fe400078efcff */
[----:B------:R-:W-:Y:S02]  /*aab50*/  LOP3.LUT P6, RZ, R26, 0x10, RZ, 0xc0, !PT ;  /* 0x000000101aff7812 */ /* 0x000fe400078cc0ff */
[----:B------:R-:W-:Y:S01]  /*aab60*/  LOP3.LUT R19, R19, 0xf7ffffff, RZ, 0xc0, !PT ;  /* 0xf7ffffff13137812 */ /* 0x000fe200078ec0ff */
[----:B------:R-:W2:Y:S04]  /*aab70*/  LDCU UR23, c[0x0][0x398] ;  /* 0x00007300ff1777ac */ /* 0x000ea80008000800 */
[----:B------:R-:W-:-:S02]  /*aab80*/  @P0 LOP3.LUT R27, R27, 0x8000, RZ, 0xfc, !PT ;  /* 0x000080001b1b0812 */ /* 0x000fc400078efcff */
        /* <DEDUP_REMOVED lines=41> */
[----:B------:R-:W-:Y:S02]  /*aae20*/  LOP3.LUT P5, RZ, R26, 0x8, RZ, 0xc0, !PT ;  /* 0x000000081aff7812 */ /* 0x000fe400078ac0ff */
[----:B------:R-:W-:Y:S02]  /*aae30*/  LOP3.LUT R27, R27, 0xdfffffff, RZ, 0xc0, !PT ;  /* 0xdfffffff1b1b7812 */ /* 0x000fe400078ec0ff */
[----:B----4-:R-:W-:Y:S01]  /*aae40*/  ISETP.LT.AND P2, PT, R29, UR19, !P5 ;  /* 0x000000131d007c0c */ /* 0x010fe2000ef41270 */
[----:B------:R-:W4:Y:S06]  /*aae50*/  LDCU UR19, c[0x0][0x398] ;  /* 0x00007300ff1377ac */ /* 0x000f2c0008000800 */
[----:B------:R-:W-:-:S02]  /*aae60*/  @P0 LOP3.LUT R27, R27, 0x20000000, RZ, 0xfc, !PT ;  /* 0x200000001b1b0812 */ /* 0x000fc400078efcff */
[----:B------:R-:W-:Y:S02]  /*aae70*/  LOP3.LUT P0, RZ, R2, 0x8000000, RZ, 0xc0, !PT ;  /* 0x0800000002ff7812 */ /* 0x000fe4000780c0ff */
[----:B------:R-:W-:Y:S02]  /*aae80*/  LOP3.LUT R27, R27, 0xbfffffff, RZ, 0xc0, !PT ;  /* 0xbfffffff1b1b7812 */ /* 0x000fe400078ec0ff */
[----:B------:R-:W-:-:S04]  /*aae90*/  LOP3.LUT R15, R15, 0xffffffef, RZ, 0xc0, !PT ;  /* 0xffffffef0f0f7812 */ /* 0x000fc800078ec0ff */
[----:B------:R-:W-:Y:S02]  /*aaea0*/  @P2 LOP3.LUT R15, R15, 0x10, RZ, 0xfc, !PT ;  /* 0x000000100f0f2812 */ /* 0x000fe400078efcff */
[----:B0-----:R-:W-:Y:S01]  /*aaeb0*/  ISETP.LT.AND P2, PT, R29, UR15, !P6 ;  /* 0x0000000f1d007c0c */ /* 0x001fe2000f741270 */
[----:B------:R-:W0:Y:S02]  /*aaec0*/  LDCU UR15, c[0x0][0x398] ;  /* 0x00007300ff0f77ac */ /* 0x000e240008000800 */
[----:B------:R-:W-:Y:S02]  /*aaed0*/  @P0 LOP3.LUT R27, R27, 0x40000000, RZ, 0xfc, !PT ;  /* 0x400000001b1b0812 */ /* 0x000fe400078efcff */
[----:B------:R-:W-:-:S04]  /*aaee0*/  LOP3.LUT P0, RZ, R2, 0x4000000, RZ, 0xc0, !PT ;  /* 0x0400000002ff7812 */ /* 0x000fc8000780c0ff */
[----:B----4-:R-:W-:Y:S02]  /*aaef0*/  ISETP.LT.AND P0, PT, R29, UR19, !P0 ;  /* 0x000000131d007c0c */ /* 0x010fe4000c701270 */
[----:B------:R-:W-:Y:S01]  /*aaf00*/  @P1 LOP3.LUT R19, R19, 0x8000000, RZ, 0xfc, !PT ;  /* 0x0800000013131812 */ /* 0x000fe200078efcff */
[----:B------:R-:W4:Y:S03]  /*aaf10*/  LDCU UR19, c[0x0][0x398] ;  /* 0x00007300ff1377ac */ /* 0x000f260008000800 */
[----:B------:R-:W-:-:S07]  /*aaf20*/  LOP3.LUT R19, R19, 0xfeffffff, RZ, 0xc0, !PT ;  /* 0xfeffffff13137812 */ /* 0x000fce00078ec0ff */
[----:B------:R-:W-:Y:S02]  /*aaf30*/  @P0 LOP3.LUT R19, R19, 0x1000000, RZ, 0xfc, !PT ;  /* 0x0100000013130812 */ /* 0x000fe400078efcff */
[----:B------:R-:W-:-:S04]  /*aaf40*/  LOP3.LUT P0, RZ, R27, 0x40000000, RZ, 0xc0, !PT ;  /* 0x400000001bff7812 */ /* 0x000fc8000780c0ff */
[----:B0-----:R-:W-:Y:S02]  /*aaf50*/  ISETP.LT.AND P0, PT, R29, UR15, !P0 ;  /* 0x0000000f1d007c0c */ /* 0x001fe4000c701270 */
        /* <DEDUP_REMOVED lines=9> */
[----:B--2---:R-:W-:Y:S02]  /*aaff0*/  ISETP.LT.AND P0, PT, R29, UR23, !P0 ;  /* 0x000000171d007c0c */ /* 0x004fe4000c701270 */
[----:B------:R-:W-:Y:S01]  /*ab000*/  LOP3.LUT R19, R19, 0xffff7fff, RZ, 0xc0, !PT ;  /* 0xffff7fff13137812 */ /* 0x000fe200078ec0ff */
[----:B------:R-:W2:Y:S10]  /*ab010*/  LDCU UR23, c[0x0][0x398] ;  /* 0x00007300ff1777ac */ /* 0x000eb40008000800 */
[----:B------:R-:W-:-:S02]  /*ab020*/  @P0 LOP3.LUT R19, R19, 0x8000, RZ, 0xfc, !PT ;  /* 0x0000800013130812 */ /* 0x000fc400078efcff */
[----:B------:R-:W-:-:S04]  /*ab030*/  LOP3.LUT P0, RZ, R27, 0x8000000, RZ, 0xc0, !PT ;  /* 0x080000001bff7812 */ /* 0x000fc8000780c0ff */
[----:B----4-:R-:W-:Y:S02]  /*ab040*/  ISETP.LT.AND P0, PT, R29, UR19, !P0 ;  /* 0x000000131d007c0c */ /* 0x010fe4000c701270 */
[----:B------:R-:W-:Y:S01]  /*ab050*/  LOP3.LUT R19, R19, 0xffffefff, RZ, 0xc0, !PT ;  /* 0xffffefff13137812 */ /* 0x000fe200078ec0ff */
[----:B------:R-:W4:Y:S10]  /*ab060*/  LDCU UR19, c[0x0][0x398] ;  /* 0x00007300ff1377ac */ /* 0x000f340008000800 */
[----:B------:R-:W-:-:S02]  /*ab070*/  @P0 LOP3.LUT R19, R19, 0x1000, RZ, 0xfc, !PT ;  /* 0x0000100013130812 */ /* 0x000fc400078efcff */
        /* <DEDUP_REMOVED lines=12> */
[----:B------:R-:W-:Y:S02]  /*ab140*/  LOP3.LUT R19, R19, 0xfffffff7, RZ, 0xc0, !PT ;  /* 0xfffffff713137812 */ /* 0x000fe400078ec0ff */
[----:B------:R-:W-:Y:S02]  /*ab150*/  LOP3.LUT R17, R17, 0xdfffffff, RZ, 0xc0, !PT ;  /* 0xdfffffff11117812 */ /* 0x000fe400078ec0ff */
[----:B------:R-:W-:Y:S02]  /*ab160*/  LOP3.LUT R28, R28, 0xffbfffff, RZ, 0xc0, !PT ;  /* 0xffbfffff1c1c7812 */ /* 0x000fe400078ec0ff */
[----:B------:R-:W-:Y:S02]  /*ab170*/  LOP3.LUT R15, R15, 0xfffffffd, RZ, 0xc0, !PT ;  /* 0xfffffffd0f0f7812 */ /* 0x000fe400078ec0ff */
[----:B------:R-:W-:-:S02]  /*ab180*/  LOP3.LUT P1, RZ, R0, 0x10000, RZ, 0xc0, !PT ;  /* 0x0001000000ff7812 */ /* 0x000fc4000782c0ff */
[----:B------:R-:W-:Y:S01]  /*ab190*/  LOP3.LUT R2, R2, 0xffbfffff, RZ, 0xc0, !PT ;  /* 0xffbfffff02027812 */ /* 0x000fe200078ec0ff */
[----:B------:R-:W2:Y:S01]  /*ab1a0*/  LDCU UR23, c[0x0][0x398] ;  /* 0x00007300ff1777ac */ /* 0x000ea20008000800 */
[----:B------:R-:W-:Y:S02]  /*ab1b0*/  @P0 LOP3.LUT R19, R19, 0x8, RZ, 0xfc, !PT ;  /* 0x0000000813130812 */ /* 0x000fe400078efcff */
[----:B------:R-:W-:-:S04]  /*ab1c0*/  LOP3.LUT P0, RZ, R27, 0x800000, RZ, 0xc0, !PT ;  /* 0x008000001bff7812 */ /* 0x000fc8000780c0ff */
[----:B----4-:R-:W-:Y:S02]  /*ab1d0*/  ISETP.LT.AND P0, PT, R29, UR19, !P0 ;  /* 0x000000131d007c0c */ /* 0x010fe4000c701270 */
[----:B------:R-:W-:Y:S02]  /*ab1e0*/  LOP3.LUT R19, R19, 0xfffffffe, RZ, 0xc0, !PT ;  /* 0xfffffffe13137812 */ /* 0x000fe400078ec0ff */
[----:B------:R-:W-:Y:S02]  /*ab1f0*/  @P3 LOP3.LUT R28, R28, 0x400000, RZ, 0xfc, !PT ;  /* 0x004000001c1c3812 */ /* 0x000fe400078efcff */
[----:B------:R-:W-:Y:S01]  /*ab200*/  @P2 LOP3.LUT R15, R15, 0x2, RZ, 0xfc, !PT ;  /* 0x000000020f0f2812 */ /* 0x000fe200078efcff */
[----:B------:R-:W4:Y:S06]  /*ab210*/  LDCU UR19, c[0x0][0x398] ;  /* 0x00007300ff1377ac */ /* 0x000f2c0008000800 */
[----:B------:R-:W-:-:S02]  /*ab220*/  @P0 LOP3.LUT R19, R19, 0x1, RZ, 0xfc, !PT ;  /* 0x0000000113130812 */ /* 0x000fc400078efcff */
[----:B------:R-:W-:-:S04]  /*ab230*/  LOP3.LUT P0, RZ, R27, 0x400000, RZ, 0xc0, !PT ;  /* 0x004000001bff7812 */ /* 0x000fc8000780c0ff */
[----:B0-----:R-:W-:Y:S02]  /*ab240*/  ISETP.LT.AND P0, PT, R29, UR15, !P0 ;  /* 0x0000000f1d007c0c */ /* 0x001fe4000c701270 */
[----:B------:R-:W-:Y:S02]  /*ab250*/  LOP3.LUT R28, R28, 0xfdffffff, RZ, 0xc0, !PT ;  /* 0xfdffffff1c1c7812 */ /* 0x000fe400078ec0ff */
[C---:B------:R-:W-:Y:S02]  /*ab260*/  LOP3.LUT P3, RZ, R0.reuse, 0x4000, RZ, 0xc0, !PT ;  /* 0x0000400000ff7812 */ /* 0x040fe4000786c0ff */
[----:B------:R-:W-:Y:S02]  /*ab270*/  LOP3.LUT P2, RZ, R0, 0x8000, RZ, 0xc0, !PT ;  /* 0x0000800000ff7812 */ /* 0x000fe4000784c0ff */
[----:B------:R-:W-:Y:S01]  /*ab280*/  LOP3.LUT R14, R14, 0xfffbffff, RZ, 0xc0, !PT ;  /* 0xfffbffff0e0e7812 */ /* 0x000fe200078ec0ff */
[----:B------:R-:W0:Y:S04]  /*ab290*/  LDCU UR15, c[0x0][0x398] ;  /* 0x00007300ff0f77ac */ /* 0x000e280008000800 */
[----:B------:R-:W-:-:S02]  /*ab2a0*/  @P0 LOP3.LUT R17, R17, 0x20000000, RZ, 0xfc, !PT ;  /* 0x2000000011110812 */ /* 0x000fc400078efcff */
[----:B------:R-:W-:-:S04]  /*ab2b0*/  LOP3.LUT P0, RZ, R27, 0x200000, RZ, 0xc0, !PT ;  /* 0x002000001bff7812 */ /* 0x000fc8000780c0ff */
[----:B-1----:R-:W-:Y:S02]  /*ab2c0*/  ISETP.LT.AND P0, PT, R29, UR11, !P0 ;  /* 0x0000000b1d007c0c */ /* 0x002fe4000c701270 */
[----:B------:R-:W-:Y:S02]  /*ab2d0*/  LOP3.LUT R17, R17, 0xfbffffff, RZ, 0xc0, !PT ;  /* 0xfbffffff11117812 */ /* 0x000fe400078ec0ff */
[----:B------:R-:W-:Y:S01]  /*ab2e0*/  @P4 LOP3.LUT R28, R28, 0x2000000, RZ, 0xfc, !PT ;  /* 0x020000001c1c4812 */ /* 0x000fe200078efcff */
[----:B------:R-:W1:Y:S08]  /*ab2f0*/  LDCU UR11, c[0x0][0x398] ;  /* 0x00007300ff0b77ac */ /* 0x000e700008000800 */
[----:B------:R-:W-:-:S02]  /*ab300*/  @P0 LOP3.LUT R17, R17, 0x4000000, RZ, 0xfc, !PT ;  /* 0x0400000011110812 */ /* 0x000fc400078efcff */
[----:B------:R-:W-:-:S04]  /*ab310*/  LOP3.LUT P0, RZ, R27, 0x100000, RZ, 0xc0, !PT ;  /* 0x001000001bff7812 */ /* 0x000fc8000780c0ff */
[----:B------:R-:W-:Y:S02]  /*ab320*/  ISETP.LT.AND P0, PT, R29, UR4, !P0 ;  /* 0x000000041d007c0c */ /* 0x000fe4000c701270 */
[----:B------:R-:W-:Y:S02]  /*ab330*/  LOP3.LUT R17, R17, 0xff7fffff, RZ, 0xc0, !PT ;  /* 0xff7fffff11117812 */ /* 0x000fe400078ec0ff */
[----:B------:R-:W-:Y:S02]  /*ab340*/  LOP3.LUT R28, R28, 0xfbffffff, RZ, 0xc0, !PT ;  /* 0xfbffffff1c1c7812 */ /* 0x000fe400078ec0ff */
[----:B------:R-:W-:Y:S02]  /*ab350*/  LOP3.LUT P4, RZ, R0, 0x2000, RZ, 0xc0, !PT ;  /* 0x0000200000ff7812 */ /* 0x000fe4000788c0ff */
[----:B------:R-:W-:Y:S02]  /*ab360*/  LOP3.LUT R12, R12, 0xdfffffff, RZ, 0xc0, !PT ;  /* 0xdfffffff0c0c7812 */ /* 0x000fe400078ec0ff */
[----:B------:R-:W-:-:S02]  /*ab370*/  LOP3.LUT R5, R5, 0x7fffffff, RZ, 0xc0, !PT ;  /* 0x7fffffff05057812 */ /* 0x000fc400078ec0ff */
[----:B------:R-:W-:Y:S02]  /*ab380*/  LOP3.LUT R15, R15, 0xbfffffff, RZ, 0xc0, !PT ;  /* 0xbfffffff0f0f7812 */ /* 0x000fe400078ec0ff */
[----:B------:R-:W-:Y:S01]  /*ab390*/  LOP3.LUT R19, R19, 0xdfffffff, RZ, 0xc0, !PT ;  /* 0xdfffffff13137812 */ /* 0x000fe200078ec0ff */
[----:B------:R-:W0:Y:S01]  /*ab3a0*/  LDCU UR4, c[0x0][0x398] ;  /* 0x00007300ff0477ac */ /* 0x000e220008000800 */
[----:B------:R-:W-:Y:S02]  /*ab3b0*/  @P0 LOP3.LUT R17, R17, 0x800000, RZ, 0xfc, !PT ;  /* 0x0080000011110812 */ /* 0x000fe400078efcff */
[----:B------:R-:W-:-:S04]  /*ab3c0*/  LOP3.LUT P0, RZ, R27, 0x80000, RZ, 0xc0, !PT ;  /* 0x000800001bff7812 */ /* 0x000fc8000780c0ff */
[----:B------:R-:W-:Y:S02]  /*ab3d0*/  ISETP.LT.AND P0, PT, R29, UR8, !P0 ;  /* 0x000000081d007c0c */ /* 0x000fe4000c701270 */
[----:B------:R-:W-:-:S11]  /*ab3e0*/  LOP3.LUT R17, R17, 0xffefffff, RZ, 0xc0, !PT ;  /* 0xffefffff11117812 */ /* 0x000fd600078ec0ff */
        /* <DEDUP_REMOVED lines=11> */
[----:B------:R-:W-:Y:S02]  /*ab4a0*/  LOP3.LUT R17, R17, 0xfffff7ff, RZ, 0xc0, !PT ;  /* 0xfffff7ff11117812 */ /* 0x000fe400078ec0ff */
[----:B------:R-:W-:-:S04]  /*ab4b0*/  @P5 LOP3.LUT R28, R28, 0x4000000, RZ, 0xfc, !PT ;  /* 0x040000001c1c5812 */ /* 0x000fc800078efcff */
[----:B------:R-:W-:-:S05]  /*ab4c0*/  LOP3.LUT R28, R28, 0xf7ffffff, RZ, 0xc0, !PT ;  /* 0xf7ffffff1c1c7812 */ /* 0x000fca00078ec0ff */
[----:B------:R-:W-:Y:S02]  /*ab4d0*/  @P0 LOP3.LUT R17, R17, 0x800, RZ, 0xfc, !PT ;  /* 0x0000080011110812 */ /* 0x000fe400078efcff */
[----:B------:R-:W-:Y:S02]  /*ab4e0*/  LOP3.LUT P0, RZ, R27, 0x8000, RZ, 0xc0, !PT ;  /* 0x000080001bff7812 */ /* 0x000fe4000780c0ff */
[----:B------:R-:W-:Y:S02]  /*ab4f0*/  @P6 LOP3.LUT R28, R28, 0x8000000, RZ, 0xfc, !PT ;  /* 0x080000001c1c6812 */ /* 0x000fe400078efcff */
[----:B------:R-:W-:Y:S02]  /*ab500*/  ISETP.LT.AND P0, PT, R29, UR24, !P0 ;  /* 0x000000181d007c0c */ /* 0x000fe4000c701270 */
[----:B------:R-:W-:Y:S02]  /*ab510*/  LOP3.LUT P6, RZ, R0, 0x800, RZ, 0xc0, !PT ;  /* 0x0000080000ff7812 */ /* 0x000fe400078cc0ff */
[----:B------:R-:W-:-:S02]  /*ab520*/  LOP3.LUT R17, R17, 0xfffffeff, RZ, 0xc0, !PT ;  /* 0xfffffeff11117812 */ /* 0x000fc400078ec0ff */
[----:B------:R-:W-:Y:S02]  /*ab530*/  ISETP.LT.AND P6, PT, R29, UR28, !P6 ;  /* 0x0000001c1d007c0c */ /* 0x000fe4000f7c1270 */
[----:B------:R-:W-:-:S05]  /*ab540*/  LOP3.LUT P5, RZ, R0, 0x1000, RZ, 0xc0, !PT ;  /* 0x0000100000ff7812 */ /* 0x000fca00078ac0ff */
[----:B------:R-:W-:-:S04]  /*ab550*/  @P0 LOP3.LUT R17, R17, 0x100, RZ, 0xfc, !PT ;  /* 0x0000010011110812 */ /* 0x000fc800078efcff */
[----:B------:R-:W-:-:S04]  /*ab560*/  LOP3.LUT R17, R17, 0xffffffdf, RZ, 0xc0, !PT ;  /* 0xffffffdf11117812 */ /* 0x000fc800078ec0ff */
[----:B------:R-:W-:Y:S02]  /*ab570*/  @P6 LOP3.LUT R17, R17, 0x20, RZ, 0xfc, !PT ;  /* 0x0000002011116812 */ /* 0x000fe400078efcff */
[C---:B------:R-:W-:Y:S02]  /*ab580*/  ISETP.LT.AND P6, PT, R29.reuse, UR32, !P5 ;  /* 0x000000201d007c0c */ /* 0x040fe4000efc1270 */
[C---:B------:R-:W-:Y:S02]  /*ab590*/  ISETP.LT.AND P5, PT, R29.reuse, UR36, !P4 ;  /* 0x000000241d007c0c */ /* 0x040fe4000e7a1270 */
[C---:B------:R-:W-:Y:S02]  /*ab5a0*/  ISETP.LT.AND P4, PT, R29.reuse, UR42, !P3 ;  /* 0x0000002a1d007c0c */ /* 0x040fe4000df81270 */
[----:B------:R-:W-:Y:S02]  /*ab5b0*/  LOP3.LUT R0, R0, 0x7fffffff, RZ, 0xc0, !PT ;  /* 0x7fffffff00007812 */ /* 0x000fe400078ec0ff */
[----:B------:R-:W-:-:S02]  /*ab5c0*/  ISETP.LT.AND P3, PT, R29, UR46, !P2 ;  /* 0x0000002e1d007c0c */ /* 0x000fc4000d761270 */
[----:B------:R-:W-:-:S05]  /*ab5d0*/  ISETP.LT.AND P2, PT, R29, UR50, !P1 ;  /* 0x000000321d007c0c */ /* 0x000fca000cf41270 */
[----:B------:R-:W-:-:S04]  /*ab5e0*/  @P5 LOP3.LUT R0, R0, 0x80000000, RZ, 0xfc, !PT ;  /* 0x8000000000005812 */ /* 0x000fc800078efcff */
[----:B------:R-:W-:-:S04]  /*ab5f0*/  LOP3.LUT R0, R0, 0xefffffff, RZ, 0xc0, !PT ;  /* 0xefffffff00007812 */ /* 0x000fc800078ec0ff */
[----:B------:R-:W-:-:S04]  /*ab600*/  @P4 LOP3.LUT R0, R0, 0x10000000, RZ, 0xfc, !PT ;  /* 0x1000000000004812 */ /* 0x000fc800078efcff */
[----:B------:R-:W-:Y:S02]  /*ab610*/  LOP3.LUT R0, R0, 0xfdffffff, RZ, 0xc0, !PT ;  /* 0xfdffffff00007812 */ /* 0x000fe400078ec0ff */
[----:B------:R-:W-:Y:S02]  /*ab620*/  @P2 LOP3.LUT R2, R2, 0x400000, RZ, 0xfc, !PT ;  /* 0x0040000002022812 */ /* 0x000fe400078efcff */
[----:B------:R-:W-:-:S04]  /*ab630*/  @P3 LOP3.LUT R0, R0, 0x2000000, RZ, 0xfc, !PT ;  /* 0x0200000000003812 */ /* 0x000fc800078efcff */
[----:B------:R-:W-:Y:S02]  /*ab640*/  LOP3.LUT P2, RZ, R0, 0x400000, RZ, 0xc0, !PT ;  /* 0x0040000000ff7812 */ /* 0x000fe4000784c0ff */
[C---:B------:R-:W-:Y:S02]  /*ab650*/  LOP3.LUT P0, RZ, R27.reuse, 0x4000, RZ, 0xc0, !PT ;  /* 0x000040001bff7812 */ /* 0x040fe4000780c0ff */
[----:B------:R-:W-:Y:S02]  /*ab660*/  LOP3.LUT R27, R27, 0xffffefff, RZ, 0xc0, !PT ;  /* 0xffffefff1b1b7812 */ /* 0x000fe400078ec0ff */
[----:B------:R-:W-:Y:S02]  /*ab670*/  LOP3.LUT R28, R28, 0xffffffdf, RZ, 0xc0, !PT ;  /* 0xffffffdf1c1c7812 */ /* 0x000fe400078ec0ff */
[----:B------:R-:W-:-:S05]  /*ab680*/  ISETP.LT.AND P1, PT, R29, UR54, !P0 ;  /* 0x000000361d007c0c */ /* 0x000fca000c721270 */
[----:B------:R-:W-:Y:S02]  /*ab690*/  @P2 LOP3.LUT R27, R27, 0x1000, RZ, 0xfc, !PT ;  /* 0x000010001b1b2812 */ /* 0x000fe400078efcff */
[----:B------:R-:W-:Y:S02]  /*ab6a0*/  LOP3.LUT P2, RZ, R0, 0x200000, RZ, 0xc0, !PT ;  /* 0x0020000000ff7812 */ /* 0x000fe4000784c0ff */
[----:B------:R-:W-:Y:S02]  /*ab6b0*/  @P0 LOP3.LUT R28, R28, 0x20, RZ, 0xfc, !PT ;  /* 0x000000201c1c0812 */ /* 0x000fe400078efcff */
[----:B------:R-:W-:Y:S02]  /*ab6c0*/  LOP3.LUT P0, RZ, R13, 0x2000000, RZ, 0xc0, !PT ;  /* 0x020000000dff7812 */ /* 0x000fe4000780c0ff */
[----:B------:R-:W-:-:S07]  /*ab6d0*/  LOP3.LUT R27, R27, 0xffffdfff, RZ, 0xc0, !PT ;  /* 0xffffdfff1b1b7812 */ /* 0x000fce00078ec0ff */
        /* <DEDUP_REMOVED lines=22> */
[----:B--2---:R-:W-:Y:S01]  /*ab840*/  ISETP.LT.AND P0, PT, R4, UR23, !P0 ;  /* 0x0000001704007c0c */ /* 0x004fe2000c701270 */
[----:B------:R-:W2:-:S12]  /*ab850*/  LDCU UR23, c[0x0][0x398] ;  /* 0x00007300ff1777ac */ /* 0x000e980008000800 */
[----:B------:R-:W-:Y:S02]  /*ab860*/  @P0 LOP3.LUT R14, R14, 0x40000, RZ, 0xfc, !PT ;  /* 0x000400000e0e0812 */ /* 0x000fe400078efcff */
        /* <DEDUP_REMOVED lines=12> */
[----:B------:R-:W-:Y:S02]  /*ab930*/  LOP3.LUT R14, R14, 0xfffffdff, RZ, 0xc0, !PT ;  /* 0xfffffdff0e0e7812 */ /* 0x000fe400078ec0ff */
[----:B------:R-:W-:Y:S02]  /*ab940*/  LOP3.LUT P4, RZ, R0, 0x40000, RZ, 0xc0, !PT ;  /* 0x0004000000ff7812 */ /* 0x000fe4000788c0ff */
[----:B------:R-:W-:Y:S02]  /*ab950*/  LOP3.LUT R2, R2, 0xfff7ffff, RZ, 0xc0, !PT ;  /* 0xfff7ffff02027812 */ /* 0x000fe400078ec0ff */
[----:B------:R-:W-:Y:S01]  /*ab960*/  LOP3.LUT P3, RZ, R0, 0x80000, RZ, 0xc0, !PT ;  /* 0x0008000000ff7812 */ /* 0x000fe2000786c0ff */
[----:B------:R-:W1:Y:S04]  /*ab970*/  LDCU UR11, c[0x0][0x398] ;  /* 0x00007300ff0b77ac */ /* 0x000e680008000800 */
[----:B------:R-:W-:-:S02]  /*ab980*/  @P0 LOP3.LUT R14, R14, 0x200, RZ, 0xfc, !PT ;  /* 0x000002000e0e0812 */ /* 0x000fc400078efcff */
[----:B------:R-:W-:-:S04]  /*ab990*/  LOP3.LUT P0, RZ, R27, 0x100, RZ, 0xc0, !PT ;  /* 0x000001001bff7812 */ /* 0x000fc8000780c0ff */
[----:B--2---:R-:W-:Y:S02]  /*ab9a0*/  ISETP.LT.AND P0, PT, R4, UR23, !P0 ;  /* 0x0000001704007c0c */ /* 0x004fe4000c701270 */
[----:B------:R-:W-:Y:S02]  /*ab9b0*/  LOP3.LUT R14, R14, 0xffffffbf, RZ, 0xc0, !PT ;  /* 0xffffffbf0e0e7812 */ /* 0x000fe400078ec0ff */
[C---:B------:R-:W-:Y:S02]  /*ab9c0*/  ISETP.LT.AND P4, PT, R29.reuse, UR58, !P4 ;  /* 0x0000003a1d007c0c */ /* 0x040fe4000e781270 */
[----:B------:R-:W-:Y:S02]  /*ab9d0*/  @P1 LOP3.LUT R2, R2, 0x80000, RZ, 0xfc, !PT ;  /* 0x0008000002021812 */ /* 0x000fe400078efcff */
[----:B------:R-:W-:Y:S02]  /*ab9e0*/  ISETP.LT.AND P3, PT, R29, UR62, !P3 ;  /* 0x0000003e1d007c0c */ /* 0x000fe4000df61270 */
[----:B------:R-:W-:Y:S01]  /*ab9f0*/  LOP3.LUT P2, RZ, R0, 0x100000, RZ, 0xc0, !PT ;  /* 0x0010000000ff7812 */ /* 0x000fe2000784c0ff */
[----:B------:R-:W2:Y:S02]  /*aba00*/  LDCU UR23, c[0x0][0x398] ;  /* 0x00007300ff1777ac */ /* 0x000ea40008000800 */
        /* <DEDUP_REMOVED lines=23> */
[C---:B------:R-:W-:Y:S02]  /*abb80*/  LOP3.LUT P6, RZ, R13.reuse, 0x1000000, RZ, 0xc0, !PT ;  /* 0x010000000dff7812 */ /* 0x040fe400078cc0ff */
[----:B------:R-:W-:Y:S02]  /*abb90*/  LOP3.LUT P5, RZ, R13, 0x800000, RZ, 0xc0, !PT ;  /* 0x008000000dff7812 */ /* 0x000fe400078ac0ff */
[----:B------:R-:W-:Y:S02]  /*abba0*/  ISETP.LT.AND P2, PT, R29, UR70, !P2 ;  /* 0x000000461d007c0c */ /* 0x000fe4000d741270 */
[----:B------:R-:W-:Y:S01]  /*abbb0*/  LOP3.LUT R2, R2, 0xffffff7f, RZ, 0xc0, !PT ;  /* 0xffffff7f02027812 */ /* 0x000fe200078ec0ff */
[----:B------:R-:W1:Y:S01]  /*abbc0*/  LDCU UR11, c[0x0][0x398] ;  /* 0x00007300ff0b77ac */ /* 0x000e620008000800 */
[----:B------:R-:W-:-:S02]  /*abbd0*/  @P0 LOP3.LUT R12, R12, 0x20000000, RZ, 0xfc, !PT ;  /* 0x200000000c0c0812 */ /* 0x000fc400078efcff */
[C---:B--2---:R-:W-:Y:S02]  /*abbe0*/  ISETP.LT.AND P0, PT, R4.reuse, UR23, !P6 ;  /* 0x0000001704007c0c */ /* 0x044fe4000f701270 */
[----:B----4-:R-:W-:Y:S02]  /*abbf0*/  ISETP.LT.AND P5, PT, R4, UR19, !P5 ;  /* 0x0000001304007c0c */ /* 0x010fe4000efa1270 */
[----:B------:R-:W-:-:S03]  /*abc00*/  LOP3.LUT R12, R12, 0xfbffffff, RZ, 0xc0, !PT ;  /* 0xfbffffff0c0c7812 */ /* 0x000fc600078ec0ff */
[----:B------:R-:W-:Y:S02]  /*abc10*/  @P2 LOP3.LUT R2, R2, 0x80, RZ, 0xfc, !PT ;  /* 0x0000008002022812 */ /* 0x000fe400078efcff */
[----:B------:R-:W-:Y:S02]  /*abc20*/  LOP3.LUT P2, RZ, R27, 0x1000, RZ, 0xc0, !PT ;  /* 0x000010001bff7812 */ /* 0x000fe4000784c0ff */
[C---:B------:R-:W-:Y:S02]  /*abc30*/  LOP3.LUT P4, RZ, R13.reuse, 0x400000, RZ, 0xc0, !PT ;  /* 0x004000000dff7812 */ /* 0x040fe4000788c0ff */
[----:B------:R-:W-:Y:S01]  /*abc40*/  LOP3.LUT P6, RZ, R13, 0x40, RZ, 0xc0, !PT ;  /* 0x000000400dff7812 */ /* 0x000fe200078cc0ff */
[----:B------:R-:W2:Y:S01]  /*abc50*/  LDCU UR23, c[0x0][0x398] ;  /* 0x00007300ff1777ac */ /* 0x000ea20008000800 */
[----:B------:R-:W-:Y:S02]  /*abc60*/  ISETP.LT.AND P2, PT, R29, UR74, !P2 ;  /* 0x0000004a1d007c0c */ /* 0x000fe4000d741270 */
[----:B------:R-:W-:-:S02]  /*abc70*/  LOP3.LUT P3, RZ, R13, 0x200000, RZ, 0xc0, !PT ;  /* 0x002000000dff7812 */ /* 0x000fc4000786c0ff */
[----:B------:R-:W-:Y:S02]  /*abc80*/  LOP3.LUT R28, R28, 0xefffffff, RZ, 0xc0, !PT ;  /* 0xefffffff1c1c7812 */ /* 0x000fe400078ec0ff */
[----:B------:R-:W-:Y:S02]  /*abc90*/  @P0 LOP3.LUT R12, R12, 0x4000000, RZ, 0xfc, !PT ;  /* 0x040000000c0c0812 */ /* 0x000fe400078efcff */
[----:B0-----:R-:W-:Y:S02]  /*abca0*/  ISETP.LT.AND P4, PT, R4, UR15, !P4 ;  /* 0x0000000f04007c0c */ /* 0x001fe4000e781270 */
[----:B------:R-:W-:Y:S02]  /*abcb0*/  LOP3.LUT R2, R2, 0xffffffef, RZ, 0xc0, !PT ;  /* 0xffffffef02027812 */ /* 0x000fe400078ec0ff */
[----:B-1----:R-:W-:Y:S02]  /*abcc0*/  ISETP.LT.AND P0, PT, R4, UR11, !P3 ;  /* 0x0000000b04007c0c */ /* 0x002fe4000df01270 */
[----:B------:R-:W-:-:S02]  /*abcd0*/  LOP3.LUT R12, R12, 0xff7fffff, RZ, 0xc0, !PT ;  /* 0xff7fffff0c0c7812 */ /* 0x000fc400078ec0ff */
[----:B------:R-:W-:Y:S02]  /*abce0*/  LOP3.LUT P1, RZ, R0, 0x800000, RZ, 0xc0, !PT ;  /* 0x0080000000ff7812 */ /* 0x000fe4000782c0ff */
[----:B------:R-:W-:Y:S01]  /*abcf0*/  LOP3.LUT R27, R27, 0xfffffff7, RZ, 0xc0, !PT ;  /* 0xfffffff71b1b7812 */ /* 0x000fe200078ec0ff */
[----:B------:R-:W0:Y:S01]  /*abd00*/  LDCU UR19, c[0x0][0x398] ;  /* 0x00007300ff1377ac */ /* 0x000e220008000800 */
[----:B------:R-:W-:Y:S02]  /*abd10*/  @P5 LOP3.LUT R12, R12, 0x800000, RZ, 0xfc, !PT ;  /* 0x008000000c0c5812 */ /* 0x000fe400078efcff */
[----:B------:R-:W-:Y:S02]  /*abd20*/  @P6 LOP3.LUT R28, R28, 0x10000000, RZ, 0xfc, !PT ;  /* 0x100000001c1c6812 */ /* 0x000fe400078efcff */
[----:B------:R-:W-:Y:S02]  /*abd30*/  LOP3.LUT P6, RZ, R13, 0x80, RZ, 0xc0, !PT ;  /* 0x000000800dff7812 */ /* 0x000fe400078cc0ff */
[----:B------:R-:W-:-:S02]  /*abd40*/  @P2 LOP3.LUT R2, R2, 0x10, RZ, 0xfc, !PT ;  /* 0x0000001002022812 */ /* 0x000fc400078efcff */
[----:B------:R-:W-:Y:S02]  /*abd50*/  LOP3.LUT R12, R12, 0xffefffff, RZ, 0xc0, !PT ;  /* 0xffefffff0c0c7812 */ /* 0x000fe400078ec0ff */
[----:B------:R-:W-:Y:S01]  /*abd60*/  LOP3.LUT P2, RZ, R13, 0x100000, RZ, 0xc0, !PT ;  /* 0x001000000dff7812 */ /* 0x000fe2000784c0ff */
[----:B------:R-:W1:Y:S01]  /*abd70*/  LDCU UR15, c[0x0][0x398] ;  /* 0x00007300ff0f77ac */ /* 0x000e620008000800 */
[----:B------:R-:W4:Y:S01]  /*abd80*/  LDCU UR11, c[0x0][0x398] ;  /* 0x00007300ff0b77ac */ /* 0x000f220008000800 */
[----:B------:R-:W-:Y:S02]  /*abd90*/  @P4 LOP3.LUT R12, R12, 0x100000, RZ, 0xfc, !PT ;  /* 0x001000000c0c4812 */ /* 0x000fe400078efcff */
[----:B--2---:R-:W-:Y:S02]  /*abda0*/  ISETP.LT.AND P3, PT, R4, UR23, !P2 ;  /* 0x0000001704007c0c */ /* 0x004fe4000d761270 */
[----:B------:R-:W-:Y:S02]  /*abdb0*/  LOP3.LUT R28, R28, 0xdfffffff, RZ, 0xc0, !PT ;  /* 0xdfffffff1c1c7812 */ /* 0x000fe400078ec0ff */
[----:B------:R-:W-:-:S02]  /*abdc0*/  ISETP.LT.AND P1, PT, R29, UR7, !P1 ;  /* 0x000000071d007c0c */ /* 0x000fc4000cf21270 */
[----:B------:R-:W-:Y:S01]  /*abdd0*/  LOP3.LUT R12, R12, 0xfffdffff, RZ, 0xc0, !PT ;  /* 0xfffdffff0c0c7812 */ /* 0x000fe200078ec0ff */
[----:B------:R-:W2:Y:S01]  /*abde0*/  LDL.LU R29, [R1+0x2ea4] ;  /* 0x002ea400011d7983 */ /* 0x000ea20000300800 */
[----:B------:R-:W-:Y:S02]  /*abdf0*/  LOP3.LUT R2, R2, 0xfffffffd, RZ, 0xc0, !PT ;  /* 0xfffffffd02027812 */ /* 0x000fe400078ec0ff */
[----:B------:R-:W-:Y:S02]  /*abe00*/  @P6 LOP3.LUT R28, R28, 0x20000000, RZ, 0xfc, !PT ;  /* 0x200000001c1c6812 */ /* 0x000fe400078efcff */
[----:B------:R-:W-:Y:S02]  /*abe10*/  @P0 LOP3.LUT R12, R12, 0x20000, RZ, 0xfc, !PT ;  /* 0x000200000c0c0812 */ /* 0x000fe400078efcff */
[C---:B------:R-:W-:Y:S02]  /*abe20*/  LOP3.LUT P6, RZ, R13.reuse, 0x100, RZ, 0xc0, !PT ;  /* 0x000001000dff7812 */ /* 0x040fe400078cc0ff */
[----:B------:R-:W-:Y:S01]  /*abe30*/  LOP3.LUT P2, RZ, R13, 0x40000, RZ, 0xc0, !PT ;  /* 0x000400000dff7812 */ /* 0x000fe2000784c0ff */
[----:B------:R-:W0:Y:S01]  /*abe40*/  LDCU UR23, c[0x0][0x398] ;  /* 0x00007300ff1777ac */ /* 0x000e220008000800 */
[----:B------:R-:W-:-:S02]  /*abe50*/  LOP3.LUT R12, R12, 0xffffbfff, RZ, 0xc0, !PT ;  /* 0xffffbfff0c0c7812 */ /* 0x000fc400078ec0ff */
[C---:B------:R-:W-:Y:S02]  /*abe60*/  LOP3.LUT P4, RZ, R13.reuse, 0x10, RZ, 0xc0, !PT ;  /* 0x000000100dff7812 */ /* 0x040fe4000788c0ff */
[C---:B------:R-:W-:Y:S01]  /*abe70*/  LOP3.LUT P5, RZ, R13.reuse, 0x20, RZ, 0xc0, !PT ;  /* 0x000000200dff7812 */ /* 0x040fe200078ac0ff */
[----:B------:R-:W2:Y:S01]  /*abe80*/  LDL.LU R7, [R1+0x4] ;  /* 0x0000040001077983 */ /* 0x000ea20000300800 */
[----:B------:R-:W-:Y:S02]  /*abe90*/  @P3 LOP3.LUT R12, R12, 0x4000, RZ, 0xfc, !PT ;  /* 0x000040000c0c3812 */ /* 0x000fe400078efcff */
[----:B------:R-:W-:Y:S02]  /*abea0*/  LOP3.LUT P3, RZ, R13, 0x4000, RZ, 0xc0, !PT ;  /* 0x000040000dff7812 */ /* 0x000fe4000786c0ff */
[----:B------:R-:W-:-:S04]  /*abeb0*/  LOP3.LUT R28, R28, 0xbfffffff, RZ, 0xc0, !PT ;  /* 0xbfffffff1c1c7812 */ /* 0x000fc800078ec0ff */
[----:B------:R-:W-:Y:S02]  /*abec0*/  @P6 LOP3.LUT R28, R28, 0x40000000, RZ, 0xfc, !PT ;  /* 0x400000001c1c6812 */ /* 0x000fe400078efcff */
[----:B------:R-:W-:Y:S02]  /*abed0*/  LOP3.LUT P6, RZ, R13, 0x200, RZ, 0xc0, !PT ;  /* 0x000002000dff7812 */ /* 0x000fe400078cc0ff */
[----:B------:R-:W-:-:S03]  /*abee0*/  LOP3.LUT R28, R28, 0x7fffffff, RZ, 0xc0, !PT ;  /* 0x7fffffff1c1c7812 */ /* 0x000fc600078ec0ff */
[----:B------:R-:W-:Y:S02]  /*abef0*/  @P3 LOP3.LUT R27, R27, 0x8, RZ, 0xfc, !PT ;  /* 0x000000081b1b3812 */ /* 0x000fe400078efcff */
[----:B------:R-:W-:Y:S02]  /*abf00*/  LOP3.LUT P3, RZ, R13, 0x8000, RZ, 0xc0, !PT ;  /* 0x000080000dff7812 */ /* 0x000fe4000786c0ff */
[----:B------:R-:W-:Y:S02]  /*abf10*/  @P1 LOP3.LUT R2, R2, 0x2, RZ, 0xfc, !PT ;  /* 0x0000000202021812 */ /* 0x000fe400078efcff */
[----:B------:R-:W-:Y:S02]  /*abf20*/  LOP3.LUT R27, R27, 0xffffffef, RZ, 0xc0, !PT ;  /* 0xffffffef1b1b7812 */ /* 0x000fe400078ec0ff */
[----:B------:R-:W-:Y:S02]  /*abf30*/  @P6 LOP3.LUT R28, R28, 0x80000000, RZ, 0xfc, !PT ;  /* 0x800000001c1c6812 */ /* 0x000fe400078efcff */
[----:B------:R-:W-:-:S02]  /*abf40*/  LOP3.LUT P6, RZ, R13, 0x400, RZ, 0xc0, !PT ;  /* 0x000004000dff7812 */ /* 0x000fc400078cc0ff */
[----:B------:R-:W-:-:S04]  /*abf50*/  LOP3.LUT P1, RZ, R13, 0x80000, RZ, 0xc0, !PT ;  /* 0x000800000dff7812 */ /* 0x000fc8000782c0ff */
[C---:B0-----:R-:W-:Y:S02]  /*abf60*/  ISETP.LT.AND P0, PT, R4.reuse, UR19, !P1 ;  /* 0x0000001304007c0c */ /* 0x041fe4000cf01270 */
[----:B------:R-:W-:Y:S02]  /*abf70*/  @P3 LOP3.LUT R27, R27, 0x10, RZ, 0xfc, !PT ;  /* 0x000000101b1b3812 */ /* 0x000fe400078efcff */
[----:B-1----:R-:W-:Y:S02]  /*abf80*/  ISETP.LT.AND P2, PT, R4, UR15, !P2 ;  /* 0x0000000f04007c0c */ /* 0x002fe4000d741270 */
[----:B------:R-:W-:Y:S02]  /*abf90*/  LOP3.LUT R12, R12, 0xfffff7ff, RZ, 0xc0, !PT ;  /* 0xfffff7ff0c0c7812 */ /* 0x000fe400078ec0ff */
[----:B------:R-:W-:Y:S02]  /*abfa0*/  LOP3.LUT P1, RZ, R13, 0x20000, RZ, 0xc0, !PT ;  /* 0x000200000dff7812 */ /* 0x000fe4000782c0ff */
[----:B------:R-:W-:-:S02]  /*abfb0*/  LOP3.LUT R27, R27, 0xfffffffe, RZ, 0xc0, !PT ;  /* 0xfffffffe1b1b7812 */ /* 0x000fc400078ec0ff */
[----:B------:R-:W-:Y:S01]  /*abfc0*/  LOP3.LUT P3, RZ, R13, 0x10000, RZ, 0xc0, !PT ;  /* 0x000100000dff7812 */ /* 0x000fe2000786c0ff */
[----:B------:R-:W0:Y:S01]  /*abfd0*/  LDCU UR19, c[0x0][0x398] ;  /* 0x00007300ff1377ac */ /* 0x000e220008000800 */
[----:B------:R-:W1:Y:S01]  /*abfe0*/  LDCU UR15, c[0x0][0x398] ;  /* 0x00007300ff0f77ac */ /* 0x000e620008000800 */
[----:B------:R-:W-:Y:S02]  /*abff0*/  @P6 LOP3.LUT R27, R27, 0x1, RZ, 0xfc, !PT ;  /* 0x000000011b1b6812 */ /* 0x000fe400078efcff */
[----:B------:R-:W-:Y:S02]  /*ac000*/  LOP3.LUT P6, RZ, R13, 0x800, RZ, 0xc0, !PT ;  /* 0x000008000dff7812 */ /* 0x000fe400078cc0ff */
[----:B------:R-:W-:Y:S02]  /*ac010*/  @P0 LOP3.LUT R12, R12, 0x800, RZ, 0xfc, !PT ;  /* 0x000008000c0c0812 */ /* 0x000fe400078efcff */
[----:B------:R-:W-:Y:S02]  /*ac020*/  LOP3.LUT R27, R27, 0xfffffffd, RZ, 0xc0, !PT ;  /* 0xfffffffd1b1b7812 */ /* 0x000fe400078ec0ff */
[----:B----4-:R-:W-:-:S02]  /*ac030*/  ISETP.LT.AND P0, PT, R4, UR11, !P1 ;  /* 0x0000000b04007c0c */ /* 0x010fc4000cf01270 */
[----:B------:R-:W-:Y:S02]  /*ac040*/  ISETP.LT.AND P3, PT, R4, UR23, !P3 ;  /* 0x0000001704007c0c */ /* 0x000fe4000df61270 */
[----:B------:R-:W-:Y:S01]  /*ac050*/  LOP3.LUT R12, R12, 0xfffffeff, RZ, 0xc0, !PT ;  /* 0xfffffeff0c0c7812 */ /* 0x000fe200078ec0ff */
[----:B------:R-:W4:Y:S01]  /*ac060*/  LDCU UR11, c[0x0][0x398] ;  /* 0x00007300ff0b77ac */ /* 0x000f220008000800 */
[----:B------:R-:W0:Y:S02]  /*ac070*/  LDCU UR23, c[0x0][0x398] ;  /* 0x00007300ff1777ac */ /* 0x000e240008000800 */
[----:B------:R-:W-:Y:S02]  /*ac080*/  @P2 LOP3.LUT R12, R12, 0x100, RZ, 0xfc, !PT ;  /* 0x000001000c0c2812 */ /* 0x000fe400078efcff */
[----:B------:R-:W-:Y:S02]  /*ac090*/  @P6 LOP3.LUT R27, R27, 0x2, RZ, 0xfc, !PT ;  /* 0x000000021b1b6812 */ /* 0x000fe400078efcff */
[----:B------:R-:W-:-:S02]  /*ac0a0*/  LOP3.LUT P6, RZ, R13, 0x1000, RZ, 0xc0, !PT ;  /* 0x000010000dff7812 */ /* 0x000fc400078cc0ff */
[----:B------:R-:W-:Y:S02]  /*ac0b0*/  LOP3.LUT R12, R12, 0xffffffdf, RZ, 0xc0, !PT ;  /* 0xffffffdf0c0c7812 */ /* 0x000fe400078ec0ff */
[----:B------:R-:W-:Y:S02]  /*ac0c0*/  LOP3.LUT R27, R27, 0xfffffffb, RZ, 0xc0, !PT ;  /* 0xfffffffb1b1b7812 */ /* 0x000fe400078ec0ff */
[----:B------:R-:W-:-:S04]  /*ac0d0*/  @P0 LOP3.LUT R12, R12, 0x20, RZ, 0xfc, !PT ;  /* 0x000000200c0c0812 */ /* 0x000fc800078efcff */
[----:B------:R-:W-:-:S03]  /*ac0e0*/  LOP3.LUT R12, R12, 0xfffffffb, RZ, 0xc0, !PT ;  /* 0xfffffffb0c0c7812 */ /* 0x000fc600078ec0ff */
[----:B------:R-:W-:Y:S02]  /*ac0f0*/  @P6 LOP3.LUT R27, R27, 0x4, RZ, 0xfc, !PT ;  /* 0x000000041b1b6812 */ /* 0x000fe400078efcff */
[----:B------:R-:W-:Y:S02]  /*ac100*/  @P3 LOP3.LUT R12, R12, 0x4, RZ, 0xfc, !PT ;  /* 0x000000040c0c3812 */ /* 0x000fe400078efcff */
[----:B------:R-:W-:-:S04]  /*ac110*/  LOP3.LUT P3, RZ, R27, 0x10, RZ, 0xc0, !PT ;  /* 0x000000101bff7812 */ /* 0x000fc8000786c0ff */
[----:B0-----:R-:W-:Y:S02]  /*ac120*/  ISETP.LT.AND P3, PT, R4, UR19, !P3 ;  /* 0x0000001304007c0c */ /* 0x001fe4000df61270 */
[----:B------:R-:W-:Y:S01]  /*ac130*/  LOP3.LUT P6, RZ, R13, 0x2000, RZ, 0xc0, !PT ;  /* 0x000020000dff7812 */ /* 0x000fe200078cc0ff */
[----:B------:R-:W0:Y:S10]  /*ac140*/  LDCU UR19, c[0x0][0x398] ;  /* 0x00007300ff1377ac */ /* 0x000e340008000800 */
[----:B------:R-:W-:-:S02]  /*ac150*/  @P3 LOP3.LUT R5, R5, 0x80000000, RZ, 0xfc, !PT ;  /* 0x8000000005053812 */ /* 0x000fc400078efcff */
[----:B------:R-:W-:-:S04]  /*ac160*/  LOP3.LUT P3, RZ, R27, 0x8, RZ, 0xc0, !PT ;  /* 0x000000081bff7812 */ /* 0x000fc8000786c0ff */
[C---:B-1----:R-:W-:Y:S02]  /*ac170*/  ISETP.LT.AND P3, PT, R4.reuse, UR15, !P3 ;  /* 0x0000000f04007c0c */ /* 0x042fe4000df61270 */
[----:B----4-:R-:W-:Y:S02]  /*ac180*/  ISETP.LT.AND P6, PT, R4, UR11, !P6 ;  /* 0x0000000b04007c0c */ /* 0x010fe4000f7c1270 */
[----:B------:R-:W-:Y:S01]  /*ac190*/  LOP3.LUT R5, R5, 0xefffffff, RZ, 0xc0, !PT ;  /* 0xefffffff05057812 */ /* 0x000fe200078ec0ff */
[----:B------:R-:W1:Y:S01]  /*ac1a0*/  LDCU UR15, c[0x0][0x398] ;  /* 0x00007300ff0f77ac */ /* 0x000e620008000800 */
[----:B------:R-:W4:Y:S07]  /*ac1b0*/  LDCU UR11, c[0x0][0x398] ;  /* 0x00007300ff0b77ac */ /* 0x000f2e0008000800 */
[----:B------:R-:W-:-:S04]  /*ac1c0*/  @P3 LOP3.LUT R5, R5, 0x10000000, RZ, 0xfc, !PT ;  /* 0x1000000005053812 */ /* 0x000fc800078efcff */
[----:B------:R-:W-:-:S04]  /*ac1d0*/  LOP3.LUT R5, R5, 0xfdffffff, RZ, 0xc0, !PT ;  /* 0xfdffffff05057812 */ /* 0x000fc800078ec0ff */
[----:B------:R-:W-:Y:S02]  /*ac1e0*/  @P6 LOP3.LUT R5, R5, 0x2000000, RZ, 0xfc, !PT ;  /* 0x0200000005056812 */ /* 0x000fe400078efcff */
[----:B------:R-:W-:-:S04]  /*ac1f0*/  LOP3.LUT P6, RZ, R27, 0x4, RZ, 0xc0, !PT ;  /* 0x000000041bff7812 */ /* 0x000fc800078cc0ff */
[----:B------:R-:W-:Y:S02]  /*ac200*/  ISETP.LT.AND P6, PT, R4, UR23, !P6 ;  /* 0x0000001704007c0c */ /* 0x000fe4000f7c1270 */
        /* <DEDUP_REMOVED lines=21> */
[----:B------:R-:W1:Y:S10]  /*ac360*/  LDCU UR23, c[0x0][0x398] ;  /* 0x00007300ff1777ac */ /* 0x000e740008000800 */
[----:B------:R-:W-:-:S02]  /*ac370*/  @P6 LOP3.LUT R5, R5, 0x400, RZ, 0xfc, !PT ;  /* 0x0000040005056812 */ /* 0x000fc400078efcff */
[----:B------:R-:W-:-:S04]  /*ac380*/  LOP3.LUT P6, RZ, R28, 0x20000000, RZ, 0xc0, !PT ;  /* 0x200000001cff7812 */ /* 0x000fc800078cc0ff */
[C---:B0-----:R-:W-:Y:S02]  /*ac390*/  ISETP.LT.AND P6, PT, R4.reuse, UR19, !P6 ;  /* 0x0000001304007c0c */ /* 0x041fe4000f7c1270 */
[----:B------:R-:W-:Y:S01]  /*ac3a0*/  LOP3.LUT R5, R5, 0xffffff7f, RZ, 0xc0, !PT ;  /* 0xffffff7f05057812 */ /* 0x000fe200078ec0ff */
[----:B------:R-:W0:Y:S01]  /*ac3b0*/  LDCU UR19, c[0x0][0x398] ;  /* 0x00007300ff1377ac */ /* 0x000e220008000800 */
[C---:B-1----:R-:W-:Y:S02]  /*ac3c0*/  ISETP.LT.AND P4, PT, R4.reuse, UR23, !P4 ;  /* 0x0000001704007c0c */ /* 0x042fe4000e781270 */
[C---:B------:R-:W-:Y:S02]  /*ac3d0*/  LOP3.LUT P2, RZ, R13.reuse, 0x8, RZ, 0xc0, !PT ;  /* 0x000000080dff7812 */ /* 0x040fe4000784c0ff */
[----:B----4-:R-:W-:Y:S01]  /*ac3e0*/  ISETP.LT.AND P5, PT, R4, UR11, !P5 ;  /* 0x0000000b04007c0c */ /* 0x010fe2000efa1270 */
[----:B------:R-:W1:Y:S01]  /*ac3f0*/  LDCU UR11, c[0x0][0x398] ;  /* 0x00007300ff0b77ac */ /* 0x000e620008000800 */
[----:B------:R-:W-:Y:S01]  /*ac400*/  LOP3.LUT P1, RZ, R13, 0x4, RZ, 0xc0, !PT ;  /* 0x000000040dff7812 */ /* 0x000fe2000782c0ff */
[----:B------:R-:W4:Y:S02]  /*ac410*/  LDCU UR23, c[0x0][0x398] ;  /* 0x00007300ff1777ac */ /* 0x000f240008000800 */
[----:B------:R-:W-:-:S02]  /*ac420*/  @P6 LOP3.LUT R5, R5, 0x80, RZ, 0xfc, !PT ;  /* 0x0000008005056812 */ /* 0x000fc400078efcff */
[----:B------:R-:W-:-:S04]  /*ac430*/  LOP3.LUT P6, RZ, R28, 0x10000000, RZ, 0xc0, !PT ;  /* 0x100000001cff7812 */ /* 0x000fc800078cc0ff */
[C---:B------:R-:W-:Y:S01]  /*ac440*/  ISETP.LT.AND P6, PT, R4.reuse, UR15, !P6 ;  /* 0x0000000f04007c0c */ /* 0x040fe2000f7c1270 */
[----:B------:R-:W3:Y:S01]  /*ac450*/  LDCU UR15, c[0x0][0x398] ;  /* 0x00007300ff0f77ac */ /* 0x000ee20008000800 */
[----:B0-----:R-:W-:Y:S02]  /*ac460*/  ISETP.LT.AND P2, PT, R4, UR19, !P2 ;  /* 0x0000001304007c0c */ /* 0x001fe4000d741270 */
[----:B------:R-:W-:Y:S02]  /*ac470*/  @P4 LOP3.LUT R15, R15, 0x40000000, RZ, 0xfc, !PT ;  /* 0x400000000f0f4812 */ /* 0x000fe400078efcff */
[C---:B------:R-:W-:Y:S02]  /*ac480*/  LOP3.LUT P0, RZ, R13.reuse, 0x2, RZ, 0xc0, !PT ;  /* 0x000000020dff7812 */ /* 0x040fe4000780c0ff */
[----:B------:R-:W-:Y:S01]  /*ac490*/  LOP3.LUT P3, RZ, R13, 0x1, RZ, 0xc0, !PT ;  /* 0x000000010dff7812 */ /* 0x000fe2000786c0ff */
[----:B------:R-:W0:Y:S01]  /*ac4a0*/  LDCU UR19, c[0x0][0x398] ;  /* 0x00007300ff1377ac */ /* 0x000e220008000800 */
[----:B------:R-:W-:-:S02]  /*ac4b0*/  LOP3.LUT R15, R15, 0xf7ffffff, RZ, 0xc0, !PT ;  /* 0xf7ffffff0f0f7812 */ /* 0x000fc400078ec0ff */
[C---:B-1----:R-:W-:Y:S02]  /*ac4c0*/  ISETP.LT.AND P0, PT, R4.reuse, UR11, !P0 ;  /* 0x0000000b04007c0c */ /* 0x042fe4000c701270 */
[C---:B---3--:R-:W-:Y:S02]  /*ac4d0*/  ISETP.LT.AND P1, PT, R4.reuse, UR15, !P1 ;  /* 0x0000000f04007c0c */ /* 0x048fe4000cf21270 */
[----:B------:R-:W-:Y:S02]  /*ac4e0*/  @P2 LOP3.LUT R15, R15, 0x8000000, RZ, 0xfc, !PT ;  /* 0x080000000f0f2812 */ /* 0x000fe400078efcff */
[----:B----4-:R-:W-:Y:S01]  /*ac4f0*/  ISETP.LT.AND P3, PT, R4, UR23, !P3 ;  /* 0x0000001704007c0c */ /* 0x010fe2000df61270 */
[----:B------:R-:W1:Y:S01]  /*ac500*/  LDCU UR15, c[0x0][0x398] ;  /* 0x00007300ff0f77ac */ /* 0x000e620008000800 */
[----:B------:R-:W-:Y:S02]  /*ac510*/  LOP3.LUT P2, RZ, R28, 0x1000000, RZ, 0xc0, !PT ;  /* 0x010000001cff7812 */ /* 0x000fe4000784c0ff */
[----:B------:R-:W-:Y:S01]  /*ac520*/  LOP3.LUT R15, R15, 0xfeffffff, RZ, 0xc0, !PT ;  /* 0xfeffffff0f0f7812 */ /* 0x000fe200078ec0ff */
[----:B------:R-:W3:Y:S01]  /*ac530*/  LDCU UR11, c[0x0][0x398] ;  /* 0x00007300ff0b77ac */ /* 0x000ee20008000800 */
[----:B------:R-:W4:Y:S03]  /*ac540*/  LDCU UR23, c[0x0][0x398] ;  /* 0x00007300ff1777ac */ /* 0x000f260008000800 */
[----:B------:R-:W-:-:S04]  /*ac550*/  @P1 LOP3.LUT R15, R15, 0x1000000, RZ, 0xfc, !PT ;  /* 0x010000000f0f1812 */ /* 0x000fc800078efcff */
[----:B------:R-:W-:-:S04]  /*ac560*/  LOP3.LUT R15, R15, 0xffdfffff, RZ, 0xc0, !PT ;  /* 0xffdfffff0f0f7812 */ /* 0x000fc800078ec0ff */
[----:B------:R-:W-:Y:S02]  /*ac570*/  @P0 LOP3.LUT R15, R15, 0x200000, RZ, 0xfc, !PT ;  /* 0x002000000f0f0812 */ /* 0x000fe400078efcff */
[----:B------:R-:W-:Y:S02]  /*ac580*/  LOP3.LUT P1, RZ, R28, 0x800000, RZ, 0xc0, !PT ;  /* 0x008000001cff7812 */ /* 0x000fe4000782c0ff */
[----:B------:R-:W-:-:S04]  /*ac590*/  LOP3.LUT R15, R15, 0xfffbffff, RZ, 0xc0, !PT ;  /* 0xfffbffff0f0f7812 */ /* 0x000fc800078ec0ff */
[----:B------:R-:W-:Y:S02]  /*ac5a0*/  @P3 LOP3.LUT R15, R15, 0x40000, RZ, 0xfc, !PT ;  /* 0x000400000f0f3812 */ /* 0x000fe400078efcff */
[----:B0-----:R-:W-:Y:S02]  /*ac5b0*/  ISETP.LT.AND P3, PT, R4, UR19, !P1 ;  /* 0x0000001304007c0c */ /* 0x001fe4000cf61270 */
[----:B--2---:R-:W-:Y:S02]  /*ac5c0*/  LOP3.LUT R29, R29, 0xffffdfff, RZ, 0xc0, !PT ;  /* 0xffffdfff1d1d7812 */ /* 0x004fe400078ec0ff */
[----:B------:R-:W-:Y:S02]  /*ac5d0*/  LOP3.LUT R15, R15, 0xffff7fff, RZ, 0xc0, !PT ;  /* 0xffff7fff0f0f7812 */ /* 0x000fe400078ec0ff */
[----:B------:R-:W-:Y:S02]  /*ac5e0*/  LOP3.LUT P4, RZ, R28, 0x2000000, RZ, 0xc0, !PT ;  /* 0x020000001cff7812 */ /* 0x000fe4000788c0ff */
[----:B------:R-:W-:-:S02]  /*ac5f0*/  LOP3.LUT R5, R5, 0xffffffef, RZ, 0xc0, !PT ;  /* 0xffffffef05057812 */ /* 0x000fc400078ec0ff */
[----:B------:R-:W-:-:S03]  /*ac600*/  LOP3.LUT P0, RZ, R2, 0x2000000, RZ, 0xc0, !PT ;  /* 0x0200000002ff7812 */ /* 0x000fc6000780c0ff */
[----:B------:R-:W-:Y:S02]  /*ac610*/  @P3 LOP3.LUT R15, R15, 0x8000, RZ, 0xfc, !PT ;  /* 0x000080000f0f3812 */ /* 0x000fe400078efcff */
[----:B-1----:R-:W-:Y:S02]  /*ac620*/  ISETP.LT.AND P3, PT, R4, UR15, !P2 ;  /* 0x0000000f04007c0c */ /* 0x002fe4000d761270 */
[----:B------:R-:W-:Y:S02]  /*ac630*/  @P1 LOP3.LUT R29, R29, 0x2000, RZ, 0xfc, !PT ;  /* 0x000020001d1d1812 */ /* 0x000fe400078efcff */
[----:B------:R-:W-:Y:S02]  /*ac640*/  @P6 LOP3.LUT R5, R5, 0x10, RZ, 0xfc, !PT ;  /* 0x0000001005056812 */ /* 0x000fe400078efcff */
[----:B------:R-:W-:Y:S01]  /*ac650*/  LOP3.LUT R15, R15, 0xffffefff, RZ, 0xc0, !PT ;  /* 0xffffefff0f0f7812 */ /* 0x000fe200078ec0ff */
[----:B------:R-:W0:Y:S01]  /*ac660*/  LDCU UR19, c[0x0][0x398] ;  /* 0x00007300ff1377ac */ /* 0x000e220008000800 */
[----:B------:R-:W-:Y:S01]  /*ac670*/  LOP3.LUT R29, R29, 0xffffbfff, RZ, 0xc0, !PT ;  /* 0xffffbfff1d1d7812 */ /* 0x000fe200078ec0ff */
[----:B------:R-:W1:Y:S03]  /*ac680*/  LDCU UR15, c[0x0][0x398] ;  /* 0x00007300ff0f77ac */ /* 0x000e660008000800 */
[----:B------:R-:W-:-:S02]  /*ac690*/  @P2 LOP3.LUT R29, R29, 0x4000, RZ, 0xfc, !PT ;  /* 0x000040001d1d2812 */ /* 0x000fc400078efcff */
[----:B------:R-:W-:Y:S02]  /*ac6a0*/  @P3 LOP3.LUT R15, R15, 0x1000, RZ, 0xfc, !PT ;  /* 0x000010000f0f3812 */ /* 0x000fe400078efcff */
[----:B------:R-:W-:-:S04]  /*ac6b0*/  LOP3.LUT P3, RZ, R28, 0x400000, RZ, 0xc0, !PT ;  /* 0x004000001cff7812 */ /* 0x000fc8000786c0ff */
[----:B---3--:R-:W-:Y:S01]  /*ac6c0*/  ISETP.LT.AND P2, PT, R4, UR11, !P3 ;  /* 0x0000000b04007c0c */ /* 0x008fe2000df41270 */
[----:B------:R-:W2:Y:S01]  /*ac6d0*/  LDCU UR11, c[0x0][0x398] ;  /* 0x00007300ff0b77ac */ /* 0x000ea20008000800 */
[----:B------:R-:W-:Y:S02]  /*ac6e0*/  LOP3.LUT R15, R15, 0xfffffdff, RZ, 0xc0, !PT ;  /* 0xfffffdff0f0f7812 */ /* 0x000fe400078ec0ff */
[----:B------:R-:W-:-:S09]  /*ac6f0*/  LOP3.LUT P1, RZ, R2, 0x1000000, RZ, 0xc0, !PT ;  /* 0x0100000002ff7812 */ /* 0x000fd2000782c0ff */
[----:B------:R-:W-:Y:S02]  /*ac700*/  @P2 LOP3.LUT R15, R15, 0x200, RZ, 0xfc, !PT ;  /* 0x000002000f0f2812 */ /* 0x000fe400078efcff */
[C---:B----4-:R-:W-:Y:S01]  /*ac710*/  ISETP.LT.AND P2, PT, R4.reuse, UR23, !P4 ;  /* 0x0000001704007c0c */ /* 0x050fe2000e741270 */
[----:B------:R-:W3:Y:S01]  /*ac720*/  LDCU UR23, c[0x0][0x398] ;  /* 0x00007300ff1777ac */ /* 0x000ee20008000800 */
[----:B--2---:R-:W-:Y:S02]  /*ac730*/  ISETP.LT.AND P1, PT, R4, UR11, !P1 ;  /* 0x0000000b04007c0c */ /* 0x004fe4000cf21270 */
[----:B------:R-:W-:Y:S02]  /*ac740*/  LOP3.LUT R5, R5, 0xfffffffd, RZ, 0xc0, !PT ;  /* 0xfffffffd05057812 */ /* 0x000fe400078ec0ff */
[----:B------:R-:W-:Y:S02]  /*ac750*/  LOP3.LUT P6, RZ, R28, 0x8000000, RZ, 0xc0, !PT ;  /* 0x080000001cff7812 */ /* 0x000fe400078cc0ff */
[----:B------:R-:W-:Y:S01]  /*ac760*/  LOP3.LUT R15, R15, 0xffffffbf, RZ, 0xc0, !PT ;  /* 0xffffffbf0f0f7812 */ /* 0x000fe200078ec0ff */
[----:B------:R-:W2:Y:S06]  /*ac770*/  LDCU UR11, c[0x0][0x398] ;  /* 0x00007300ff0b77ac */ /* 0x000eac0008000800 */
[----:B------:R-:W-:-:S02]  /*ac780*/  @P1 LOP3.LUT R19, R19, 0x20000000, RZ, 0xfc, !PT ;  /* 0x2000000013131812 */ /* 0x000fc400078efcff */
[----:B---3--:R-:W-:Y:S02]  /*ac790*/  ISETP.LT.AND P1, PT, R4, UR23, !P0 ;  /* 0x0000001704007c0c */ /* 0x008fe4000c721270 */
[----:B------:R-:W-:Y:S02]  /*ac7a0*/  LOP3.LUT P0, RZ, R0, 0x400, RZ, 0xc0, !PT ;  /* 0x0000040000ff7812 */ /* 0x000fe4000780c0ff */
[----:B------:R-:W-:Y:S02]  /*ac7b0*/  @P5 LOP3.LUT R5, R5, 0x2, RZ, 0xfc, !PT ;  /* 0x0000000205055812 */ /* 0x000fe400078efcff */
[C---:B------:R-:W-:Y:S02]  /*ac7c0*/  LOP3.LUT P5, RZ, R28.reuse, 0x4000000, RZ, 0xc0, !PT ;  /* 0x040000001cff7812 */ /* 0x040fe400078ac0ff */
[----:B------:R-:W-:Y:S02]  /*ac7d0*/  LOP3.LUT R28, R28, 0xffffffbf, RZ, 0xc0, !PT ;  /* 0xffffffbf1c1c7812 */ /* 0x000fe400078ec0ff */
[----:B------:R-:W-:-:S02]  /*ac7e0*/  @P2 LOP3.LUT R15, R15, 0x40, RZ, 0xfc, !PT ;  /* 0x000000400f0f2812 */ /* 0x000fc400078efcff */
[----:B------:R-:W-:Y:S01]  /*ac7f0*/  LOP3.LUT R19, R19, 0xfbffffff, RZ, 0xc0, !PT ;  /* 0xfbffffff13137812 */ /* 0x000fe200078ec0ff */
[----:B------:R-:W3:Y:S02]  /*ac800*/  LDCU UR23, c[0x0][0x398] ;  /* 0x00007300ff1777ac */ /* 0x000ee40008000800 */
        /* <DEDUP_REMOVED lines=42> */
[----:B0-----:R-:W-:Y:S01]  /*acab0*/  ISETP.LT.AND P2, PT, R4, UR19, !P5 ;  /* 0x0000001304007c0c */ /* 0x001fe2000ef41270 */
[----:B------:R-:W0:Y:S08]  /*acac0*/  LDCU UR19, c[0x0][0x398] ;  /* 0x00007300ff1377ac */ /* 0x000e300008000800 */
[----:B------:R-:W-:-:S02]  /*acad0*/  @P0 LOP3.LUT R28, R28, 0x100000, RZ, 0xfc, !PT ;  /* 0x001000001c1c0812 */ /* 0x000fc400078efcff */
[----:B------:R-:W-:Y:S02]  /*acae0*/  LOP3.LUT P0, RZ, R2, 0x8000000, RZ, 0xc0, !PT ;  /* 0x0800000002ff7812 */ /* 0x000fe4000780c0ff */
[----:B------:R-:W-:Y:S02]  /*acaf0*/  LOP3.LUT R28, R28, 0xffdfffff, RZ, 0xc0, !PT ;  /* 0xffdfffff1c1c7812 */ /* 0x000fe400078ec0ff */
[----:B------:R-:W-:-:S04]  /*acb00*/  LOP3.LUT R15, R15, 0xfffffff7, RZ, 0xc0, !PT ;  /* 0xfffffff70f0f7812 */ /* 0x000fc800078ec0ff */
[----:B------:R-:W-:Y:S02]  /*acb10*/  @P2 LOP3.LUT R15, R15, 0x8, RZ, 0xfc, !PT ;  /* 0x000000080f0f2812 */ /* 0x000fe400078efcff */
[----:B-1----:R-:W-:Y:S01]  /*acb20*/  ISETP.LT.AND P2, PT, R4, UR15, !P6 ;  /* 0x0000000f04007c0c */ /* 0x002fe2000f741270 */
[----:B------:R-:W1:Y:S02]  /*acb30*/  LDCU UR15, c[0x0][0x398] ;  /* 0x00007300ff0f77ac */ /* 0x000e640008000800 */
[----:B------:R-:W-:Y:S02]  /*acb40*/  @P0 LOP3.LUT R28, R28, 0x200000, RZ, 0xfc, !PT ;  /* 0x002000001c1c0812 */ /* 0x000fe400078efcff */
[----:B------:R-:W-:-:S04]  /*acb50*/  LOP3.LUT P0, RZ, R2, 0x4000000, RZ, 0xc0, !PT ;  /* 0x0400000002ff7812 */ /* 0x000fc8000780c0ff */
[----:B0-----:R-:W-:Y:S02]  /*acb60*/  ISETP.LT.AND P0, PT, R4, UR19, !P0 ;  /* 0x0000001304007c0c */ /* 0x001fe4000c701270 */
[----:B------:R-:W-:Y:S01]  /*acb70*/  @P1 LOP3.LUT R19, R19, 0x4000000, RZ, 0xfc, !PT ;  /* 0x0400000013131812 */ /* 0x000fe200078efcff */
[----:B------:R-:W0:Y:S03]  /*acb80*/  LDCU UR19, c[0x0][0x398] ;  /* 0x00007300ff1377ac */ /* 0x000e260008000800 */
[----:B------:R-:W-:-:S07]  /*acb90*/  LOP3.LUT R19, R19, 0xff7fffff, RZ, 0xc0, !PT ;  /* 0xff7fffff13137812 */ /* 0x000fce00078ec0ff */
[----:B------:R-:W-:Y:S02]  /*acba0*/  @P0 LOP3.LUT R19, R19, 0x800000, RZ, 0xfc, !PT ;  /* 0x0080000013130812 */ /* 0x000fe400078efcff */
        /* <DEDUP_REMOVED lines=11> */
[----:B---3--:R-:W-:Y:S02]  /*acc60*/  ISETP.LT.AND P0, PT, R4, UR23, !P0 ;  /* 0x0000001704007c0c */ /* 0x008fe4000c701270 */
[----:B------:R-:W-:Y:S01]  /*acc70*/  LOP3.LUT R19, R19, 0xffffbfff, RZ, 0xc0, !PT ;  /* 0xffffbfff13137812 */ /* 0x000fe200078ec0ff */
[----:B------:R-:W3:Y:S10]  /*acc80*/  LDCU UR23, c[0x0][0x398] ;  /* 0x00007300ff1777ac */ /* 0x000ef40008000800 */
        /* <DEDUP_REMOVED lines=14> */
[----:B------:R-:W-:Y:S01]  /*acd70*/  LOP3.LUT R17, R17, 0x7fffffff, RZ, 0xc0, !PT ;  /* 0x7fffffff11117812 */ /* 0x000fe200078ec0ff */
[----:B------:R-:W2:Y:S08]  /*acd80*/  LDCU UR11, c[0x0][0x398] ;  /* 0x00007300ff0b77ac */ /* 0x000eb00008000800 */
[----:B------:R-:W-:-:S02]  /*acd90*/  @P0 LOP3.LUT R19, R19, 0x20, RZ, 0xfc, !PT ;  /* 0x0000002013130812 */ /* 0x000fc400078efcff */
[----:B------:R-:W-:-:S04]  /*acda0*/  LOP3.LUT P0, RZ, R28, 0x8000, RZ, 0xc0, !PT ;  /* 0x000080001cff7812 */ /* 0x000fc8000780c0ff */
[----:B---3--:R-:W-:Y:S02]  /*acdb0*/  ISETP.LT.AND P0, PT, R4, UR23, !P0 ;  /* 0x0000001704007c0c */ /* 0x008fe4000c701270 */
[----:B------:R-:W-:Y:S02]  /*acdc0*/  LOP3.LUT R19, R19, 0xfffffffb, RZ, 0xc0, !PT ;  /* 0xfffffffb13137812 */ /* 0x000fe400078ec0ff */
[----:B------:R-:W-:Y:S02]  /*acdd0*/  LOP3.LUT R29, R29, 0xffff7fff, RZ, 0xc0, !PT ;  /* 0xffff7fff1d1d7812 */ /* 0x000fe400078ec0ff */
[----:B------:R-:W-:Y:S02]  /*acde0*/  LOP3.LUT R15, R15, 0xfffffffe, RZ, 0xc0, !PT ;  /* 0xfffffffe0f0f7812 */ /* 0x000fe400078ec0ff */
[----:B------:R-:W-:Y:S02]  /*acdf0*/  LOP3.LUT P1, RZ, R0, 0x10000, RZ, 0xc0, !PT ;  /* 0x0001000000ff7812 */ /* 0x000fe4000782c0ff */
[----:B------:R-:W-:-:S02]  /*ace00*/  LOP3.LUT R7, R7, 0xfdffffff, RZ, 0xc0, !PT ;  /* 0xfdffffff07077812 */ /* 0x000fc400078ec0ff */
[----:B------:R-:W-:Y:S01]  /*ace10*/  LOP3.LUT R2, R2, 0xffdfffff, RZ, 0xc0, !PT ;  /* 0xffdfffff02027812 */ /* 0x000fe200078ec0ff */
[----:B------:R-:W3:Y:S01]  /*ace20*/  LDCU UR23, c[0x0][0x398] ;  /* 0x00007300ff1777ac */ /* 0x000ee20008000800 */
[----:B------:R-:W-:Y:S02]  /*ace30*/  @P0 LOP3.LUT R19, R19, 0x4, RZ, 0xfc, !PT ;  /* 0x0000000413130812 */ /* 0x000fe400078efcff */
[----:B------:R-:W-:-:S04]  /*ace40*/  LOP3.LUT P0, RZ, R28, 0x4000, RZ, 0xc0, !PT ;  /* 0x000040001cff7812 */ /* 0x000fc8000780c0ff */
[----:B0-----:R-:W-:Y:S02]  /*ace50*/  ISETP.LT.AND P0, PT, R4, UR19, !P0 ;  /* 0x0000001304007c0c */ /* 0x001fe4000c701270 */
[----:B------:R-:W-:Y:S02]  /*ace60*/  @P3 LOP3.LUT R29, R29, 0x8000, RZ, 0xfc, !PT ;  /* 0x000080001d1d3812 */ /* 0x000fe400078efcff */
[----:B------:R-:W-:Y:S01]  /*ace70*/  @P2 LOP3.LUT R15, R15, 0x1, RZ, 0xfc, !PT ;  /* 0x000000010f0f2812 */ /* 0x000fe200078efcff */
[----:B------:R-:W0:Y:S08]  /*ace80*/  LDCU UR19, c[0x0][0x398] ;  /* 0x00007300ff1377ac */ /* 0x000e300008000800 */
[----:B------:R-:W-:-:S02]  /*ace90*/  @P0 LOP3.LUT R17, R17, 0x80000000, RZ, 0xfc, !PT ;  /* 0x8000000011110812 */ /* 0x000fc400078efcff */
[----:B------:R-:W-:-:S04]  /*acea0*/  LOP3.LUT P0, RZ, R28, 0x2000, RZ, 0xc0, !PT ;  /* 0x000020001cff7812 */ /* 0x000fc8000780c0ff */
[----:B-1----:R-:W-:Y:S02]  /*aceb0*/  ISETP.LT.AND P0, PT, R4, UR15, !P0 ;  /* 0x0000000f04007c0c */ /* 0x002fe4000c701270 */
[----:B------:R-:W-:Y:S02]  /*acec0*/  LOP3.LUT R17, R17, 0xefffffff, RZ, 0xc0, !PT ;  /* 0xefffffff11117812 */ /* 0x000fe400078ec0ff */
[----:B------:R-:W-:Y:S02]  /*aced0*/  LOP3.LUT R29, R29, 0xfffeffff, RZ, 0xc0, !PT ;  /* 0xfffeffff1d1d7812 */ /* 0x000fe400078ec0ff */
[C---:B------:R-:W-:Y:S02]  /*acee0*/  LOP3.LUT P3, RZ, R0.reuse, 0x4000, RZ, 0xc0, !PT ;  /* 0x0000400000ff7812 */ /* 0x040fe4000786c0ff */
[----:B------:R-:W-:Y:S01]  /*acef0*/  LOP3.LUT P2, RZ, R0, 0x8000, RZ, 0xc0, !PT ;  /* 0x0000800000ff7812 */ /* 0x000fe2000784c0ff */
[----:B------:R-:W1:Y:S04]  /*acf00*/  LDCU UR15, c[0x0][0x398] ;  /* 0x00007300ff0f77ac */ /* 0x000e680008000800 */
[----:B------:R-:W-:-:S02]  /*acf10*/  @P0 LOP3.LUT R17, R17, 0x10000000, RZ, 0xfc, !PT ;  /* 0x1000000011110812 */ /* 0x000fc400078efcff */
[----:B------:R-:W-:-:S04]  /*acf20*/  LOP3.LUT P0, RZ, R28, 0x1000, RZ, 0xc0, !PT ;  /* 0x000010001cff7812 */ /* 0x000fc8000780c0ff */
[----:B--2---:R-:W-:Y:S02]  /*acf30*/  ISETP.LT.AND P0, PT, R4, UR11, !P0 ;  /* 0x0000000b04007c0c */ /* 0x004fe4000c701270 */
[----:B------:R-:W-:Y:S02]  /*acf40*/  LOP3.LUT R17, R17, 0xfdffffff, RZ, 0xc0, !PT ;  /* 0xfdffffff11117812 */ /* 0x000fe400078ec0ff */
[----:B------:R-:W-:Y:S01]  /*acf50*/  @P4 LOP3.LUT R29, R29, 0x10000, RZ, 0xfc, !PT ;  /* 0x000100001d1d4812 */ /* 0x000fe200078efcff */
[----:B------:R-:W2:Y:S08]  /*acf60*/  LDCU UR11, c[0x0][0x398] ;  /* 0x00007300ff0b77ac */ /* 0x000eb00008000800 */
[----:B------:R-:W-:-:S02]  /*acf70*/  @P0 LOP3.LUT R17, R17, 0x2000000, RZ, 0xfc, !PT ;  /* 0x0200000011110812 */ /* 0x000fc400078efcff */
        /* <DEDUP_REMOVED lines=19> */
[----:B------:R-:W-:Y:S02]  /*ad0b0*/  LOP3.LUT R17, R17, 0xfffffbff, RZ, 0xc0, !PT ;  /* 0xfffffbff11117812 */ /* 0x000fe400078ec0ff */
[----:B------:R-:W-:-:S04]  /*ad0c0*/  @P5 LOP3.LUT R29, R29, 0x20000, RZ, 0xfc, !PT ;  /* 0x000200001d1d5812 */ /* 0x000fc800078efcff */
[----:B------:R-:W-:-:S03]  /*ad0d0*/  LOP3.LUT R29, R29, 0xfffbffff, RZ, 0xc0, !PT ;  /* 0xfffbffff1d1d7812 */ /* 0x000fc600078ec0ff */
[----:B------:R-:W-:Y:S02]  /*ad0e0*/  @P0 LOP3.LUT R17, R17, 0x400, RZ, 0xfc, !PT ;  /* 0x0000040011110812 */ /* 0x000fe400078efcff */
[----:B------:R-:W-:Y:S02]  /*ad0f0*/  LOP3.LUT P0, RZ, R28, 0x40, RZ, 0xc0, !PT ;  /* 0x000000401cff7812 */ /* 0x000fe4000780c0ff */
[----:B------:R-:W-:Y:S02]  /*ad100*/  @P6 LOP3.LUT R29, R29, 0x40000, RZ, 0xfc, !PT ;  /* 0x000400001d1d6812 */ /* 0x000fe400078efcff */
[----:B------:R-:W-:Y:S02]  /*ad110*/  ISETP.LT.AND P0, PT, R4, UR25, !P0 ;  /* 0x0000001904007c0c */ /* 0x000fe4000c701270 */
[----:B------:R-:W-:Y:S02]  /*ad120*/  LOP3.LUT P6, RZ, R0, 0x800, RZ, 0xc0, !PT ;  /* 0x0000080000ff7812 */ /* 0x000fe400078cc0ff */
[----:B------:R-:W-:-:S02]  /*ad130*/  LOP3.LUT R17, R17, 0xffffff7f, RZ, 0xc0, !PT ;  /* 0xffffff7f11117812 */ /* 0x000fc400078ec0ff */
[----:B------:R-:W-:Y:S02]  /*ad140*/  ISETP.LT.AND P6, PT, R4, UR29, !P6 ;  /* 0x0000001d04007c0c */ /* 0x000fe4000f7c1270 */
[C---:B------:R-:W-:Y:S02]  /*ad150*/  LOP3.LUT P5, RZ, R0.reuse, 0x1000, RZ, 0xc0, !PT ;  /* 0x0000100000ff7812 */ /* 0x040fe400078ac0ff */
[----:B------:R-:W-:-:S03]  /*ad160*/  LOP3.LUT P4, RZ, R0, 0x2000, RZ, 0xc0, !PT ;  /* 0x0000200000ff7812 */ /* 0x000fc6000788c0ff */
[----:B------:R-:W-:Y:S02]  /*ad170*/  @P0 LOP3.LUT R17, R17, 0x80, RZ, 0xfc, !PT ;  /* 0x0000008011110812 */ /* 0x000fe400078efcff */
[----:B------:R-:W-:Y:S02]  /*ad180*/  LOP3.LUT P0, RZ, R28, 0x20, RZ, 0xc0, !PT ;  /* 0x000000201cff7812 */ /* 0x000fe4000780c0ff */
[----:B------:R-:W-:-:S04]  /*ad190*/  LOP3.LUT R17, R17, 0xffffffef, RZ, 0xc0, !PT ;  /* 0xffffffef11117812 */ /* 0x000fc800078ec0ff */
[----:B------:R-:W-:Y:S02]  /*ad1a0*/  @P6 LOP3.LUT R17, R17, 0x10, RZ, 0xfc, !PT ;  /* 0x0000001011116812 */ /* 0x000fe400078efcff */
[C---:B------:R-:W-:Y:S02]  /*ad1b0*/  ISETP.LT.AND P6, PT, R4.reuse, UR33, !P5 ;  /* 0x0000002104007c0c */ /* 0x040fe4000efc1270 */
[C---:B------:R-:W-:Y:S02]  /*ad1c0*/  ISETP.LT.AND P5, PT, R4.reuse, UR37, !P4 ;  /* 0x0000002504007c0c */ /* 0x040fe4000e7a1270 */
[C---:B------:R-:W-:Y:S02]  /*ad1d0*/  ISETP.LT.AND P4, PT, R4.reuse, UR43, !P3 ;  /* 0x0000002b04007c0c */ /* 0x040fe4000df81270 */
[C---:B------:R-:W-:Y:S02]  /*ad1e0*/  ISETP.LT.AND P3, PT, R4.reuse, UR47, !P2 ;  /* 0x0000002f04007c0c */ /* 0x040fe4000d761270 */
[----:B------:R-:W-:-:S02]  /*ad1f0*/  ISETP.LT.AND P2, PT, R4, UR51, !P1 ;  /* 0x0000003304007c0c */ /* 0x000fc4000cf41270 */
[----:B------:R-:W-:Y:S02]  /*ad200*/  ISETP.LT.AND P1, PT, R4, UR55, !P0 ;  /* 0x0000003704007c0c */ /* 0x000fe4000c721270 */
        /* <DEDUP_REMOVED lines=14> */
[----:B------:R-:W-:Y:S02]  /*ad2f0*/  @P2 LOP3.LUT R2, R2, 0x200000, RZ, 0xfc, !PT ;  /* 0x0020000002022812 */ /* 0x000fe400078efcff */
[----:B------:R-:W-:Y:S02]  /*ad300*/  LOP3.LUT P2, RZ, R0, 0x400000, RZ, 0xc0, !PT ;  /* 0x0040000000ff7812 */ /* 0x000fe4000784c0ff */
[----:B------:R-:W-:-:S02]  /*ad310*/  LOP3.LUT R29, R29, 0xbfffffff, RZ, 0xc0, !PT ;  /* 0xbfffffff1d1d7812 */ /* 0x000fc400078ec0ff */
[----:B------:R-:W-:-:S03]  /*ad320*/  LOP3.LUT R28, R28, 0xfffffff7, RZ, 0xc0, !PT ;  /* 0xfffffff71c1c7812 */ /* 0x000fc600078ec0ff */
[----:B------:R-:W-:Y:S02]  /*ad330*/  @P0 LOP3.LUT R29, R29, 0x40000000, RZ, 0xfc, !PT ;  /* 0x400000001d1d0812 */ /* 0x000fe400078efcff */
[----:B------:R-:W-:-:S04]  /*ad340*/  LOP3.LUT P0, RZ, R13, 0x10000000, RZ, 0xc0, !PT ;  /* 0x100000000dff7812 */ /* 0x000fc8000780c0ff */
[----:B------:R-:W-:Y:S02]  /*ad350*/  @P2 LOP3.LUT R28, R28, 0x8, RZ, 0xfc, !PT ;  /* 0x000000081c1c2812 */ /* 0x000fe400078efcff */
[----:B------:R-:W-:Y:S02]  /*ad360*/  LOP3.LUT P2, RZ, R0, 0x200000, RZ, 0xc0, !PT ;  /* 0x0020000000ff7812 */ /* 0x000fe4000784c0ff */
[----:B------:R-:W-:Y:S02]  /*ad370*/  LOP3.LUT R29, R29, 0x7fffffff, RZ, 0xc0, !PT ;  /* 0x7fffffff1d1d7812 */ /* 0x000fe400078ec0ff */
[----:B------:R-:W-:-:S03]  /*ad380*/  LOP3.LUT R28, R28, 0xffffffef, RZ, 0xc0, !PT ;  /* 0xffffffef1c1c7812 */ /* 0x000fc600078ec0ff */
[----:B------:R-:W-:Y:S02]  /*ad390*/  @P0 LOP3.LUT R29, R29, 0x80000000, RZ, 0xfc, !PT ;  /* 0x800000001d1d0812 */ /* 0x000fe400078efcff */
[----:B------:R-:W-:-:S04]  /*ad3a0*/  LOP3.LUT P0, RZ, R13, 0x20000000, RZ, 0xc0, !PT ;  /* 0x200000000dff7812 */ /* 0x000fc8000780c0ff */
[----:B------:R-:W-:-:S04]  /*ad3b0*/  @P2 LOP3.LUT R28, R28, 0x10, RZ, 0xfc, !PT ;  /* 0x000000101c1c2812 */ /* 0x000fc800078efcff */
[----:B------:R-:W-:-:S05]  /*ad3c0*/  LOP3.LUT R28, R28, 0xfffffffe, RZ, 0xc0, !PT ;  /* 0xfffffffe1c1c7812 */ /* 0x000fca00078ec0ff */
        /* <DEDUP_REMOVED lines=25> */
[----:B------:R-:W-:Y:S02]  /*ad560*/  LOP3.LUT P4, RZ, R0, 0x40000, RZ, 0xc0, !PT ;  /* 0x0004000000ff7812 */ /* 0x000fe4000788c0ff */
[----:B------:R-:W-:Y:S02]  /*ad570*/  LOP3.LUT R2, R2, 0xfffbffff, RZ, 0xc0, !PT ;  /* 0xfffbffff02027812 */ /* 0x000fe400078ec0ff */
[----:B------:R-:W-:Y:S01]  /*ad580*/  LOP3.LUT P3, RZ, R0, 0x80000, RZ, 0xc0, !PT ;  /* 0x0008000000ff7812 */ /* 0x000fe2000786c0ff */
[----:B------:R-:W2:Y:S04]  /*ad590*/  LDCU UR11, c[0x0][0x398] ;  /* 0x00007300ff0b77ac */ /* 0x000ea80008000800 */
[----:B------:R-:W-:-:S02]  /*ad5a0*/  @P0 LOP3.LUT R6, R6, 0x10000000, RZ, 0xfc, !PT ;  /* 0x1000000006060812 */ /* 0x000fc400078efcff */
[----:B------:R-:W-:-:S04]  /*ad5b0*/  LOP3.LUT P0, RZ, R29, 0x80000000, RZ, 0xc0, !PT ;  /* 0x800000001dff7812 */ /* 0x000fc8000780c0ff */
[----:B---3--:R-:W-:Y:S02]  /*ad5c0*/  ISETP.LT.AND P0, PT, R3, UR23, !P0 ;  /* 0x0000001703007c0c */ /* 0x008fe4000c701270 */
[----:B------:R-:W-:Y:S02]  /*ad5d0*/  LOP3.LUT R6, R6, 0xf7ffffff, RZ, 0xc0, !PT ;  /* 0xf7ffffff06067812 */ /* 0x000fe400078ec0ff */
[----:B------:R-:W-:Y:S02]  /*ad5e0*/  ISETP.LT.AND P4, PT, R4, UR59, !P4 ;  /* 0x0000003b04007c0c */ /* 0x000fe4000e781270 */
[----:B------:R-:W-:Y:S02]  /*ad5f0*/  @P1 LOP3.LUT R2, R2, 0x40000, RZ, 0xfc, !PT ;  /* 0x0004000002021812 */ /* 0x000fe400078efcff */
[----:B------:R-:W-:Y:S02]  /*ad600*/  ISETP.LT.AND P3, PT, R4, UR63, !P3 ;  /* 0x0000003f04007c0c */ /* 0x000fe4000df61270 */
[----:B------:R-:W-:Y:S01]  /*ad610*/  LOP3.LUT P2, RZ, R0, 0x100000, RZ, 0xc0, !PT ;  /* 0x0010000000ff7812 */ /* 0x000fe2000784c0ff */
[----:B------:R-:W3:Y:S02]  /*ad620*/  LDCU UR23, c[0x0][0x398] ;  /* 0x00007300ff1777ac */ /* 0x000ee40008000800 */
[----:B------:R-:W-:-:S02]  /*ad630*/  @P0 LOP3.LUT R6, R6, 0x8000000, RZ, 0xfc, !PT ;  /* 0x0800000006060812 */ /* 0x000fc400078efcff */
[----:B------:R-:W-:-:S04]  /*ad640*/  LOP3.LUT P0, RZ, R29, 0x40000000, RZ, 0xc0, !PT ;  /* 0x400000001dff7812 */ /* 0x000fc8000780c0ff */
[----:B0-----:R-:W-:Y:S02]  /*ad650*/  ISETP.LT.AND P0, PT, R3, UR19, !P0 ;  /* 0x0000001303007c0c */ /* 0x001fe4000c701270 */
[----:B------:R-:W-:Y:S02]  /*ad660*/  LOP3.LUT R6, R6, 0xfbffffff, RZ, 0xc0, !PT ;  /* 0xfbffffff06067812 */ /* 0x000fe400078ec0ff */
[----:B------:R-:W-:Y:S02]  /*ad670*/  LOP3.LUT R2, R2, 0xffff7fff, RZ, 0xc0, !PT ;  /* 0xffff7fff02027812 */ /* 0x000fe400078ec0ff */
[----:B------:R-:W-:Y:S01]  /*ad680*/  ISETP.LT.AND P2, PT, R4, UR67, !P2 ;  /* 0x0000004304007c0c */ /* 0x000fe2000d741270 */
[----:B------:R-:W0:Y:S06]  /*ad690*/  LDCU UR19, c[0x0][0x398] ;  /* 0x00007300ff1377ac */ /* 0x000e2c0008000800 */
[----:B------:R-:W-:-:S02]  /*ad6a0*/  @P0 LOP3.LUT R6, R6, 0x4000000, RZ, 0xfc, !PT ;  /* 0x0400000006060812 */ /* 0x000fc400078efcff */
[----:B------:R-:W-:-:S04]  /*ad6b0*/  LOP3.LUT P0, RZ, R29, 0x20000000, RZ, 0xc0, !PT ;  /* 0x200000001dff7812 */ /* 0x000fc8000780c0ff */
[----:B-1----:R-:W-:Y:S02]  /*ad6c0*/  ISETP.LT.AND P0, PT, R3, UR15, !P0 ;  /* 0x0000000f03007c0c */ /* 0x002fe4000c701270 */
[----:B------:R-:W-:Y:S02]  /*ad6d0*/  @P4 LOP3.LUT R2, R2, 0x8000, RZ, 0xfc, !PT ;  /* 0x0000800002024812 */ /* 0x000fe400078efcff */
[----:B------:R-:W-:Y:S02]  /*ad6e0*/  LOP3.LUT R6, R6, 0xfdffffff, RZ, 0xc0, !PT ;  /* 0xfdffffff06067812 */ /* 0x000fe400078ec0ff */
[----:B------:R-:W-:Y:S01]  /*ad6f0*/  LOP3.LUT R17, R17, 0xfffffffd, RZ, 0xc0, !PT ;  /* 0xfffffffd11117812 */ /* 0x000fe200078ec0ff */
[----:B------:R-:W1:Y:S01]  /*ad700*/  LDCU UR15, c[0x0][0x398] ;  /* 0x00007300ff0f77ac */ /* 0x000e620008000800 */
[----:B------:R-:W-:-:S04]  /*ad710*/  LOP3.LUT R2, R2, 0xffffefff, RZ, 0xc0, !PT ;  /* 0xffffefff02027812 */ /* 0x000fc800078ec0ff */
[----:B------:R-:W-:Y:S02]  /*ad720*/  @P3 LOP3.LUT R2, R2, 0x1000, RZ, 0xfc, !PT ;  /* 0x0000100002023812 */ /* 0x000fe400078efcff */
[----:B------:R-:W-:Y:S02]  /*ad730*/  @P0 LOP3.LUT R6, R6, 0x2000000, RZ, 0xfc, !PT ;  /* 0x0200000006060812 */ /* 0x000fe400078efcff */
[----:B------:R-:W-:Y:S02]  /*ad740*/  LOP3.LUT P0, RZ, R29, 0x10000000, RZ, 0xc0, !PT ;  /* 0x100000001dff7812 */ /* 0x000fe4000780c0ff */
[----:B------:R-:W-:Y:S02]  /*ad750*/  LOP3.LUT R2, R2, 0xfffffdff, RZ, 0xc0, !PT ;  /* 0xfffffdff02027812 */ /* 0x000fe400078ec0ff */
[----:B--2---:R-:W-:Y:S02]  /*ad760*/  ISETP.LT.AND P0, PT, R3, UR11, !P0 ;  /* 0x0000000b03007c0c */ /* 0x004fe4000c701270 */
[----:B------:R-:W-:-:S02]  /*ad770*/  @P2 LOP3.LUT R2, R2, 0x200, RZ, 0xfc, !PT ;  /* 0x0000020002022812 */ /* 0x000fc400078efcff */
[----:B------:R-:W-:Y:S02]  /*ad780*/  LOP3.LUT P2, RZ, R28, 0x10, RZ, 0xc0, !PT ;  /* 0x000000101cff7812 */ /* 0x000fe4000784c0ff */
[----:B------:R-:W-:Y:S02]  /*ad790*/  @P6 LOP3.LUT R17, R17, 0x2, RZ, 0xfc, !PT ;  /* 0x0000000211116812 */ /* 0x000fe400078efcff */
[----:B------:R-:W-:Y:S02]  /*ad7a0*/  LOP3.LUT R6, R6, 0xfeffffff, RZ, 0xc0, !PT ;  /* 0xfeffffff06067812 */ /* 0x000fe400078ec0ff */
[C---:B------:R-:W-:Y:S02]  /*ad7b0*/  LOP3.LUT P5, RZ, R13.reuse, 0x800000, RZ, 0xc0, !PT ;  /* 0x008000000dff7812 */ /* 0x040fe400078ac0ff */
[----:B------:R-:W-:Y:S02]  /*ad7c0*/  ISETP.LT.AND P2, PT, R4, UR71, !P2 ;  /* 0x0000004704007c0c */ /* 0x000fe4000d741270 */
[----:B------:R-:W-:-:S02]  /*ad7d0*/  LOP3.LUT P6, RZ, R13, 0x1000000, RZ, 0xc0, !PT ;  /* 0x010000000dff7812 */ /* 0x000fc400078cc0ff */
[----:B------:R-:W-:Y:S01]  /*ad7e0*/  LOP3.LUT R2, R2, 0xffffffbf, RZ, 0xc0, !PT ;  /* 0xffffffbf02027812 */ /* 0x000fe200078ec0ff */
[----:B------:R-:W2:Y:S01]  /*ad7f0*/  LDCU UR11, c[0x0][0x398] ;  /* 0x00007300ff0b77ac */ /* 0x000ea20008000800 */
[----:B------:R-:W-:Y:S02]  /*ad800*/  @P0 LOP3.LUT R6, R6, 0x1000000, RZ, 0xfc, !PT ;  /* 0x0100000006060812 */ /* 0x000fe400078efcff */
[C---:B---3--:R-:W-:Y:S02]  /*ad810*/  ISETP.LT.AND P0, PT, R3.reuse, UR23, !P6 ;  /* 0x0000001703007c0c */ /* 0x048fe4000f701270 */
[----:B0-----:R-:W-:Y:S02]  /*ad820*/  ISETP.LT.AND P5, PT, R3, UR19, !P5 ;  /* 0x0000001303007c0c */ /* 0x001fe4000efa1270 */
[----:B------:R-:W-:Y:S02]  /*ad830*/  LOP3.LUT P4, RZ, R13, 0x400000, RZ, 0xc0, !PT ;  /* 0x004000000dff7812 */ /* 0x000fe4000788c0ff */
[----:B------:R-:W-:-:S02]  /*ad840*/  LOP3.LUT R6, R6, 0xff7fffff, RZ, 0xc0, !PT ;  /* 0xff7fffff06067812 */ /* 0x000fc400078ec0ff */
[----:B------:R-:W-:Y:S02]  /*ad850*/  LOP3.LUT P1, RZ, R0, 0x800000, RZ, 0xc0, !PT ;  /* 0x0080000000ff7812 */ /* 0x000fe4000782c0ff */
[----:B------:R-:W-:Y:S02]  /*ad860*/  @P2 LOP3.LUT R2, R2, 0x40, RZ, 0xfc, !PT ;  /* 0x0000004002022812 */ /* 0x000fe400078efcff */
[----:B------:R-:W-:Y:S02]  /*ad870*/  LOP3.LUT P2, RZ, R28, 0x8, RZ, 0xc0, !PT ;  /* 0x000000081cff7812 */ /* 0x000fe4000784c0ff */
[----:B------:R-:W-:Y:S01]  /*ad880*/  LOP3.LUT P3, RZ, R13, 0x200000, RZ, 0xc0, !PT ;  /* 0x002000000dff7812 */ /* 0x000fe2000786c0ff */
[----:B------:R-:W0:Y:S01]  /*ad890*/  LDCU UR19, c[0x0][0x398] ;  /* 0x00007300ff1377ac */ /* 0x000e220008000800 */
[----:B------:R-:W-:Y:S02]  /*ad8a0*/  LOP3.LUT R29, R29, 0xfbffffff, RZ, 0xc0, !PT ;  /* 0xfbffffff1d1d7812 */ /* 0x000fe400078ec0ff */
[----:B------:R-:W-:Y:S01]  /*ad8b0*/  ISETP.LT.AND P2, PT, R4, UR75, !P2 ;  /* 0x0000004b04007c0c */ /* 0x000fe2000d741270 */
[----:B------:R-:W3:Y:S01]  /*ad8c0*/  LDCU UR23, c[0x0][0x398] ;  /* 0x00007300ff1777ac */ /* 0x000ee20008000800 */
[----:B------:R-:W-:-:S02]  /*ad8d0*/  @P0 LOP3.LUT R6, R6, 0x800000, RZ, 0xfc, !PT ;  /* 0x0080000006060812 */ /* 0x000fc400078efcff */
[C---:B-1----:R-:W-:Y:S02]  /*ad8e0*/  ISETP.LT.AND P4, PT, R3.reuse, UR15, !P4 ;  /* 0x0000000f03007c0c */ /* 0x042fe4000e781270 */
[----:B------:R-:W-:Y:S02]  /*ad8f0*/  ISETP.LT.AND P1, PT, R4, UR4, !P1 ;  /* 0x0000000404007c0c */ /* 0x000fe4000cf21270 */
[----:B------:R-:W-:Y:S02]  /*ad900*/  LOP3.LUT R2, R2, 0xfffffff7, RZ, 0xc0, !PT ;  /* 0xfffffff702027812 */ /* 0x000fe400078ec0ff */
[----:B------:R-:W-:Y:S02]  /*ad910*/  LOP3.LUT R6, R6, 0xffbfffff, RZ, 0xc0, !PT ;  /* 0xffbfffff06067812 */ /* 0x000fe400078ec0ff */
[----:B--2---:R-:W-:Y:S02]  /*ad920*/  ISETP.LT.AND P0, PT, R3, UR11, !P3 ;  /* 0x0000000b03007c0c */ /* 0x004fe4000df01270 */
[----:B------:R-:W-:Y:S01]  /*ad930*/  LOP3.LUT P6, RZ, R13, 0x40, RZ, 0xc0, !PT ;  /* 0x000000400dff7812 */ /* 0x000fe200078cc0ff */
[----:B------:R-:W1:Y:S01]  /*ad940*/  LDCU UR15, c[0x0][0x398] ;  /* 0x00007300ff0f77ac */ /* 0x000e620008000800 */
[----:B------:R-:W-:Y:S01]  /*ad950*/  @P5 LOP3.LUT R6, R6, 0x400000, RZ, 0xfc, !PT ;  /* 0x0040000006065812 */ /* 0x000fe200078efcff */
[----:B------:R-:W2:Y:S01]  /*ad960*/  LDCU UR11, c[0x0][0x398] ;  /* 0x00007300ff0b77ac */ /* 0x000ea20008000800 */
[----:B------:R-:W-:-:S02]  /*ad970*/  @P2 LOP3.LUT R2, R2, 0x8, RZ, 0xfc, !PT ;  /* 0x0000000802022812 */ /* 0x000fc400078efcff */
[----:B------:R-:W-:Y:S02]  /*ad980*/  LOP3.LUT R7, R7, 0xfbffffff, RZ, 0xc0, !PT ;  /* 0xfbffffff07077812 */ /* 0x000fe400078ec0ff */
[----:B------:R-:W-:Y:S01]  /*ad990*/  LOP3.LUT R6, R6, 0xffdfffff, RZ, 0xc0, !PT ;  /* 0xffdfffff06067812 */ /* 0x000fe200078ec0ff */
[----:B------:R-:W-:Y:S01]  /*ad9a0*/  STL [R1+0x2e24], R14 ;  /* 0x002e240e01007387 */ /* 0x000fe20000100800 */
[----:B------:R-:W-:Y:S01]  /*ad9b0*/  LOP3.LUT R2, R2, 0xfffffffe, RZ, 0xc0, !PT ;  /* 0xfffffffe02027812 */ /* 0x000fe200078ec0ff */
[----:B------:R-:W4:Y:S01]  /*ad9c0*/  LDCU UR4, c[0x0][0x398] ;  /* 0x00007300ff0477ac */ /* 0x000f220008000800 */
[----:B------:R-:W-:Y:S02]  /*ad9d0*/  @P4 LOP3.LUT R6, R6, 0x200000, RZ, 0xfc, !PT ;  /* 0x0020000006064812 */ /* 0x000fe400078efcff */
[----:B------:R-:W-:Y:S02]  /*ad9e0*/  @P1 LOP3.LUT R2, R2, 0x1, RZ, 0xfc, !PT ;  /* 0x0000000102021812 */ /* 0x000fe400078efcff */
[----:B------:R-:W-:-:S02]  /*ad9f0*/  LOP3.LUT P1, RZ, R13, 0x80000, RZ, 0xc0, !PT ;  /* 0x000800000dff7812 */ /* 0x000fc4000782c0ff */
[----:B------:R-:W-:-:S04]  /*ada00*/  LOP3.LUT R6, R6, 0xffefffff, RZ, 0xc0, !PT ;  /* 0xffefffff06067812 */ /* 0x000fc800078ec0ff */
[----:B------:R-:W-:Y:S02]  /*ada10*/  @P0 LOP3.LUT R6, R6, 0x100000, RZ, 0xfc, !PT ;  /* 0x0010000006060812 */ /* 0x000fe400078efcff */
[----:B0-----:R-:W-:Y:S02]  /*ada20*/  ISETP.LT.AND P0, PT, R3, UR19, !P1 ;  /* 0x0000001303007c0c */ /* 0x001fe4000cf01270 */
[C---:B------:R-:W-:Y:S02]  /*ada30*/  LOP3.LUT P1, RZ, R13.reuse, 0x4000, RZ, 0xc0, !PT ;  /* 0x000040000dff7812 */ /* 0x040fe4000782c0ff */
[C---:B------:R-:W-:Y:S02]  /*ada40*/  LOP3.LUT P2, RZ, R13.reuse, 0x100000, RZ, 0xc0, !PT ;  /* 0x001000000dff7812 */ /* 0x040fe4000784c0ff */
[----:B------:R-:W-:Y:S02]  /*ada50*/  LOP3.LUT R6, R6, 0xfff7ffff, RZ, 0xc0, !PT ;  /* 0xfff7ffff06067812 */ /* 0x000fe400078ec0ff */
[----:B------:R-:W-:Y:S01]  /*ada60*/  LOP3.LUT P3, RZ, R13, 0x40000, RZ, 0xc0, !PT ;  /* 0x000400000dff7812 */ /* 0x000fe2000786c0ff */
[----:B------:R-:W0:Y:S06]  /*ada70*/  LDCU UR19, c[0x0][0x398] ;  /* 0x00007300ff1377ac */ /* 0x000e2c0008000800 */
[----:B------:R-:W-:-:S02]  /*ada80*/  @P1 LOP3.LUT R29, R29, 0x4000000, RZ, 0xfc, !PT ;  /* 0x040000001d1d1812 */ /* 0x000fc400078efcff */
        /* <DEDUP_REMOVED lines=13> */
[----:B---3--:R-:W-:Y:S01]  /*adb60*/  ISETP.LT.AND P2, PT, R3, UR23, !P2 ;  /* 0x0000001703007c0c */ /* 0x008fe2000d741270 */
[----:B------:R-:W3:Y:S08]  /*adb70*/  LDCU UR23, c[0x0][0x398] ;  /* 0x00007300ff1777ac */ /* 0x000ef00008000800 */
[----:B------:R-:W-:-:S02]  /*adb80*/  @P6 LOP3.LUT R29, R29, 0x400000, RZ, 0xfc, !PT ;  /* 0x004000001d1d6812 */ /* 0x000fc400078efcff */
[----:B------:R-:W-:Y:S02]  /*adb90*/  LOP3.LUT P6, RZ, R13, 0x400, RZ, 0xc0, !PT ;  /* 0x000004000dff7812 */ /* 0x000fe400078cc0ff */
[----:B------:R-:W-:Y:S02]  /*adba0*/  LOP3.LUT R29, R29, 0xff7fffff, RZ, 0xc0, !PT ;  /* 0xff7fffff1d1d7812 */ /* 0x000fe400078ec0ff */
[----:B------:R-:W-:Y:S02]  /*adbb0*/  @P2 LOP3.LUT R6, R6, 0x80000, RZ, 0xfc, !PT ;  /* 0x0008000006062812 */ /* 0x000fe400078efcff */
[----:B-1----:R-:W-:Y:S02]  /*adbc0*/  ISETP.LT.AND P3, PT, R3, UR15, !P3 ;  /* 0x0000000f03007c0c */ /* 0x002fe4000df61270 */
[C---:B------:R-:W-:Y:S02]  /*adbd0*/  LOP3.LUT P2, RZ, R13.reuse, 0x20000, RZ, 0xc0, !PT ;  /* 0x000200000dff7812 */ /* 0x040fe4000784c0ff */
[----:B------:R-:W-:-:S02]  /*adbe0*/  LOP3.LUT P1, RZ, R13, 0x10000, RZ, 0xc0, !PT ;  /* 0x000100000dff7812 */ /* 0x000fc4000782c0ff */
[----:B------:R-:W-:Y:S01]  /*adbf0*/  LOP3.LUT R6, R6, 0xfffbffff, RZ, 0xc0, !PT ;  /* 0xfffbffff06067812 */ /* 0x000fe200078ec0ff */
[----:B------:R-:W1:Y:S01]  /*adc00*/  LDCU UR15, c[0x0][0x398] ;  /* 0x00007300ff0f77ac */ /* 0x000e620008000800 */
[----:B------:R-:W-:Y:S02]  /*adc10*/  @P6 LOP3.LUT R29, R29, 0x800000, RZ, 0xfc, !PT ;  /* 0x008000001d1d6812 */ /* 0x000fe400078efcff */
[----:B------:R-:W-:Y:S02]  /*adc20*/  LOP3.LUT P6, RZ, R13, 0x800, RZ, 0xc0, !PT ;  /* 0x000008000dff7812 */ /* 0x000fe400078cc0ff */
[----:B------:R-:W-:Y:S02]  /*adc30*/  @P0 LOP3.LUT R6, R6, 0x40000, RZ, 0xfc, !PT ;  /* 0x0004000006060812 */ /* 0x000fe400078efcff */
[----:B--2---:R-:W-:Y:S02]  /*adc40*/  ISETP.LT.AND P2, PT, R3, UR11, !P2 ;  /* 0x0000000b03007c0c */ /* 0x004fe4000d741270 */
[----:B------:R-:W-:-:S02]  /*adc50*/  LOP3.LUT R29, R29, 0xfeffffff, RZ, 0xc0, !PT ;  /* 0xfeffffff1d1d7812 */ /* 0x000fc400078ec0ff */
[----:B---3--:R-:W-:Y:S02]  /*adc60*/  ISETP.LT.AND P1, PT, R3, UR23, !P1 ;  /* 0x0000001703007c0c */ /* 0x008fe4000cf21270 */
[----:B------:R-:W-:Y:S01]  /*adc70*/  LOP3.LUT R6, R6, 0xfffdffff, RZ, 0xc0, !PT ;  /* 0xfffdffff06067812 */ /* 0x000fe200078ec0ff */
[----:B------:R-:W2:Y:S01]  /*adc80*/  LDCU UR11, c[0x0][0x398] ;  /* 0x00007300ff0b77ac */ /* 0x000ea20008000800 */
[----:B------:R-:W3:Y:S02]  /*adc90*/  LDCU UR23, c[0x0][0x398] ;  /* 0x00007300ff1777ac */ /* 0x000ee40008000800 */
        /* <DEDUP_REMOVED lines=11> */
[----:B------:R-:W-:Y:S02]  /*add50*/  LOP3.LUT R6, R6, 0xffffbfff, RZ, 0xc0, !PT ;  /* 0xffffbfff06067812 */ /* 0x000fe400078ec0ff */
[----:B------:R-:W-:Y:S01]  /*add60*/  LOP3.LUT P6, RZ, R13, 0x2000, RZ, 0xc0, !PT ;  /* 0x000020000dff7812 */ /* 0x000fe200078cc0ff */
[----:B------:R-:W0:Y:S08]  /*add70*/  LDCU UR19, c[0x0][0x398] ;  /* 0x00007300ff1377ac */ /* 0x000e300008000800 */
[----:B------:R-:W-:-:S02]  /*add80*/  @P1 LOP3.LUT R6, R6, 0x4000, RZ, 0xfc, !PT ;  /* 0x0000400006061812 */ /* 0x000fc400078efcff */
[----:B------:R-:W-:-:S04]  /*add90*/  LOP3.LUT P1, RZ, R29, 0x4000000, RZ, 0xc0, !PT ;  /* 0x040000001dff7812 */ /* 0x000fc8000782c0ff */
[C---:B-1----:R-:W-:Y:S02]  /*adda0*/  ISETP.LT.AND P1, PT, R3.reuse, UR15, !P1 ;  /* 0x0000000f03007c0c */ /* 0x042fe4000cf21270 */
[----:B--2---:R-:W-:Y:S02]  /*addb0*/  ISETP.LT.AND P6, PT, R3, UR11, !P6 ;  /* 0x0000000b03007c0c */ /* 0x004fe4000f7c1270 */
[----:B------:R-:W-:Y:S01]  /*addc0*/  LOP3.LUT R6, R6, 0xffffdfff, RZ, 0xc0, !PT ;  /* 0xffffdfff06067812 */ /* 0x000fe200078ec0ff */
[----:B------:R-:W1:Y:S01]  /*addd0*/  LDCU UR15, c[0x0][0x398] ;  /* 0x00007300ff0f77ac */ /* 0x000e620008000800 */
[----:B------:R-:W2:Y:S07]  /*adde0*/  LDCU UR11, c[0x0][0x398] ;  /* 0x00007300ff0b77ac */ /* 0x000eae0008000800 */
[----:B------:R-:W-:-:S04]  /*addf0*/  @P1 LOP3.LUT R6, R6, 0x2000, RZ, 0xfc, !PT ;  /* 0x0000200006061812 */ /* 0x000fc800078efcff */
[----:B------:R-:W-:-:S04]  /*ade00*/  LOP3.LUT R6, R6, 0xffffefff, RZ, 0xc0, !PT ;  /* 0xffffefff06067812 */ /* 0x000fc800078ec0ff */
        /* <DEDUP_REMOVED lines=35> */
[C---:B------:R-:W-:Y:S02]  /*ae040*/  LOP3.LUT P5, RZ, R13.reuse, 0x10, RZ, 0xc0, !PT ;  /* 0x000000100dff7812 */ /* 0x040fe400078ac0ff */
[----:B------:R-:W-:Y:S01]  /*ae050*/  LOP3.LUT R6, R6, 0xffffffdf, RZ, 0xc0, !PT ;  /* 0xffffffdf06067812 */ /* 0x000fe200078ec0ff */
[----:B------:R-:W1:Y:S01]  /*ae060*/  LDCU UR15, c[0x0][0x398] ;  /* 0x00007300ff0f77ac */ /* 0x000e620008000800 */
[----:B------:R-:W-:Y:S02]  /*ae070*/  LOP3.LUT P4, RZ, R13, 0x8, RZ, 0xc0, !PT ;  /* 0x000000080dff7812 */ /* 0x000fe4000788c0ff */
[----:B---3--:R-:W-:Y:S01]  /*ae080*/  ISETP.LT.AND P5, PT, R3, UR23, !P5 ;  /* 0x0000001703007c0c */ /* 0x008fe2000efa1270 */
[----:B------:R-:W2:Y:S01]  /*ae090*/  LDCU UR23, c[0x0][0x398] ;  /* 0x00007300ff1777ac */ /* 0x000ea20008000800 */
[----:B------:R-:W3:Y:S01]  /*ae0a0*/  LDCU UR11, c[0x0][0x398] ;  /* 0x00007300ff0b77ac */ /* 0x000ee20008000800 */
[----:B------:R-:W-:-:S04]  /*ae0b0*/  @P6 LOP3.LUT R6, R6, 0x20, RZ, 0xfc, !PT ;  /* 0x0000002006066812 */ /* 0x000fc800078efcff */
[----:B------:R-:W-:Y:S02]  /*ae0c0*/  LOP3.LUT R6, R6, 0xffffffef, RZ, 0xc0, !PT ;  /* 0xffffffef06067812 */ /* 0x000fe400078ec0ff */
[----:B0-----:R-:W-:Y:S02]  /*ae0d0*/  ISETP.LT.AND P4, PT, R3, UR19, !P4 ;  /* 0x0000001303007c0c */ /* 0x001fe4000e781270 */
[C---:B------:R-:W-:Y:S02]  /*ae0e0*/  LOP3.LUT P3, RZ, R13.reuse, 0x4, RZ, 0xc0, !PT ;  /* 0x000000040dff7812 */ /* 0x040fe4000786c0ff */
[----:B------:R-:W-:Y:S02]  /*ae0f0*/  LOP3.LUT P1, RZ, R13, 0x1, RZ, 0xc0, !PT ;  /* 0x000000010dff7812 */ /* 0x000fe4000782c0ff */
[----:B------:R-:W-:Y:S01]  /*ae100*/  @P0 LOP3.LUT R6, R6, 0x10, RZ, 0xfc, !PT ;  /* 0x0000001006060812 */ /* 0x000fe200078efcff */
[----:B------:R-:W0:Y:S03]  /*ae110*/  LDCU UR19, c[0x0][0x398] ;  /* 0x00007300ff1377ac */ /* 0x000e260008000800 */
[----:B------:R-:W-:-:S02]  /*ae120*/  LOP3.LUT R6, R6, 0xfffffff7, RZ, 0xc0, !PT ;  /* 0xfffffff706067812 */ /* 0x000fc400078ec0ff */
[C---:B-1----:R-:W-:Y:S02]  /*ae130*/  ISETP.LT.AND P3, PT, R3.reuse, UR15, !P3 ;  /* 0x0000000f03007c0c */ /* 0x042fe4000df61270 */
[----:B--2---:R-:W-:Y:S02]  /*ae140*/  ISETP.LT.AND P1, PT, R3, UR23, !P1 ;  /* 0x0000001703007c0c */ /* 0x004fe4000cf21270 */
[----:B------:R-:W-:Y:S02]  /*ae150*/  LOP3.LUT P2, RZ, R13, 0x2, RZ, 0xc0, !PT ;  /* 0x000000020dff7812 */ /* 0x000fe4000784c0ff */
[----:B------:R-:W-:Y:S01]  /*ae160*/  @P5 LOP3.LUT R6, R6, 0x8, RZ, 0xfc, !PT ;  /* 0x0000000806065812 */ /* 0x000fe200078efcff */
[----:B------:R-:W1:Y:S01]  /*ae170*/  LDCU UR15, c[0x0][0x398] ;  /* 0x00007300ff0f77ac */ /* 0x000e620008000800 */
[----:B------:R-:W2:Y:S02]  /*ae180*/  LDCU UR23, c[0x0][0x398] ;  /* 0x00007300ff1777ac */ /* 0x000ea40008000800 */
[----:B------:R-:W-:-:S02]  /*ae190*/  LOP3.LUT R6, R6, 0xfffffffb, RZ, 0xc0, !PT ;  /* 0xfffffffb06067812 */ /* 0x000fc400078ec0ff */
[----:B---3--:R-:W-:Y:S02]  /*ae1a0*/  ISETP.LT.AND P2, PT, R3, UR11, !P2 ;  /* 0x0000000b03007c0c */ /* 0x008fe4000d741270 */
[----:B------:R-:W-:Y:S01]  /*ae1b0*/  LOP3.LUT R13, R13, 0x7fffffff, RZ, 0xc0, !PT ;  /* 0x7fffffff0d0d7812 */ /* 0x000fe200078ec0ff */
[----:B------:R-:W3:Y:S01]  /*ae1c0*/  LDCU UR11, c[0x0][0x398] ;  /* 0x00007300ff0b77ac */ /* 0x000ee20008000800 */
[----:B------:R-:W-:-:S04]  /*ae1d0*/  @P4 LOP3.LUT R6, R6, 0x4, RZ, 0xfc, !PT ;  /* 0x0000000406064812 */ /* 0x000fc800078efcff */
[----:B------:R-:W-:Y:S02]  /*ae1e0*/  LOP3.LUT R6, R6, 0xfffffffd, RZ, 0xc0, !PT ;  /* 0xfffffffd06067812 */ /* 0x000fe400078ec0ff */
[----:B------:R-:W-:Y:S02]  /*ae1f0*/  @P1 LOP3.LUT R13, R13, 0x80000000, RZ, 0xfc, !PT ;  /* 0x800000000d0d1812 */ /* 0x000fe400078efcff */
[----:B------:R-:W-:Y:S02]  /*ae200*/  LOP3.LUT P1, RZ, R29, 0x2000, RZ, 0xc0, !PT ;  /* 0x000020001dff7812 */ /* 0x000fe4000782c0ff */
[----:B------:R-:W-:Y:S02]  /*ae210*/  @P3 LOP3.LUT R6, R6, 0x2, RZ, 0xfc, !PT ;  /* 0x0000000206063812 */ /* 0x000fe400078efcff */
[----:B0-----:R-:W-:Y:S02]  /*ae220*/  ISETP.LT.AND P1, PT, R3, UR19, !P1 ;  /* 0x0000001303007c0c */ /* 0x001fe4000cf21270 */
[----:B------:R-:W-:-:S02]  /*ae230*/  LOP3.LUT R13, R13, 0xbfffffff, RZ, 0xc0, !PT ;  /* 0xbfffffff0d0d7812 */ /* 0x000fc400078ec0ff */
[----:B------:R-:W-:Y:S02]  /*ae240*/  LOP3.LUT R6, R6, 0xfffffffe, RZ, 0xc0, !PT ;  /* 0xfffffffe06067812 */ /* 0x000fe400078ec0ff */
[C---:B------:R-:W-:Y:S01]  /*ae250*/  LOP3.LUT P3, RZ, R29.reuse, 0x8000, RZ, 0xc0, !PT ;  /* 0x000080001dff7812 */ /* 0x040fe2000786c0ff */
[----:B------:R-:W0:Y:S01]  /*ae260*/  LDCU UR19, c[0x0][0x398] ;  /* 0x00007300ff1377ac */ /* 0x000e220008000800 */
[----:B------:R-:W-:Y:S02]  /*ae270*/  @P2 LOP3.LUT R6, R6, 0x1, RZ, 0xfc, !PT ;  /* 0x0000000106062812 */ /* 0x000fe400078efcff */
[----:B------:R-:W-:-:S04]  /*ae280*/  LOP3.LUT P2, RZ, R29, 0x4000, RZ, 0xc0, !PT ;  /* 0x000040001dff7812 */ /* 0x000fc8000784c0ff */
[----:B-1----:R-:W-:Y:S02]  /*ae290*/  ISETP.LT.AND P2, PT, R3, UR15, !P2 ;  /* 0x0000000f03007c0c */ /* 0x002fe4000d741270 */
[----:B------:R-:W-:Y:S02]  /*ae2a0*/  @P1 LOP3.LUT R13, R13, 0x40000000, RZ, 0xfc, !PT ;  /* 0x400000000d0d1812 */ /* 0x000fe400078efcff */
[----:B---3--:R-:W-:Y:S02]  /*ae2b0*/  ISETP.LT.AND P3, PT, R3, UR11, !P3 ;  /* 0x0000000b03007c0c */ /* 0x008fe4000df61270 */
[C---:B------:R-:W-:Y:S02]  /*ae2c0*/  LOP3.LUT P4, RZ, R29.reuse, 0x10000, RZ, 0xc0, !PT ;  /* 0x000100001dff7812 */ /* 0x040fe4000788c0ff */
[----:B------:R-:W-:Y:S02]  /*ae2d0*/  LOP3.LUT P5, RZ, R29, 0x20000, RZ, 0xc0, !PT ;  /* 0x000200001dff7812 */ /* 0x000fe400078ac0ff */
[----:B------:R-:W-:Y:S01]  /*ae2e0*/  LOP3.LUT R13, R13, 0xdfffffff, RZ, 0xc0, !PT ;  /* 0xdfffffff0d0d7812 */ /* 0x000fe200078ec0ff */
[----:B------:R-:W1:Y:S01]  /*ae2f0*/  LDCU UR15, c[0x0][0x398] ;  /* 0x00007300ff0f77ac */ /* 0x000e620008000800 */
[----:B--2---:R-:W-:Y:S01]  /*ae300*/  ISETP.LT.AND P4, PT, R3, UR23, !P4 ;  /* 0x0000001703007c0c */ /* 0x004fe2000e781270 */
[----:B------:R-:W2:Y:S01]  /*ae310*/  LDCU UR11, c[0x0][0x398] ;  /* 0x00007300ff0b77ac */ /* 0x000ea20008000800 */
[----:B------:R-:W-:-:S02]  /*ae320*/  LOP3.LUT P6, RZ, R29, 0x40000, RZ, 0xc0, !PT ;  /* 0x000400001dff7812 */ /* 0x000fc400078cc0ff */
[----:B0-----:R-:W-:Y:S01]  /*ae330*/  ISETP.LT.AND P5, PT, R3, UR19, !P5 ;  /* 0x0000001303007c0c */ /* 0x001fe2000efa1270 */
[----:B------:R-:W0:Y:S01]  /*ae340*/  LDCU UR23, c[0x0][0x398] ;  /* 0x00007300ff1777ac */ /* 0x000e220008000800 */
[----:B------:R-:W-:Y:S01]  /*ae350*/  @P2 LOP3.LUT R13, R13, 0x20000000, RZ, 0xfc, !PT ;  /* 0x200000000d0d2812 */ /* 0x000fe200078efcff */
[----:B------:R-:W3:Y:S03]  /*ae360*/  LDCU UR19, c[0x0][0x398] ;  /* 0x00007300ff1377ac */ /* 0x000ee60008000800 */
[----:B------:R-:W-:-:S04]  /*ae370*/  LOP3.LUT R13, R13, 0xefffffff, RZ, 0xc0, !PT ;  /* 0xefffffff0d0d7812 */ /* 0x000fc800078ec0ff */
[----:B------:R-:W-:-:S04]  /*ae380*/  @P3 LOP3.LUT R13, R13, 0x10000000, RZ, 0xfc, !PT ;  /* 0x100000000d0d3812 */ /* 0x000fc800078efcff */
[----:B------:R-:W-:-:S04]  /*ae390*/  LOP3.LUT R13, R13, 0xf7ffffff, RZ, 0xc0, !PT ;  /* 0xf7ffffff0d0d7812 */ /* 0x000fc800078ec0ff */
[----:B------:R-:W-:-:S04]  /*ae3a0*/  @P4 LOP3.LUT R13, R13, 0x8000000, RZ, 0xfc, !PT ;  /* 0x080000000d0d4812 */ /* 0x000fc800078efcff */
[----:B------:R-:W-:Y:S02]  /*ae3b0*/  LOP3.LUT R13, R13, 0xfbffffff, RZ, 0xc0, !PT ;  /* 0xfbffffff0d0d7812 */ /* 0x000fe400078ec0ff */
[----:B------:R-:W-:Y:S02]  /*ae3c0*/  LOP3.LUT P4, RZ, R2, 0x1000000, RZ, 0xc0, !PT ;  /* 0x0100000002ff7812 */ /* 0x000fe4000788c0ff */
[----:B------:R-:W-:Y:S02]  /*ae3d0*/  @P5 LOP3.LUT R13, R13, 0x4000000, RZ, 0xfc, !PT ;  /* 0x040000000d0d5812 */ /* 0x000fe400078efcff */
[C---:B-1----:R-:W-:Y:S02]  /*ae3e0*/  ISETP.LT.AND P5, PT, R3.reuse, UR15, !P6 ;  /* 0x0000000f03007c0c */ /* 0x042fe4000f7a1270 */
[----:B--2---:R-:W-:Y:S01]  /*ae3f0*/  ISETP.LT.AND P4, PT, R3, UR11, !P4 ;  /* 0x0000000b03007c0c */ /* 0x004fe2000e781270 */
[----:B------:R-:W1:Y:S01]  /*ae400*/  LDCU UR15, c[0x0][0x398] ;  /* 0x00007300ff0f77ac */ /* 0x000e620008000800 */
[----:B------:R-:W2:Y:S01]  /*ae410*/  LDCU UR11, c[0x0][0x398] ;  /* 0x00007300ff0b77ac */ /* 0x000ea20008000800 */
[----:B------:R-:W-:-:S02]  /*ae420*/  LOP3.LUT R13, R13, 0xfdffffff, RZ, 0xc0, !PT ;  /* 0xfdffffff0d0d7812 */ /* 0x000fc400078ec0ff */
[C---:B------:R-:W-:Y:S02]  /*ae430*/  LOP3.LUT P3, RZ, R2.reuse, 0x2000000, RZ, 0xc0, !PT ;  /* 0x0200000002ff7812 */ /* 0x040fe4000786c0ff */
[----:B------:R-:W-:-:S04]  /*ae440*/  LOP3.LUT P2, RZ, R2, 0x4000000, RZ, 0xc0, !PT ;  /* 0x0400000002ff7812 */ /* 0x000fc8000784c0ff */
[----:B------:R-:W-:Y:S02]  /*ae450*/  @P5 LOP3.LUT R13, R13, 0x2000000, RZ, 0xfc, !PT ;  /* 0x020000000d0d5812 */ /* 0x000fe400078efcff */
[C---:B------:R-:W-:Y:S02]  /*ae460*/  LOP3.LUT P1, RZ, R2.reuse, 0x8000000, RZ, 0xc0, !PT ;  /* 0x0800000002ff7812 */ /* 0x040fe4000782c0ff */
[----:B------:R-:W-:Y:S02]  /*ae470*/  LOP3.LUT R13, R13, 0xfeffffff, RZ, 0xc0, !PT ;  /* 0xfeffffff0d0d7812 */ /* 0x000fe400078ec0ff */
[----:B------:R-:W-:Y:S02]  /*ae480*/  LOP3.LUT P0, RZ, R2, 0x10000000, RZ, 0xc0, !PT ;  /* 0x1000000002ff7812 */ /* 0x000fe4000780c0ff */
[----:B------:R-:W-:Y:S02]  /*ae490*/  @P4 LOP3.LUT R13, R13, 0x1000000, RZ, 0xfc, !PT ;  /* 0x010000000d0d4812 */ /* 0x000fe400078efcff */
[----:B0-----:R-:W-:-:S02]  /*ae4a0*/  ISETP.LT.AND P4, PT, R3, UR23, !P3 ;  /* 0x0000001703007c0c */ /* 0x001fc4000df81270 */
[C---:B---3--:R-:W-:Y:S02]  /*ae4b0*/  ISETP.LT.AND P3, PT, R3.reuse, UR19, !P2 ;  /* 0x0000001303007c0c */ /* 0x048fe4000d761270 */
[C---:B-1----:R-:W-:Y:S02]  /*ae4c0*/  ISETP.LT.AND P2, PT, R3.reuse, UR15, !P1 ;  /* 0x0000000f03007c0c */ /* 0x042fe4000cf41270 */
[----:B--2---:R-:W-:Y:S02]  /*ae4d0*/  ISETP.LT.AND P1, PT, R3, UR11, !P0 ;  /* 0x0000000b03007c0c */ /* 0x004fe4000c721270 */
[----:B------:R-:W-:Y:S02]  /*ae4e0*/  LOP3.LUT P0, RZ, R0, 0x10000, RZ, 0xc0, !PT ;  /* 0x0001000000ff7812 */ /* 0x000fe4000780c0ff */
[----:B------:R-:W-:Y:S02]  /*ae4f0*/  LOP3.LUT R29, R29, 0xfffffffe, RZ, 0xc0, !PT ;  /* 0xfffffffe1d1d7812 */ /* 0x000fe400078ec0ff */
[----:B------:R-:W-:Y:S01]  /*ae500*/  LOP3.LUT R13, R13, 0xff7fffff, RZ, 0xc0, !PT ;  /* 0xff7fffff0d0d7812 */ /* 0x000fe200078ec0ff */
[----:B------:R-:W0:Y:S01]  /*ae510*/  LDCU UR23, c[0x0][0x398] ;  /* 0x00007300ff1777ac */ /* 0x000e220008000800 */
[----:B------:R-:W1:Y:S01]  /*ae520*/  LDCU UR19, c[0x0][0x398] ;  /* 0x00007300ff1377ac */ /* 0x000e620008000800 */
[----:B------:R-:W2:Y:S01]  /*ae530*/  LDCU UR15, c[0x0][0x398] ;  /* 0x00007300ff0f77ac */ /* 0x000ea20008000800 */
[----:B------:R-:W3:Y:S05]  /*ae540*/  LDCU UR11, c[0x0][0x398] ;  /* 0x00007300ff0b77ac */ /* 0x000eea0008000800 */
        /* <DEDUP_REMOVED lines=50> */
[----:B------:R-:W-:-:S04]  /*ae870*/  @P4 LOP3.LUT R13, R13, 0x800000, RZ, 0xfc, !PT ;  /* 0x008000000d0d4812 */ /* 0x000fc800078efcff */
[----:B------:R-:W-:-:S05]  /*ae880*/  LOP3.LUT R13, R13, 0xffbfffff, RZ, 0xc0, !PT ;  /* 0xffbfffff0d0d7812 */ /* 0x000fca00078ec0ff */
        /* <DEDUP_REMOVED lines=31> */
[----:B------:R-:W-:-:S11]  /*aea80*/  LOP3.LUT R13, R13, 0xffff7fff, RZ, 0xc0, !PT ;  /* 0xffff7fff0d0d7812 */ /* 0x000fd600078ec0ff */
[----:B------:R-:W-:Y:S02]  /*aea90*/  @P0 LOP3.LUT R13, R13, 0x8000, RZ, 0xfc, !PT ;  /* 0x000080000d0d0812 */ /* 0x000fe400078efcff */
[----:B------:R-:W-:-:S04]  /*aeaa0*/  LOP3.LUT P0, RZ, R29, 0x100, RZ, 0xc0, !PT ;  /* 0x000001001dff7812 */ /* 0x000fc8000780c0ff */
[----:B-1----:R-:W-:Y:S02]  /*aeab0*/  ISETP.LT.AND P0, PT, R3, UR19, !P0 ;  /* 0x0000001303007c0c */ /* 0x002fe4000c701270 */
[----:B------:R-:W-:-:S11]  /*aeac0*/  LOP3.LUT R13, R13, 0xffffbfff, RZ, 0xc0, !PT ;  /* 0xffffbfff0d0d7812 */ /* 0x000fd600078ec0ff */
[----:B------:R-:W-:Y:S02]  /*aead0*/  @P0 LOP3.LUT R13, R13, 0x4000, RZ, 0xfc, !PT ;  /* 0x000040000d0d0812 */ /* 0x000fe400078efcff */
[----:B------:R-:W-:-:S04]  /*aeae0*/  LOP3.LUT P0, RZ, R29, 0x80, RZ, 0xc0, !PT ;  /* 0x000000801dff7812 */ /* 0x000fc8000780c0ff */
[----:B--2---:R-:W-:Y:S02]  /*aeaf0*/  ISETP.LT.AND P0, PT, R3, UR15, !P0 ;  /* 0x0000000f03007c0c */ /* 0x004fe4000c701270 */
[----:B------:R-:W-:-:S11]  /*aeb00*/  LOP3.LUT R13, R13, 0xffffdfff, RZ, 0xc0, !PT ;  /* 0xffffdfff0d0d7812 */ /* 0x000fd600078ec0ff */
[----:B------:R-:W-:Y:S02]  /*aeb10*/  @P0 LOP3.LUT R13, R13, 0x2000, RZ, 0xfc, !PT ;  /* 0x000020000d0d0812 */ /* 0x000fe400078efcff */
[----:B------:R-:W-:-:S04]  /*aeb20*/  LOP3.LUT P0, RZ, R29, 0x40, RZ, 0xc0, !PT ;  /* 0x000000401dff7812 */ /* 0x000fc8000780c0ff */
[----:B---3--:R-:W-:Y:S02]  /*aeb30*/  ISETP.LT.AND P0, PT, R3, UR11, !P0 ;  /* 0x0000000b03007c0c */ /* 0x008fe4000c701270 */
        /* <DEDUP_REMOVED lines=36> */
[----:B------:R-:W-:Y:S01]  /*aed80*/  LOP3.LUT R13, R13, 0xfffffff7, RZ, 0xc0, !PT ;  /* 0xfffffff70d0d7812 */ /* 0x000fe200078ec0ff */
[----:B------:R0:W-:Y:S04]  /*aed90*/  STL [R1+0x2e28], R12 ;  /* 0x002e280c01007387 */ /* 0x0001e80000100800 */
[----:B------:R-:W-:Y:S04]  /*aeda0*/  STL [R1+0x2e2c], R5 ;  /* 0x002e2c0501007387 */ /* 0x000fe80000100800 */
[----:B------:R-:W-:Y:S04]  /*aedb0*/  STL [R1+0x2e30], R15 ;  /* 0x002e300f01007387 */ /* 0x000fe80000100800 */
[----:B------:R-:W-:Y:S04]  /*aedc0*/  STL [R1+0x2e34], R19 ;  /* 0x002e341301007387 */ /* 0x000fe80000100800 */
[----:B------:R-:W-:Y:S04]  /*aedd0*/  STL [R1+0x2e38], R17 ;  /* 0x002e381101007387 */ /* 0x000fe80000100800 */
[----:B------:R-:W2:Y:S04]  /*aede0*/  LDL.LU R20, [R1+0x1220] ;  /* 0x0012200001147983 */ /* 0x000ea80000300800 */
[----:B------:R-:W3:Y:S04]  /*aedf0*/  LDL.LU R4, [R1+0x121c] ;  /* 0x00121c0001047983 */ /* 0x000ee80000300800 */
[----:B0-----:R-:W3:Y:S01]  /*aee00*/  LDL.LU R12, [R1+0xbc] ;  /* 0x0000bc00010c7983 */ /* 0x001ee20000300800 */
[----:B------:R-:W-:-:S02]  /*aee10*/  @P0 LOP3.LUT R13, R13, 0x8, RZ, 0xfc, !PT ;  /* 0x000000080d0d0812 */ /* 0x000fc400078efcff */
[----:B------:R-:W-:Y:S01]  /*aee20*/  LOP3.LUT P0, RZ, R7, 0x10000000, RZ, 0xc0, !PT ;  /* 0x1000000007ff7812 */ /* 0x000fe2000780c0ff */
[----:B------:R-:W3:Y:S04]  /*aee30*/  LDL.LU R26, [R1+0xc4] ;  /* 0x0000c400011a7983 */ /* 0x000ee80000300800 */
[----:B------:R-:W3:Y:S01]  /*aee40*/  LDL.LU R14, [R1+0xdc] ;  /* 0x0000dc00010e7983 */ /* 0x000ee20000300800 */
[----:B------:R-:W-:Y:S02]  /*aee50*/  LOP3.LUT R13, R13, 0xfffffffb, RZ, 0xc0, !PT ;  /* 0xfffffffb0d0d7812 */ /* 0x000fe400078ec0ff */
[----:B------:R-:W-:Y:S01]  /*aee60*/  ISETP.LT.AND P0, PT, R3, UR44, !P0 ;  /* 0x0000002c03007c0c */ /* 0x000fe2000c701270 */
[----:B------:R-:W3:Y:S04]  /*aee70*/  LDL.LU R25, [R1+0xe0] ;  /* 0x0000e00001197983 */ /* 0x000ee80000300800 */
[----:B------:R-:W3:Y:S04]  /*aee80*/  LDL.LU R18, [R1+0xd8] ;  /* 0x0000d80001127983 */ /* 0x000ee80000300800 */
[----:B------:R-:W3:Y:S04]  /*aee90*/  LDL.LU R9, [R1+0xd4] ;  /* 0x0000d40001097983 */ /* 0x000ee80000300800 */
[----:B------:R-:W3:Y:S04]  /*aeea0*/  LDL.LU R10, [R1+0x80] ;  /* 0x00008000010a7983 */ /* 0x000ee80000300800 */
[----:B------:R-:W3:Y:S04]  /*aeeb0*/  LDL.LU R11, [R1+0xa0] ;  /* 0x0000a000010b7983 */ /* 0x000ee80000300800 */
[----:B------:R-:W3:Y:S04]  /*aeec0*/  LDL.LU R16, [R1+0xcc] ;  /* 0x0000cc0001107983 */ /* 0x000ee80000300800 */
[----:B------:R-:W3:Y:S01]  /*aeed0*/  LDL.LU R22, [R1+0x104] ;  /* 0x0001040001167983 */ /* 0x000ee20000300800 */
[----:B------:R-:W-:-:S02]  /*aeee0*/  @P0 LOP3.LUT R13, R13, 0x4, RZ, 0xfc, !PT ;  /* 0x000000040d0d0812 */ /* 0x000fc400078efcff */
[----:B------:R-:W-:-:S04]  /*aeef0*/  LOP3.LUT P0, RZ, R7, 0x8000000, RZ, 0xc0, !PT ;  /* 0x0800000007ff7812 */ /* 0x000fc8000780c0ff */
[----:B------:R-:W-:Y:S02]  /*aef00*/  ISETP.LT.AND P0, PT, R3, UR48, !P0 ;  /* 0x0000003003007c0c */ /* 0x000fe4000c701270 */
[----:B------:R-:W-:-:S11]  /*aef10*/  LOP3.LUT R13, R13, 0xfffffffd, RZ, 0xc0, !PT ;  /* 0xfffffffd0d0d7812 */ /* 0x000fd600078ec0ff */
[----:B------:R-:W-:Y:S02]  /*aef20*/  @P0 LOP3.LUT R13, R13, 0x2, RZ, 0xfc, !PT ;  /* 0x000000020d0d0812 */ /* 0x000fe400078efcff */
[----:B------:R-:W-:-:S04]  /*aef30*/  LOP3.LUT P0, RZ, R7, 0x4000000, RZ, 0xc0, !PT ;  /* 0x0400000007ff7812 */ /* 0x000fc8000780c0ff */
[----:B------:R-:W-:Y:S02]  /*aef40*/  ISETP.LT.AND P0, PT, R3, UR52, !P0 ;  /* 0x0000003403007c0c */ /* 0x000fe4000c701270 */
[----:B------:R-:W-:Y:S01]  /*aef50*/  LOP3.LUT R13, R13, 0xfffffffe, RZ, 0xc0, !PT ;  /* 0xfffffffe0d0d7812 */ /* 0x000fe200078ec0ff */
[----:B------:R-:W-:Y:S04]  /*aef60*/  STL [R1+0x2e3c], R6 ;  /* 0x002e3c0601007387 */ /* 0x000fe80000100800 */
[----:B------:R0:W-:Y:S04]  /*aef70*/  STL [R1+0x4], R7 ;  /* 0x0000040701007387 */ /* 0x0001e80000100800 */
[----:B------:R-:W-:Y:S04]  /*aef80*/  STL [R1+0x2e40], R2 ;  /* 0x002e400201007387 */ /* 0x000fe80000100800 */
[----:B------:R1:W-:Y:S01]  /*aef90*/  STL [R1+0x2e44], R0 ;  /* 0x002e440001007387 */ /* 0x0003e20000100800 */
[----:B------:R-:W-:-:S02]  /*aefa0*/  @P0 LOP3.LUT R13, R13, 0x1, RZ, 0xfc, !PT ;  /* 0x000000010d0d0812 */ /* 0x000fc400078efcff */
[----:B------:R-:W-:-:S03]  /*aefb0*/  LOP3.LUT P0, RZ, R7, 0x2000000, RZ, 0xc0, !PT ;  /* 0x0200000007ff7812 */ /* 0x000fc6000780c0ff */
[----:B------:R-:W-:Y:S04]  /*aefc0*/  STL [R1+0x2e48], R13 ;  /* 0x002e480d01007387 */ /* 0x000fe80000100800 */
[----:B------:R-:W3:Y:S04]  /*aefd0*/  LDL.LU R21, [R1+0x10c] ;  /* 0x00010c0001157983 */ /* 0x000ee80000300800 */
[----:B------:R-:W3:Y:S04]  /*aefe0*/  LDL.LU R24, [R1+0x1448] ;  /* 0x0014480001187983 */ /* 0x000ee80000300800 */
[----:B------:R-:W3:Y:S04]  /*aeff0*/  LDL.LU R23, [R1+0x1458] ;  /* 0x0014580001177983 */ /* 0x000ee80000300800 */
[----:B0-----:R-:W3:Y:S01]  /*af000*/  LDL.LU R7, [R1+0x1218] ;  /* 0x0012180001077983 */ /* 0x001ee20000300800 */
[----:B------:R-:W-:-:S02]  /*af010*/  LOP3.LUT P1, RZ, R0, 0x40000, RZ, 0xc0, !PT ;  /* 0x0004000000ff7812 */ /* 0x000fc4000782c0ff */
[C---:B------:R-:W-:Y:S02]  /*af020*/  LOP3.LUT P2, RZ, R0.reuse, 0x80000, RZ, 0xc0, !PT ;  /* 0x0008000000ff7812 */ /* 0x040fe4000784c0ff */
[C---:B------:R-:W-:Y:S02]  /*af030*/  LOP3.LUT P3, RZ, R0.reuse, 0x100000, RZ, 0xc0, !PT ;  /* 0x0010000000ff7812 */ /* 0x040fe4000786c0ff */
[C---:B------:R-:W-:Y:S02]  /*af040*/  LOP3.LUT P4, RZ, R0.reuse, 0x200000, RZ, 0xc0, !PT ;  /* 0x0020000000ff7812 */ /* 0x040fe4000788c0ff */
[C---:B------:R-:W-:Y:S02]  /*af050*/  LOP3.LUT P5, RZ, R0.reuse, 0x400000, RZ, 0xc0, !PT ;  /* 0x0040000000ff7812 */ /* 0x040fe400078ac0ff */
[----:B------:R-:W-:Y:S02]  /*af060*/  LOP3.LUT P6, RZ, R0, 0x800000, RZ, 0xc0, !PT ;  /* 0x0080000000ff7812 */ /* 0x000fe400078cc0ff */
[----:B------:R-:W-:-:S02]  /*af070*/  ISETP.LT.AND P0, PT, R3, UR56, !P0 ;  /* 0x0000003803007c0c */ /* 0x000fc4000c701270 */
[C---:B------:R-:W-:Y:S02]  /*af080*/  ISETP.LT.AND P1, PT, R3.reuse, UR60, !P1 ;  /* 0x0000003c03007c0c */ /* 0x040fe4000cf21270 */
[C---:B------:R-:W-:Y:S02]  /*af090*/  ISETP.LT.AND P2, PT, R3.reuse, UR64, !P2 ;  /* 0x0000004003007c0c */ /* 0x040fe4000d741270 */
[C---:B------:R-:W-:Y:S02]  /*af0a0*/  ISETP.LT.AND P3, PT, R3.reuse, UR68, !P3 ;  /* 0x0000004403007c0c */ /* 0x040fe4000df61270 */
[C---:B------:R-:W-:Y:S02]  /*af0b0*/  ISETP.LT.AND P4, PT, R3.reuse, UR72, !P4 ;  /* 0x0000004803007c0c */ /* 0x040fe4000e781270 */
[C---:B------:R-:W-:Y:S02]  /*af0c0*/  ISETP.LT.AND P5, PT, R3.reuse, UR76, !P5 ;  /* 0x0000004c03007c0c */ /* 0x040fe4000efa1270 */
[----:B----4-:R-:W-:Y:S01]  /*af0d0*/  ISETP.LT.AND P6, PT, R3, UR4, !P6 ;  /* 0x0000000403007c0c */ /* 0x010fe2000f7c1270 */
[----:B------:R-:W4:Y:S01]  /*af0e0*/  LDL.LU R8, [R1+0x120c] ;  /* 0x00120c0001087983 */ /* 0x000f220000300800 */
[----:B--2---:R-:W-:-:S02]  /*af0f0*/  LOP3.LUT R20, R20, 0xffff, RZ, 0xc0, !PT ;  /* 0x0000ffff14147812 */ /* 0x004fc400078ec0ff */
[----:B---3--:R-:W-:Y:S02]  /*af100*/  LOP3.LUT R28, R4, 0xffff, RZ, 0xc0, !PT ;  /* 0x0000ffff041c7812 */ /* 0x008fe400078ec0ff */
[----:B------:R-:W-:Y:S02]  /*af110*/  SHF.R.U32.HI R4, RZ, 0x8, R20 ;  /* 0x00000008ff047819 */ /* 0x000fe40000011614 */
[----:B------:R-:W-:Y:S02]  /*af120*/  SHF.R.U32.HI R3, RZ, 0x8, R28 ;  /* 0x00000008ff037819 */ /* 0x000fe4000001161c */
[----:B------:R-:W-:Y:S02]  /*af130*/  LOP3.LUT R4, R4, 0xffff, RZ, 0xc0, !PT ;  /* 0x0000ffff04047812 */ /* 0x000fe400078ec0ff */
[----:B------:R-:W-:-:S04]  /*af140*/  LOP3.LUT R3, R3, 0xffff, RZ, 0xc0, !PT ;  /* 0x0000ffff03037812 */ /* 0x000fc800078ec0ff */
[----:B-1----:R-:W-:Y:S02]  /*af150*/  PRMT R0, R4, 0x3340, R3 ;  /* 0x0000334004007816 */ /* 0x002fe40000000003 */
[----:B------:R-:W-:-:S03]  /*af160*/  PRMT R4, R9, 0x3340, R1 ;  /* 0x0000334009047816 */ /* 0x000fc60000000001 */
[----:B------:R-:W-:Y:S04]  /*af170*/  STL [R1+0xe4], R0 ;  /* 0x0000e40001007387 */ /* 0x000fe80000100800 */
[----:B------:R-:W2:Y:S01]  /*af180*/  LDL.LU R9, [R1+0xfc] ;  /* 0x0000fc0001097983 */ /* 0x000ea20000300800 */
[----:B------:R-:W-:Y:S02]  /*af190*/  PRMT R27, R11, 0x3340, R10 ;  /* 0x000033400b1b7816 */ /* 0x000fe4000000000a */
[----:B------:R-:W-:Y:S01]  /*af1a0*/  PRMT R28, R20, 0x3340, R28 ;  /* 0x00003340141c7816 */ /* 0x000fe2000000001c */
[----:B------:R-:W3:Y:S01]  /*af1b0*/  LDL.LU R10, [R1+0x5c] ;  /* 0x00005c00010a7983 */ /* 0x000ee20000300800 */
[----:B------:R-:W-:Y:S02]  /*af1c0*/  PRMT R25, R25, 0x3340, R14 ;  /* 0x0000334019197816 */ /* 0x000fe4000000000e */
[----:B------:R-:W-:-:S02]  /*af1d0*/  PRMT R20, R18, 0x3340, R1 ;  /* 0x0000334012147816 */ /* 0x000fc40000000001 */
[----:B------:R-:W-:Y:S01]  /*af1e0*/  PRMT R3, R16, 0x3340, R1 ;  /* 0x0000334010037816 */ /* 0x000fe20000000001 */
[----:B------:R-:W3:Y:S04]  /*af1f0*/  LDL.LU R11, [R1+0x1210] ;  /* 0x00121000010b7983 */ /* 0x000ee80000300800 */
[----:B------:R-:W3:Y:S01]  /*af200*/  LDL.LU R16, [R1+0x108] ;  /* 0x0001080001107983 */ /* 0x000ee20000300800 */
[----:B------:R-:W-:Y:S02]  /*af210*/  PRMT R26, R26, 0x3340, R12 ;  /* 0x000033401a1a7816 */ /* 0x000fe4000000000c */
[----:B------:R-:W-:Y:S02]  /*af220*/  PRMT R2, R25, 0x5410, R20 ;  /* 0x0000541019027816 */ /* 0x000fe40000000014 */
[----:B------:R-:W-:-:S03]  /*af230*/  PRMT R4, R26, 0x5410, R4 ;  /* 0x000054101a047816 */ /* 0x000fc60000000004 */
[----:B------:R0:W-:Y:S04]  /*af240*/  STL [R1+0x114], R2 ;  /* 0x0001140201007387 */ /* 0x0001e80000100800 */
[----:B------:R1:W-:Y:S01]  /*af250*/  STL [R1+0x110], R4 ;  /* 0x0001100401007387 */ /* 0x0003e20000100800 */
[----:B0-----:R-:W-:Y:S02]  /*af260*/  PRMT R2, R27, 0x5410, R3 ;  /* 0x000054101b027816 */ /* 0x001fe40000000003 */
[----:B------:R-:W-:-:S05]  /*af270*/  LOP3.LUT R0, R7, 0xffff, RZ, 0xc0, !PT ;  /* 0x0000ffff07007812 */ /* 0x000fca00078ec0ff */
[----:B------:R0:W-:Y:S04]  /*af280*/  STL [R1+0x24], R0 ;  /* 0x0000240001007387 */ /* 0x0001e80000100800 */
[----:B------:R0:W-:Y:S04]  /*af290*/  STL [R1+0x10c], R2 ;  /* 0x00010c0201007387 */ /* 0x0001e80000100800 */
[----:B------:R-:W3:Y:S04]  /*af2a0*/  LDL.LU R7, [R1+0x1214] ;  /* 0x0012140001077983 */ /* 0x000ee80000300800 */
[----:B------:R-:W3:Y:S04]  /*af2b0*/  LDL.LU R27, [R1+0x143c] ;  /* 0x00143c00011b7983 */ /* 0x000ee80000300800 */
[----:B------:R-:W3:Y:S04]  /*af2c0*/  LDL.LU R26, [R1+0x1224] ;  /* 0x00122400011a7983 */ /* 0x000ee80000300800 */
[----:B-1----:R-:W3:Y:S01]  /*af2d0*/  LDL.LU R4, [R1+0x1290] ;  /* 0x0012900001047983 */ /* 0x002ee20000300800 */
[----:B------:R-:W-:-:S03]  /*af2e0*/  PRMT R3, R0, 0x3340, R1 ;  /* 0x0000334000037816 */ /* 0x000fc60000000001 */
[----:B------:R-:W3:Y:S04]  /*af2f0*/  LDL.LU R25, [R1+0x1208] ;  /* 0x0012080001197983 */ /* 0x000ee80000300800 */
[----:B------:R-:W3:Y:S04]  /*af300*/  LDL.LU R20, [R1+0x128c] ;  /* 0x00128c0001147983 */ /* 0x000ee80000300800 */
[----:B------:R-:W3:Y:S04]  /*af310*/  LDL.LU R13, [R1+0xea8] ;  /* 0x000ea800010d7983 */ /* 0x000ee80000300800 */
[----:B------:R-:W3:Y:S04]  /*af320*/  LDL.LU R29, [R1+0x1274] ;  /* 0x00127400011d7983 */ /* 0x000ee80000300800 */
[----:B0-----:R-:W3:Y:S01]  /*af330*/  LDL.LU R0, [R1+0x134c] ;  /* 0x00134c0001007983 */ /* 0x001ee20000300800 */
[----:B------:R-:W-:-:S03]  /*af340*/  PRMT R2, R28, 0x5410, R3 ;  /* 0x000054101c027816 */ /* 0x000fc60000000003 */
[----:B------:R-:W3:Y:S01]  /*af350*/  LDL.LU R17, [R1+0x1250] ;  /* 0x0012500001117983 */ /* 0x000ee20000300800 */
[----:B----4-:R-:W-:Y:S02]  /*af360*/  LOP3.LUT R6, R8, 0xffff, RZ, 0xc0, !PT ;  /* 0x0000ffff08067812 */ /* 0x010fe400078ec0ff */
[--C-:B------:R-:W-:Y:S01]  /*af370*/  PRMT R22, R22, 0x3340, R1.reuse ;  /* 0x0000334016167816 */ /* 0x100fe20000000001 */
[----:B------:R-:W4:Y:S04]  /*af380*/  LDL.LU R19, [R1+0x12bc] ;  /* 0x0012bc0001137983 */ /* 0x000f280000300800 */
[----:B------:R-:W4:Y:S04]  /*af390*/  LDL.LU R28, [R1+0x64] ;  /* 0x00006400011c7983 */ /* 0x000f280000300800 */
[----:B------:R-:W4:Y:S04]  /*af3a0*/  LDL.LU R15, [R1+0x1248] ;  /* 0x00124800010f7983 */ /* 0x000f280000300800 */
[----:B------:R-:W-:Y:S01]  /*af3b0*/  STL [R1+0x118], R2 ;  /* 0x0001180201007387 */ /* 0x000fe20000100800 */
[----:B------:R-:W-:-:S03]  /*af3c0*/  PRMT R3, R6, 0x3340, R1 ;  /* 0x0000334006037816 */ /* 0x000fc60000000001 */
[----:B------:R0:W-:Y:S04]  /*af3d0*/  STL [R1+0x2ea0], R6 ;  /* 0x002ea00601007387 */ /* 0x0001e80000100800 */
[----:B0-----:R-:W4:Y:S01]  /*af3e0*/  LDL.LU R6, [R1+0x142c] ;  /* 0x00142c0001067983 */ /* 0x001f220000300800 */
[----:B------:R-:W-:Y:S02]  /*af3f0*/  PRMT R21, R21, 0x3340, R1 ;  /* 0x0000334015157816 */ /* 0x000fe40000000001 */
[----:B--2---:R-:W-:Y:S02]  /*af400*/  PRMT R2, R9, 0x5410, R22 ;  /* 0x0000541009027816 */ /* 0x004fe40000000016 */
[----:B------:R-:W2:Y:S01]  /*af410*/  LDL.LU R22, [R1+0x60] ;  /* 0x0000600001167983 */ /* 0x000ea20000300800 */
[----:B---3--:R-:W-:-:S03]  /*af420*/  PRMT R3, R10, 0x5410, R3 ;  /* 0x000054100a037816 */ /* 0x008fc60000000003 */
[----:B------:R0:W-:Y:S04]  /*af430*/  STL [R1+0x11c], R2 ;  /* 0x00011c0201007387 */ /* 0x0001e80000100800 */
[----:B------:R-:W-:Y:S04]  /*af440*/  STL [R1+0x120c], R3 ;  /* 0x00120c0301007387 */ /* 0x000fe80000100800 */
[----:B------:R-:W3:Y:S04]  /*af450*/  LDL.LU R12, [R1+0xac] ;  /* 0x0000ac00010c7983 */ /* 0x000ee80000300800 */
[----:B------:R-:W3:Y:S01]  /*af460*/  LDL.LU R14, [R1+0x7c] ;  /* 0x00007c00010e7983 */ /* 0x000ee20000300800 */
[----:B0-----:R-:W-:-:S05]  /*af470*/  PRMT R2, R16, 0x5410, R21 ;  /* 0x0000541010027816 */ /* 0x001fca0000000015 */
[----:B------:R0:W-:Y:S04]  /*af480*/  STL [R1+0x1210], R2 ;  /* 0x0012100201007387 */ /* 0x0001e80000100800 */
[----:B------:R-:W3:Y:S04]  /*af490*/  LDL.LU R18, [R1+0x1280] ;  /* 0x0012800001127983 */ /* 0x000ee80000300800 */
[----:B------:R-:W3:Y:S04]  /*af4a0*/  LDL.LU R8, [R1+0x13c8] ;  /* 0x0013c80001087983 */ /* 0x000ee80000300800 */
[----:B------:R-:W3:Y:S04]  /*af4b0*/  LDL.LU R9, [R1+0x12a4] ;  /* 0x0012a40001097983 */ /* 0x000ee80000300800 */
[----:B------:R-:W3:Y:S01]  /*af4c0*/  LDL.LU R10, [R1+0x1318] ;  /* 0x00131800010a7983 */ /* 0x000ee20000300800 */
[----:B------:R-:W-:-:S03]  /*af4d0*/  LOP3.LUT R5, R11, 0xffff, RZ, 0xc0, !PT ;  /* 0x0000ffff0b057812 */ /* 0x000fc600078ec0ff */
[----:B------:R-:W3:Y:S04]  /*af4e0*/  LDL.LU R11, [R1+0x13d0] ;  /* 0x0013d000010b7983 */ /* 0x000ee80000300800 */
[----:B------:R-:W3:Y:S01]  /*af4f0*/  LDL.LU R16, [R1+0x12ac] ;  /* 0x0012ac0001107983 */ /* 0x000ee20000300800 */
[----:B0-----:R-:W-:-:S03]  /*af500*/  LOP3.LUT R2, R7, 0xffff, RZ, 0xc0, !PT ;  /* 0x0000ffff07027812 */ /* 0x001fc600078ec0ff */
[----:B------:R-:W3:Y:S01]  /*af510*/  LDL.LU R7, [R1+0x1324] ;  /* 0x0013240001077983 */ /* 0x000ee20000300800 */
[--C-:B------:R-:W-:Y:S02]  /*af520*/  PRMT R3, R5, 0x3340, R1.reuse ;  /* 0x0000334005037816 */ /* 0x100fe40000000001 */
[--C-:B------:R-:W-:Y:S02]  /*af530*/  PRMT R24, R24, 0x3340, R1.reuse ;  /* 0x0000334018187816 */ /* 0x100fe40000000001 */
[----:B------:R-:W-:Y:S02]  /*af540*/  PRMT R23, R23, 0x3340, R1 ;  /* 0x0000334017177816 */ /* 0x000fe40000000001 */
[----:B----4-:R-:W-:Y:S02]  /*af550*/  PRMT R6, R6, 0x5410, R24 ;  /* 0x0000541006067816 */ /* 0x010fe40000000018 */
[----:B--2---:R-:W-:Y:S02]  /*af560*/  PRMT R21, R22, 0x5410, R3 ;  /* 0x0000541016157816 */ /* 0x004fe40000000003 */
[----:B------:R-:W-:-:S03]  /*af570*/  PRMT R3, R2, 0x3340, R1 ;  /* 0x0000334002037816 */ /* 0x000fc60000000001 */
[----:B------:R0:W-:Y:S04]  /*af580*/  STL [R1+0x1214], R21 ;  /* 0x0012141501007387 */ /* 0x0001e80000100800 */
[----:B------:R1:W-:Y:S01]  /*af590*/  STL [R1+0x1218], R6 ;  /* 0x0012180601007387 */ /* 0x0003e20000100800 */
[----:B0-----:R-:W-:Y:S02]  /*af5a0*/  PRMT R21, R28, 0x5410, R3 ;  /* 0x000054101c157816 */ /* 0x001fe40000000003 */
[----:B------:R-:W-:Y:S02]  /*af5b0*/  PRMT R3, R27, 0x5410, R23 ;  /* 0x000054101b037816 */ /* 0x000fe40000000017 */
[----:B-1----:R-:W-:Y:S02]  /*af5c0*/  PRMT R6, R4, 0x5410, R26 ;  /* 0x0000541004067816 */ /* 0x002fe4000000001a */
[----:B------:R-:W-:Y:S01]  /*af5d0*/  PRMT R4, R20, 0x5410, R25 ;  /* 0x0000541014047816 */ /* 0x000fe20000000019 */
[----:B------:R-:W-:Y:S04]  /*af5e0*/  STL [R1+0x121c], R21 ;  /* 0x00121c1501007387 */ /* 0x000fe80000100800 */
[----:B------:R0:W-:Y:S01]  /*af5f0*/  STL [R1+0x1220], R3 ;  /* 0x0012200301007387 */ /* 0x0001e20000100800 */
[----:B------:R-:W-:-:S02]  /*af600*/  LOP3.LUT R25, R17, 0xffff, RZ, 0xc0, !PT ;  /* 0x0000ffff11197812 */ /* 0x000fc400078ec0ff */
[----:B------:R-:W-:Y:S01]  /*af610*/  LOP3.LUT R20, R19, 0xffff, RZ, 0xc0, !PT ;  /* 0x0000ffff13147812 */ /* 0x000fe200078ec0ff */
[----:B------:R-:W-:Y:S04]  /*af620*/  STL [R1+0xfdc], R6 ;  /* 0x000fdc0601007387 */ /* 0x000fe80000100800 */
[----:B------:R1:W-:Y:S01]  /*af630*/  STL [R1+0xfe4], R4 ;  /* 0x000fe40401007387 */ /* 0x0003e20000100800 */
[----:B0-----:R-:W-:Y:S02]  /*af640*/  PRMT R3, R29, 0x5410, R13 ;  /* 0x000054101d037816 */ /* 0x001fe4000000000d */
[----:B------:R-:W-:-:S03]  /*af650*/  LOP3.LUT R21, R0, 0xffff, RZ, 0xc0, !PT ;  /* 0x0000ffff00157812 */ /* 0x000fc600078ec0ff */
[----:B------:R0:W-:Y:S01]  /*af660*/  STL [R1+0x1208], R3 ;  /* 0x0012080301007387 */ /* 0x0001e20000100800 */
[----:B-1----:R-:W-:Y:S02]  /*af670*/  PRMT R4, R21, 0x3340, R20 ;  /* 0x0000334015047816 */ /* 0x002fe40000000014 */
[----:B------:R-:W-:Y:S02]  /*af680*/  LOP3.LUT R0, R15, 0xffff, RZ, 0xc0, !PT ;  /* 0x0000ffff0f007812 */ /* 0x000fe400078ec0ff */
[----:B------:R-:W-:Y:S02]  /*af690*/  SHF.R.U32.HI R21, RZ, 0x8, R21 ;  /* 0x00000008ff157819 */ /* 0x000fe40000011615 */
[----:B0-----:R-:W-:-:S04]  /*af6a0*/  PRMT R3, R25, 0x3340, R1 ;  /* 0x0000334019037816 */ /* 0x001fc80000000001 */
[----:B------:R-:W-:Y:S02]  /*af6b0*/  PRMT R3, R4, 0x5410, R3 ;  /* 0x0000541004037816 */ /* 0x000fe40000000003 */
[----:B------:R-:W-:Y:S02]  /*af6c0*/  SHF.R.U32.HI R4, RZ, 0x8, R20 ;  /* 0x00000008ff047819 */ /* 0x000fe40000011614 */
[----:B------:R-:W-:Y:S01]  /*af6d0*/  LOP3.LUT R20, R21, 0xffff, RZ, 0xc0, !PT ;  /* 0x0000ffff15147812 */ /* 0x000fe200078ec0ff */
[----:B------:R0:W-:Y:S01]  /*af6e0*/  STL [R1+0x108], R3 ;  /* 0x0001080301007387 */ /* 0x0001e20000100800 */
[----:B------:R-:W-:-:S04]  /*af6f0*/  LOP3.LUT R4, R4, 0xffff, RZ, 0xc0, !PT ;  /* 0x0000ffff04047812 */ /* 0x000fc800078ec0ff */
[----:B------:R-:W-:Y:S02]  /*af700*/  PRMT R4, R20, 0x3340, R4 ;  /* 0x0000334014047816 */ /* 0x000fe40000000004 */
[----:B0-----:R-:W-:-:S04]  /*af710*/  PRMT R3, R0, 0x3340, R1 ;  /* 0x0000334000037816 */ /* 0x001fc80000000001 */
[----:B---3--:R-:W-:Y:S02]  /*af720*/  PRMT R6, R12, 0x5410, R3 ;  /* 0x000054100c067816 */ /* 0x008fe40000000003 */
[----:B------:R-:W-:Y:S02]  /*af730*/  PRMT R3, R18, 0x5410, R14 ;  /* 0x0000541012037816 */ /* 0x000fe4000000000e */
[----:B------:R-:W-:Y:S02]  /*af740*/  LOP3.LUT R21, R8, 0xffff, RZ, 0xc0, !PT ;  /* 0x0000ffff08157812 */ /* 0x000fe400078ec0ff */
[----:B------:R-:W-:Y:S02]  /*af750*/  LOP3.LUT R26, R9, 0xffff, RZ, 0xc0, !PT ;  /* 0x0000ffff091a7812 */ /* 0x000fe400078ec0ff */
[----:B------:R-:W-:Y:S01]  /*af760*/  LOP3.LUT R20, R10, 0xffff, RZ, 0xc0, !PT ;  /* 0x0000ffff0a147812 */ /* 0x000fe200078ec0ff */
[----:B------:R-:W-:Y:S04]  /*af770*/  STL [R1+0x1224], R6 ;  /* 0x0012240601007387 */ /* 0x000fe80000100800 */
[----:B------:R0:W-:Y:S04]  /*af780*/  STL [R1+0x80], R4 ;  /* 0x0000800401007387 */ /* 0x0001e80000100800 */
[----:B------:R1:W-:Y:S04]  /*af790*/  STL [R1+0xfe0], R3 ;  /* 0x000fe00301007387 */ /* 0x0003e80000100800 */
[----:B------:R-:W2:Y:S04]  /*af7a0*/  LDL.LU R13, [R1+0x1234] ;  /* 0x00123400010d7983 */ /* 0x000ea80000300800 */
[----:B------:R-:W2:Y:S04]  /*af7b0*/  LDL.LU R29, [R1+0x12a0] ;  /* 0x0012a000011d7983 */ /* 0x000ea80000300800 */
[----:B------:R-:W3:Y:S01]  /*af7c0*/  LDL.LU R17, [R1+0x1390] ;  /* 0x0013900001117983 */ /* 0x000ee20000300800 */
[----:B------:R-:W-:-:S02]  /*af7d0*/  LOP3.LUT R24, R11, 0xffff, RZ, 0xc0, !PT ;  /* 0x0000ffff0b187812 */ /* 0x000fc400078ec0ff */
[----:B------:R-:W-:Y:S02]  /*af7e0*/  LOP3.LUT R22, R16, 0xffff, RZ, 0xc0, !PT ;  /* 0x0000ffff10167812 */ /* 0x000fe400078ec0ff */
[----:B------:R-:W-:Y:S01]  /*af7f0*/  LOP3.LUT R23, R7, 0xffff, RZ, 0xc0, !PT ;  /* 0x0000ffff07177812 */ /* 0x000fe200078ec0ff */
[----:B------:R-:W4:Y:S04]  /*af800*/  LDL.LU R19, [R1+0x1278] ;  /* 0x0012780001137983 */ /* 0x000f280000300800 */
[----:B------:R-:W4:Y:S01]  /*af810*/  LDL.LU R8, [R1+0x12e8] ;  /* 0x0012e80001087983 */ /* 0x000f220000300800 */
[----:B0-----:R-:W-:Y:S02]  /*af820*/  PRMT R4, R21, 0x3340, R20 ;  /* 0x0000334015047816 */ /* 0x001fe40000000014 */
[----:B-1----:R-:W-:-:S04]  /*af830*/  PRMT R3, R26, 0x3340, R1 ;  /* 0x000033401a037816 */ /* 0x002fc80000000001 */
[----:B------:R-:W-:Y:S02]  /*af840*/  PRMT R7, R4, 0x5410, R3 ;  /* 0x0000541004077816 */ /* 0x000fe40000000003 */
[----:B------:R-:W-:Y:S02]  /*af850*/  PRMT R3, R22, 0x3340, R1 ;  /* 0x0000334016037816 */ /* 0x000fe40000000001 */
[----:B------:R-:W-:-:S04]  /*af860*/  PRMT R4, R24, 0x3340, R23 ;  /* 0x0000334018047816 */ /* 0x000fc80000000017 */
[----:B------:R-:W-:Y:S02]  /*af870*/  PRMT R16, R4, 0x5410, R3 ;  /* 0x0000541004107816 */ /* 0x000fe40000000003 */
[----:B------:R-:W-:-:S04]  /*af880*/  SHF.R.U32.HI R3, RZ, 0x8, R25 ;  /* 0x00000008ff037819 */ /* 0x000fc80000011619 */
[----:B------:R-:W-:Y:S01]  /*af890*/  LOP3.LUT R3, R3, 0xffff, RZ, 0xc0, !PT ;  /* 0x0000ffff03037812 */ /* 0x000fe200078ec0ff */
[----:B------:R-:W-:Y:S04]  /*af8a0*/  STL [R1+0x2e4c], R7 ;  /* 0x002e4c0701007387 */ /* 0x000fe80000100800 */
[----:B------:R-:W-:Y:S04]  /*af8b0*/  STL [R1+0x2e50], R16 ;  /* 0x002e501001007387 */ /* 0x000fe80000100800 */
[----:B------:R-:W4:Y:S01]  /*af8c0*/  LDL.LU R15, [R1+0x1238] ;  /* 0x00123800010f7983 */ /* 0x000f220000300800 */
[----:B------:R-:W-:-:S03]  /*af8d0*/  PRMT R3, R3, 0x3340, R1 ;  /* 0x0000334003037816 */ /* 0x000fc60000000001 */
[----:B------:R-:W4:Y:S04]  /*af8e0*/  LDL.LU R12, [R1+0x12a8] ;  /* 0x0012a800010c7983 */ /* 0x000f280000300800 */
[----:B------:R0:W-:Y:S04]  /*af8f0*/  STL [R1+0x64], R3 ;  /* 0x0000640301007387 */ /* 0x0001e80000100800 */
[----:B------:R-:W4:Y:S04]  /*af900*/  LDL.LU R18, [R1+0x1230] ;  /* 0x0012300001127983 */ /* 0x000f280000300800 */
[----:B------:R-:W4:Y:S01]  /*af910*/  LDL.LU R11, [R1+0x129c] ;  /* 0x00129c00010b7983 */ /* 0x000f220000300800 */
[----:B------:R-:W-:-:S02]  /*af920*/  SHF.R.U32.HI R21, RZ, 0x8, R21 ;  /* 0x00000008ff157819 */ /* 0x000fc40000011615 */
[----:B------:R-:W-:Y:S02]  /*af930*/  SHF.R.U32.HI R4, RZ, 0x8, R20 ;  /* 0x00000008ff047819 */ /* 0x000fe40000011614 */
[----:B------:R-:W-:Y:S02]  /*af940*/  LOP3.LUT R20, R21, 0xffff, RZ, 0xc0, !PT ;  /* 0x0000ffff15147812 */ /* 0x000fe400078ec0ff */
[----:B------:R-:W-:Y:S02]  /*af950*/  LOP3.LUT R4, R4, 0xffff, RZ, 0xc0, !PT ;  /* 0x0000ffff04047812 */ /* 0x000fe400078ec0ff */
[----:B0-----:R-:W-:Y:S02]  /*af960*/  SHF.R.U32.HI R3, RZ, 0x8, R23 ;  /* 0x00000008ff037819 */ /* 0x001fe40000011617 */
[----:B------:R-:W-:Y:S02]  /*af970*/  PRMT R9, R20, 0x3340, R4 ;  /* 0x0000334014097816 */ /* 0x000fe40000000004 */
[----:B------:R-:W-:-:S02]  /*af980*/  SHF.R.U32.HI R4, RZ, 0x8, R24 ;  /* 0x00000008ff047819 */ /* 0x000fc40000011618 */
[----:B------:R-:W-:Y:S02]  /*af990*/  SHF.R.U32.HI R20, RZ, 0x8, R22 ;  /* 0x00000008ff147819 */ /* 0x000fe40000011616 */
[----:B------:R-:W-:Y:S02]  /*af9a0*/  LOP3.LUT R3, R3, 0xffff, RZ, 0xc0, !PT ;  /* 0x0000ffff03037812 */ /* 0x000fe400078ec0ff */
[----:B------:R-:W-:Y:S02]  /*af9b0*/  LOP3.LUT R4, R4, 0xffff, RZ, 0xc0, !PT ;  /* 0x0000ffff04047812 */ /* 0x000fe400078ec0ff */
[----:B------:R-:W-:Y:S02]  /*af9c0*/  LOP3.LUT R20, R20, 0xffff, RZ, 0xc0, !PT ;  /* 0x0000ffff14147812 */ /* 0x000fe400078ec0ff */
[----:B------:R-:W-:Y:S02]  /*af9d0*/  PRMT R14, R4, 0x3340, R3 ;  /* 0x00003340040e7816 */ /* 0x000fe40000000003 */
[----:B------:R-:W-:Y:S01]  /*af9e0*/  PRMT R3, R20, 0x3340, R1 ;  /* 0x0000334014037816 */ /* 0x000fe20000000001 */
[----:B------:R-:W-:Y:S04]  /*af9f0*/  STL [R1+0x2e98], R9 ;  /* 0x002e980901007387 */ /* 0x000fe80000100800 */
[----:B------:R-:W-:Y:S04]  /*afa00*/  STL [R1+0x2e9c], R14 ;  /* 0x002e9c0e01007387 */ /* 0x000fe80000100800 */
[----:B------:R-:W4:Y:S04]  /*afa10*/  LDL.LU R16, [R1+0x1228] ;  /* 0x0012280001107983 */ /* 0x000f280000300800 */
[----:B------:R-:W4:Y:S04]  /*afa20*/  LDL.LU R7, [R1+0x1284] ;  /* 0x0012840001077983 */ /* 0x000f280000300800 */
[----:B------:R2:W-:Y:S04]  /*afa30*/  STL [R1+0x60], R3 ;  /* 0x0000600301007387 */ /* 0x0005e80000100800 */
[----:B------:R-:W4:Y:S04]  /*afa40*/  LDL.LU R6, [R1+0x13b4] ;  /* 0x0013b40001067983 */ /* 0x000f280000300800 */
[----:B------:R-:W4:Y:S04]  /*afa50*/  LDL.LU R28, [R1+0x1294] ;  /* 0x00129400011c7983 */ /* 0x000f280000300800 */
[----:B------:R-:W4:Y:S01]  /*afa60*/  LDL.LU R10, [R1+0x1304] ;  /* 0x00130400010a7983 */ /* 0x000f220000300800 */
[----:B--2---:R-:W-:-:S02]  /*afa70*/  PRMT R3, R29, 0x5410, R13 ;  /* 0x000054101d037816 */ /* 0x004fc4000000000d */
[----:B---3--:R-:W-:Y:S02]  /*afa80*/  LOP3.LUT R21, R17, 0xffff, RZ, 0xc0, !PT ;  /* 0x0000ffff11157812 */ /* 0x008fe400078ec0ff */
[----:B----4-:R-:W-:Y:S02]  /*afa90*/  LOP3.LUT R23, R19, 0xffff, RZ, 0xc0, !PT ;  /* 0x0000ffff13177812 */ /* 0x010fe400078ec0ff */
[----:B------:R-:W-:Y:S01]  /*afaa0*/  LOP3.LUT R20, R8, 0xffff, RZ, 0xc0, !PT ;  /* 0x0000ffff08147812 */ /* 0x000fe200078ec0ff */
[----:B------:R0:W-:Y:S04]  /*afab0*/  STL [R1+0xeac], R3 ;  /* 0x000eac0301007387 */ /* 0x0001e80000100800 */
[----:B------:R-:W2:Y:S04]  /*afac0*/  LDL.LU R27, [R1+0x122c] ;  /* 0x00122c00011b7983 */ /* 0x000ea80000300800 */
[----:B------:R-:W2:Y:S01]  /*afad0*/  LDL.LU R13, [R1+0x1298] ;  /* 0x00129800010d7983 */ /* 0x000ea20000300800 */
[----:B------:R-:W-:-:S02]  /*afae0*/  PRMT R4, R21, 0x3340, R20 ;  /* 0x0000334015047816 */ /* 0x000fc40000000014 */
[----:B0-----:R-:W-:Y:S02]  /*afaf0*/  PRMT R3, R23, 0x3340, R1 ;  /* 0x0000334017037816 */ /* 0x001fe40000000001 */
[----:B------:R-:W-:Y:S02]  /*afb00*/  SHF.R.U32.HI R21, RZ, 0x8, R21 ;  /* 0x00000008ff157819 */ /* 0x000fe40000011615 */
[----:B------:R-:W-:Y:S02]  /*afb10*/  PRMT R8, R4, 0x5410, R3 ;  /* 0x0000541004087816 */ /* 0x000fe40000000003 */
[----:B------:R-:W-:Y:S02]  /*afb20*/  SHF.R.U32.HI R3, RZ, 0x8, R26 ;  /* 0x00000008ff037819 */ /* 0x000fe4000001161a */
[----:B------:R-:W-:Y:S02]  /*afb30*/  SHF.R.U32.HI R4, RZ, 0x8, R20 ;  /* 0x00000008ff047819 */ /* 0x000fe40000011614 */
[----:B------:R-:W-:-:S02]  /*afb40*/  LOP3.LUT R20, R21, 0xffff, RZ, 0xc0, !PT ;  /* 0x0000ffff15147812 */ /* 0x000fc400078ec0ff */
[----:B------:R-:W-:Y:S02]  /*afb50*/  LOP3.LUT R3, R3, 0xffff, RZ, 0xc0, !PT ;  /* 0x0000ffff03037812 */ /* 0x000fe400078ec0ff */
[----:B------:R-:W-:Y:S01]  /*afb60*/  LOP3.LUT R4, R4, 0xffff, RZ, 0xc0, !PT ;  /* 0x0000ffff04047812 */ /* 0x000fe200078ec0ff */
[----:B------:R0:W-:Y:S01]  /*afb70*/  STL [R1+0x2e54], R8 ;  /* 0x002e540801007387 */ /* 0x0001e20000100800 */
[----:B------:R-:W-:-:S05]  /*afb80*/  PRMT R3, R3, 0x3340, R1 ;  /* 0x0000334003037816 */ /* 0x000fca0000000001 */
[----:B------:R1:W-:Y:S01]  /*afb90*/  STL [R1+0x5c], R3 ;  /* 0x00005c0301007387 */ /* 0x0003e20000100800 */
[----:B0-----:R-:W-:Y:S02]  /*afba0*/  PRMT R8, R20, 0x3340, R4 ;  /* 0x0000334014087816 */ /* 0x001fe40000000004 */
[----:B------:R-:W-:-:S03]  /*afbb0*/  PRMT R4, R12, 0x5410, R15 ;  /* 0x000054100c047816 */ /* 0x000fc6000000000f */
[----:B------:R-:W-:Y:S04]  /*afbc0*/  STL [R1+0xcc], R8 ;  /* 0x0000cc0801007387 */ /* 0x000fe80000100800 */
[----:B------:R-:W3:Y:S01]  /*afbd0*/  LDL.LU R29, [R1+0x1a4] ;  /* 0x0001a400011d7983 */ /* 0x000ee20000300800 */
[----:B-1----:R-:W-:-:S03]  /*afbe0*/  PRMT R3, R11, 0x5410, R18 ;  /* 0x000054100b037816 */ /* 0x002fc60000000012 */
[----:B------:R-:W-:Y:S04]  /*afbf0*/  STL [R1+0xea8], R4 ;  /* 0x000ea80401007387 */ /* 0x000fe80000100800 */
[----:B------:R-:W3:Y:S04]  /*afc00*/  LDL.LU R17, [R1+0x1288] ;  /* 0x0012880001117983 */ /* 0x000ee80000300800 */
[----:B------:R0:W-:Y:S04]  /*afc10*/  STL [R1+0xfd8], R3 ;  /* 0x000fd80301007387 */ /* 0x0001e80000100800 */
[----:B------:R-:W4:Y:S04]  /*afc20*/  LDL.LU R19, [R1+0xc0] ;  /* 0x0000c00001137983 */ /* 0x000f280000300800 */
[----:B------:R-:W4:Y:S04]  /*afc30*/  LDL.LU R15, [R1+0x1270] ;  /* 0x00127000010f7983 */ /* 0x000f280000300800 */
[----:B------:R-:W4:Y:S04]  /*afc40*/  LDL.LU R12, [R1+0x13f8] ;  /* 0x0013f800010c7983 */ /* 0x000f280000300800 */
[----:B------:R-:W4:Y:S04]  /*afc50*/  LDL.LU R18, [R1+0x12c8] ;  /* 0x0012c80001127983 */ /* 0x000f280000300800 */
[----:B------:R-:W4:Y:S01]  /*afc60*/  LDL.LU R11, [R1+0x136c] ;  /* 0x00136c00010b7983 */ /* 0x000f220000300800 */
[----:B0-----:R-:W-:-:S02]  /*afc70*/  PRMT R3, R7, 0x5410, R16 ;  /* 0x0000541007037816 */ /* 0x001fc40000000010 */
[----:B------:R-:W-:Y:S02]  /*afc80*/  LOP3.LUT R22, R6, 0xffff, RZ, 0xc0, !PT ;  /* 0x0000ffff06167812 */ /* 0x000fe400078ec0ff */
[----:B------:R-:W-:Y:S02]  /*afc90*/  LOP3.LUT R20, R28, 0xffff, RZ, 0xc0, !PT ;  /* 0x0000ffff1c147812 */ /* 0x000fe400078ec0ff */
[----:B------:R-:W-:Y:S01]  /*afca0*/  LOP3.LUT R21, R10, 0xffff, RZ, 0xc0, !PT ;  /* 0x0000ffff0a157812 */ /* 0x000fe200078ec0ff */
[----:B------:R0:W-:Y:S03]  /*afcb0*/  STL [R1+0x1b0], R3 ;  /* 0x0001b00301007387 */ /* 0x0001e60000100800 */
[----:B------:R-:W-:Y:S02]  /*afcc0*/  PRMT R4, R22, 0x3340, R21 ;  /* 0x0000334016047816 */ /* 0x000fe40000000015 */
[----:B0-----:R-:W-:-:S02]  /*afcd0*/  PRMT R3, R20, 0x3340, R1 ;  /* 0x0000334014037816 */ /* 0x001fc40000000001 */
[----:B------:R-:W-:Y:S02]  /*afce0*/  SHF.R.U32.HI R20, RZ, 0x8, R20 ;  /* 0x00000008ff147819 */ /* 0x000fe40000011614 */
[----:B------:R-:W-:Y:S02]  /*afcf0*/  PRMT R10, R4, 0x5410, R3 ;  /* 0x00005410040a7816 */ /* 0x000fe40000000003 */
[----:B------:R-:W-:Y:S02]  /*afd00*/  SHF.R.U32.HI R4, RZ, 0x8, R22 ;  /* 0x00000008ff047819 */ /* 0x000fe40000011616 */
[----:B------:R-:W-:Y:S02]  /*afd10*/  SHF.R.U32.HI R3, RZ, 0x8, R21 ;  /* 0x00000008ff037819 */ /* 0x000fe40000011615 */
[----:B------:R-:W-:Y:S02]  /*afd20*/  LOP3.LUT R20, R20, 0xffff, RZ, 0xc0, !PT ;  /* 0x0000ffff14147812 */ /* 0x000fe400078ec0ff */
[----:B------:R-:W-:-:S02]  /*afd30*/  LOP3.LUT R4, R4, 0xffff, RZ, 0xc0, !PT ;  /* 0x0000ffff04047812 */ /* 0x000fc400078ec0ff */
[----:B------:R-:W-:-:S04]  /*afd40*/  LOP3.LUT R3, R3, 0xffff, RZ, 0xc0, !PT ;  /* 0x0000ffff03037812 */ /* 0x000fc800078ec0ff */
[----:B------:R-:W-:Y:S02]  /*afd50*/  PRMT R6, R4, 0x3340, R3 ;  /* 0x0000334004067816 */ /* 0x000fe40000000003 */
[----:B------:R-:W-:Y:S01]  /*afd60*/  PRMT R4, R20, 0x3340, R1 ;  /* 0x0000334014047816 */ /* 0x000fe20000000001 */
[----:B------:R-:W-:Y:S04]  /*afd70*/  STL [R1+0x2e58], R10 ;  /* 0x002e580a01007387 */ /* 0x000fe80000100800 */
[----:B------:R0:W-:Y:S04]  /*afd80*/  STL [R1+0x78], R6 ;  /* 0x0000780601007387 */ /* 0x0001e80000100800 */
[----:B------:R-:W4:Y:S04]  /*afd90*/  LDL.LU R8, [R1+0x184] ;  /* 0x0001840001087983 */ /* 0x000f280000300800 */
[----:B------:R3:W-:Y:S04]  /*afda0*/  STL [R1+0x58], R4 ;  /* 0x0000580401007387 */ /* 0x0007e80000100800 */
[----:B------:R-:W4:Y:S01]  /*afdb0*/  LDL.LU R14, [R1+0x127c] ;  /* 0x00127c00010e7983 */ /* 0x000f220000300800 */
[----:B--2---:R-:W-:-:S05]  /*afdc0*/  PRMT R3, R13, 0x5410, R27 ;  /* 0x000054100d037816 */ /* 0x004fca000000001b */
[----:B------:R4:W-:Y:S04]  /*afdd0*/  STL [R1+0x1b4], R3 ;  /* 0x0001b40301007387 */ /* 0x0009e80000100800 */
[----:B------:R-:W2:Y:S04]  /*afde0*/  LDL.LU R24, [R1+0x100] ;  /* 0x0001000001187983 */ /* 0x000ea80000300800 */
[----:B------:R-:W2:Y:S04]  /*afdf0*/  LDL.LU R9, [R1+0x126c] ;  /* 0x00126c0001097983 */ /* 0x000ea80000300800 */
[----:B------:R-:W2:Y:S04]  /*afe00*/  LDL.LU R25, [R1+0xc8] ;  /* 0x0000c80001197983 */ /* 0x000ea80000300800 */
[----:B------:R-:W2:Y:S04]  /*afe10*/  LDL.LU R16, [R1+0x1264] ;  /* 0x0012640001107983 */ /* 0x000ea80000300800 */
[----:B------:R-:W2:Y:S04]  /*afe20*/  LDL.LU R7, [R1+0x1404] ;  /* 0x0014040001077983 */ /* 0x000ea80000300800 */
[----:B0-----:R-:W2:Y:S04]  /*afe30*/  LDL.LU R6, [R1+0x12cc] ;  /* 0x0012cc0001067983 */ /* 0x001ea80000300800 */
[----:B------:R-:W2:Y:S01]  /*afe40*/  LDL.LU R28, [R1+0x1378] ;  /* 0x00137800011c7983 */ /* 0x000ea20000300800 */
[----:B---3--:R-:W-:-:S02]  /*afe50*/  PRMT R4, R17, 0x5410, R29 ;  /* 0x0000541011047816 */ /* 0x008fc4000000001d */
[----:B----4-:R-:W-:Y:S02]  /*afe60*/  PRMT R3, R15, 0x5410, R19 ;  /* 0x000054100f037816 */ /* 0x010fe40000000013 */
[----:B------:R-:W-:Y:S02]  /*afe70*/  LOP3.LUT R21, R12, 0xffff, RZ, 0xc0, !PT ;  /* 0x0000ffff0c157812 */ /* 0x000fe400078ec0ff */
[----:B------:R-:W-:Y:S02]  /*afe80*/  LOP3.LUT R22, R18, 0xffff, RZ, 0xc0, !PT ;  /* 0x0000ffff12167812 */ /* 0x000fe400078ec0ff */
[----:B------:R-:W-:Y:S01]  /*afe90*/  LOP3.LUT R20, R11, 0xffff, RZ, 0xc0, !PT ;  /* 0x0000ffff0b147812 */ /* 0x000fe200078ec0ff */
[----:B------:R0:W-:Y:S04]  /*afea0*/  STL [R1+0x1b8], R4 ;  /* 0x0001b80401007387 */ /* 0x0001e80000100800 */
[----:B------:R1:W-:Y:S04]  /*afeb0*/  STL [R1+0x1bc], R3 ;  /* 0x0001bc0301007387 */ /* 0x0003e80000100800 */
[----:B------:R-:W3:Y:S04]  /*afec0*/  LDL.LU R27, [R1+0x140] ;  /* 0x00014000011b7983 */ /* 0x000ee80000300800 */
[----:B------:R-:W3:Y:S01]  /*afed0*/  LDL.LU R13, [R1+0x1268] ;  /* 0x00126800010d7983 */ /* 0x000ee20000300800 */
[----:B0-----:R-:W-:-:S02]  /*afee0*/  PRMT R4, R21, 0x3340, R20 ;  /* 0x0000334015047816 */ /* 0x001fc40000000014 */
[----:B-1----:R-:W-:-:S04]  /*afef0*/  PRMT R3, R22, 0x3340, R1 ;  /* 0x0000334016037816 */ /* 0x002fc80000000001 */
[----:B------:R-:W-:-:S05]  /*aff00*/  PRMT R3, R4, 0x5410, R3 ;  /* 0x0000541004037816 */ /* 0x000fca0000000003 */
[----:B------:R0:W-:Y:S04]  /*aff10*/  STL [R1+0x104], R3 ;  /* 0x0001040301007387 */ /* 0x0001e80000100800 */
[----:B------:R-:W4:Y:S04]  /*aff20*/  LDL.LU R29, [R1+0xb0] ;  /* 0x0000b000011d7983 */ /* 0x000f280000300800 */
[----:B------:R-:W4:Y:S04]  /*aff30*/  LDL.LU R17, [R1+0x1260] ;  /* 0x0012600001117983 */ /* 0x000f280000300800 */
[----:B------:R-:W4:Y:S04]  /*aff40*/  LDL.LU R19, [R1+0x74] ;  /* 0x0000740001137983 */ /* 0x000f280000300800 */
[----:B------:R-:W4:Y:S04]  /*aff50*/  LDL.LU R15, [R1+0x1254] ;  /* 0x00125400010f7983 */ /* 0x000f280000300800 */
[----:B------:R-:W4:Y:S04]  /*aff60*/  LDL.LU R12, [R1+0x13e0] ;  /* 0x0013e000010c7983 */ /* 0x000f280000300800 */
[----:B------:R-:W4:Y:S04]  /*aff70*/  LDL.LU R11, [R1+0x12b8] ;  /* 0x0012b800010b7983 */ /* 0x000f280000300800 */
[----:B------:R-:W4:Y:S01]  /*aff80*/  LDL.LU R18, [R1+0x1340] ;  /* 0x0013400001127983 */ /* 0x000f220000300800 */
[----:B------:R-:W-:-:S02]  /*aff90*/  SHF.R.U32.HI R21, RZ, 0x8, R21 ;  /* 0x00000008ff157819 */ /* 0x000fc40000011615 */
[----:B------:R-:W-:Y:S02]  /*affa0*/  SHF.R.U32.HI R4, RZ, 0x8, R20 ;  /* 0x00000008ff047819 */ /* 0x000fe40000011614 */
[----:B0-----:R-:W-:Y:S02]  /*affb0*/  SHF.R.U32.HI R3, RZ, 0x8, R23 ;  /* 0x00000008ff037819 */ /* 0x001fe40000011617 */
[----:B------:R-:W-:Y:S02]  /*affc0*/  LOP3.LUT R20, R21, 0xffff, RZ, 0xc0, !PT ;  /* 0x0000ffff15147812 */ /* 0x000fe400078ec0ff */
[----:B------:R-:W-:Y:S02]  /*affd0*/  LOP3.LUT R4, R4, 0xffff, RZ, 0xc0, !PT ;  /* 0x0000ffff04047812 */ /* 0x000fe400078ec0ff */
[----:B------:R-:W-:-:S04]  /*affe0*/  LOP3.LUT R3, R3, 0xffff, RZ, 0xc0, !PT ;  /* 0x0000ffff03037812 */ /* 0x000fc800078ec0ff */
[----:B------:R-:W-:Y:S02]  /*afff0*/  PRMT R10, R3, 0x3340, R1 ;  /* 0x00003340030a7816 */ /* 0x000fe40000000001 */
[----:B------:R-:W-:Y:S02]  /*b0000*/  PRMT R3, R20, 0x3340, R4 ;  /* 0x0000334014037816 */ /* 0x000fe40000000004 */
[----:B------:R-:W-:Y:S01]  /*b0010*/  PRMT R8, R14, 0x5410, R8 ;  /* 0x000054100e087816 */ /* 0x000fe20000000008 */
[----:B------:R-:W-:Y:S04]  /*b0020*/  STL [R1+0x54], R10 ;  /* 0x0000540a01007387 */ /* 0x000fe80000100800 */
[----:B------:R0:W-:Y:S04]  /*b0030*/  STL [R1+0xc0], R3 ;  /* 0x0000c00301007387 */ /* 0x0001e80000100800 */
[----:B------:R-:W-:Y:S01]  /*b0040*/  STL [R1+0x1a4], R8 ;  /* 0x0001a40801007387 */ /* 0x000fe20000100800 */
[----:B--2---:R-:W-:-:S02]  /*b0050*/  PRMT R4, R9, 0x5410, R24 ;  /* 0x0000541009047816 */ /* 0x004fc40000000018 */
[----:B0-----:R-:W-:Y:S02]  /*b0060*/  PRMT R3, R16, 0x5410, R25 ;  /* 0x0000541010037816 */ /* 0x001fe40000000019 */
[----:B------:R-:W-:Y:S02]  /*b0070*/  LOP3.LUT R21, R7, 0xffff, RZ, 0xc0, !PT ;  /* 0x0000ffff07157812 */ /* 0x000fe400078ec0ff */
[----:B------:R-:W-:Y:S02]  /*b0080*/  LOP3.LUT R23, R6, 0xffff, RZ, 0xc0, !PT ;  /* 0x0000ffff06177812 */ /* 0x000fe400078ec0ff */
[----:B------:R-:W-:Y:S01]  /*b0090*/  LOP3.LUT R20, R28, 0xffff, RZ, 0xc0, !PT ;  /* 0x0000ffff1c147812 */ /* 0x000fe200078ec0ff */
[----:B------:R0:W-:Y:S04]  /*b00a0*/  STL [R1+0x1a8], R4 ;  /* 0x0001a80401007387 */ /* 0x0001e80000100800 */
[----:B------:R1:W-:Y:S01]  /*b00b0*/  STL [R1+0x1ac], R3 ;  /* 0x0001ac0301007387 */ /* 0x0003e20000100800 */
[----:B0-----:R-:W-:-:S02]  /*b00c0*/  PRMT R4, R21, 0x3340, R20 ;  /* 0x0000334015047816 */ /* 0x001fc40000000014 */
[----:B-1----:R-:W-:-:S04]  /*b00d0*/  PRMT R3, R23, 0x3340, R1 ;  /* 0x0000334017037816 */ /* 0x002fc80000000001 */
[----:B------:R-:W-:Y:S02]  /*b00e0*/  PRMT R4, R4, 0x5410, R3 ;  /* 0x0000541004047816 */ /* 0x000fe40000000003 */
[----:B------:R-:W-:Y:S02]  /*b00f0*/  SHF.R.U32.HI R3, RZ, 0x8, R22 ;  /* 0x00000008ff037819 */ /* 0x000fe40000011616 */
[----:B------:R-:W-:Y:S01]  /*b0100*/  SHF.R.U32.HI R21, RZ, 0x8, R21 ;  /* 0x00000008ff157819 */ /* 0x000fe20000011615 */
[----:B------:R0:W-:Y:S01]  /*b0110*/  STL [R1+0x100], R4 ;  /* 0x0001000401007387 */ /* 0x0001e20000100800 */
[----:B------:R-:W-:Y:S02]  /*b0120*/  LOP3.LUT R3, R3, 0xffff, RZ, 0xc0, !PT ;  /* 0x0000ffff03037812 */ /* 0x000fe400078ec0ff */
[----:B0-----:R-:W-:Y:S02]  /*b0130*/  SHF.R.U32.HI R4, RZ, 0x8, R20 ;  /* 0x00000008ff047819 */ /* 0x001fe40000011614 */
[----:B------:R-:W-:-:S02]  /*b0140*/  LOP3.LUT R20, R21, 0xffff, RZ, 0xc0, !PT ;  /* 0x0000ffff15147812 */ /* 0x000fc400078ec0ff */
[----:B------:R-:W-:Y:S02]  /*b0150*/  LOP3.LUT R4, R4, 0xffff, RZ, 0xc0, !PT ;  /* 0x0000ffff04047812 */ /* 0x000fe400078ec0ff */
[----:B------:R-:W-:Y:S02]  /*b0160*/  PRMT R7, R3, 0x3340, R1 ;  /* 0x0000334003077816 */ /* 0x000fe40000000001 */
[----:B------:R-:W-:Y:S02]  /*b0170*/  PRMT R3, R20, 0x3340, R4 ;  /* 0x0000334014037816 */ /* 0x000fe40000000004 */
[----:B---3--:R-:W-:Y:S01]  /*b0180*/  PRMT R6, R13, 0x5410, R27 ;  /* 0x000054100d067816 */ /* 0x008fe2000000001b */
[----:B------:R-:W-:Y:S04]  /*b0190*/  STL [R1+0x50], R7 ;  /* 0x0000500701007387 */ /* 0x000fe80000100800 */
[----:B------:R0:W-:Y:S04]  /*b01a0*/  STL [R1+0xc8], R3 ;  /* 0x0000c80301007387 */ /* 0x0001e80000100800 */
[----:B------:R1:W-:Y:S01]  /*b01b0*/  STL [R1+0xac], R6 ;  /* 0x0000ac0601007387 */ /* 0x0003e20000100800 */
[----:B----4-:R-:W-:-:S02]  /*b01c0*/  PRMT R4, R17, 0x5410, R29 ;  /* 0x0000541011047816 */ /* 0x010fc4000000001d */
[----:B0-----:R-:W-:Y:S02]  /*b01d0*/  PRMT R3, R15, 0x5410, R19 ;  /* 0x000054100f037816 */ /* 0x001fe40000000013 */
[----:B------:R-:W-:Y:S02]  /*b01e0*/  LOP3.LUT R22, R12, 0xffff, RZ, 0xc0, !PT ;  /* 0x0000ffff0c167812 */ /* 0x000fe400078ec0ff */
[----:B------:R-:W-:Y:S02]  /*b01f0*/  LOP3.LUT R20, R11, 0xffff, RZ, 0xc0, !PT ;  /* 0x0000ffff0b147812 */ /* 0x000fe400078ec0ff */
[----:B------:R-:W-:Y:S01]  /*b0200*/  LOP3.LUT R21, R18, 0xffff, RZ, 0xc0, !PT ;  /* 0x0000ffff12157812 */ /* 0x000fe200078ec0ff */
[----:B------:R0:W-:Y:S04]  /*b0210*/  STL [R1+0xb0], R4 ;  /* 0x0000b00401007387 */ /* 0x0001e80000100800 */
[----:B------:R2:W-:Y:S04]  /*b0220*/  STL [R1+0xb8], R3 ;  /* 0x0000b80301007387 */ /* 0x0005e80000100800 */
[----:B------:R-:W3:Y:S04]  /*b0230*/  LDL.LU R10, [R1+0xd0] ;  /* 0x0000d000010a7983 */ /* 0x000ee80000300800 */
[----:B------:R-:W3:Y:S04]  /*b0240*/  LDL.LU R26, [R1+0x1258] ;  /* 0x00125800011a7983 */ /* 0x000ee80000300800 */
[----:B------:R-:W4:Y:S04]  /*b0250*/  LDL.LU R8, [R1+0xa4] ;  /* 0x0000a40001087983 */ /* 0x000f280000300800 */
[----:B------:R-:W4:Y:S04]  /*b0260*/  LDL.LU R11, [R1+0xf8] ;  /* 0x0000f800010b7983 */ /* 0x000f280000300800 */
[----:B------:R-:W3:Y:S04]  /*b0270*/  LDL.LU R14, [R1+0x13ec] ;  /* 0x0013ec00010e7983 */ /* 0x000ee80000300800 */
[----:B-1----:R-:W3:Y:S04]  /*b0280*/  LDL.LU R6, [R1+0x12c0] ;  /* 0x0012c00001067983 */ /* 0x002ee80000300800 */
[----:B------:R-:W3:Y:S04]  /*b0290*/  LDL.LU R24, [R1+0x1358] ;  /* 0x0013580001187983 */ /* 0x000ee80000300800 */
[----:B------:R-:W3:Y:S01]  /*b02a0*/  LDL.LU R9, [R1+0xa8] ;  /* 0x0000a80001097983 */ /* 0x000ee20000300800 */
[----:B0-----:R-:W-:-:S02]  /*b02b0*/  PRMT R4, R22, 0x3340, R21 ;  /* 0x0000334016047816 */ /* 0x001fc40000000015 */
[----:B--2---:R-:W-:Y:S01]  /*b02c0*/  PRMT R3, R20, 0x3340, R1 ;  /* 0x0000334014037816 */ /* 0x004fe20000000001 */
[----:B------:R-:W2:Y:S03]  /*b02d0*/  LDL.LU R25, [R1+0x124c] ;  /* 0x00124c0001197983 */ /* 0x000ea60000300800 */
[----:B------:R-:W-:-:S05]  /*b02e0*/  PRMT R3, R4, 0x5410, R3 ;  /* 0x0000541004037816 */ /* 0x000fca0000000003 */
        /* <DEDUP_REMOVED lines=12> */
[----:B------:R-:W-:-:S02]  /*b03b0*/  SHF.R.U32.HI R4, RZ, 0x8, R22 ;  /* 0x00000008ff047819 */ /* 0x000fc40000011616 */
[----:B0-----:R-:W-:Y:S01]  /*b03c0*/  SHF.R.U32.HI R3, RZ, 0x8, R21 ;  /* 0x00000008ff037819 */ /* 0x001fe20000011615 */
[----:B------:R-:W2:Y:S04]  /*b03d0*/  LDL.LU R22, [R1+0x125c] ;  /* 0x00125c0001167983 */ /* 0x000ea80000300800 */
[----:B------:R-:W2:Y:S01]  /*b03e0*/  LDL.LU R21, [R1+0xb4] ;  /* 0x0000b40001157983 */ /* 0x000ea20000300800 */
[----:B------:R-:W-:Y:S02]  /*b03f0*/  SHF.R.U32.HI R20, RZ, 0x8, R20 ;  /* 0x00000008ff147819 */ /* 0x000fe40000011614 */
[----:B------:R-:W-:Y:S02]  /*b0400*/  LOP3.LUT R4, R4, 0xffff, RZ, 0xc0, !PT ;  /* 0x0000ffff04047812 */ /* 0x000fe400078ec0ff */
[----:B------:R-:W-:-:S02]  /*b0410*/  LOP3.LUT R3, R3, 0xffff, RZ, 0xc0, !PT ;  /* 0x0000ffff03037812 */ /* 0x000fc400078ec0ff */
[----:B------:R-:W-:Y:S02]  /*b0420*/  LOP3.LUT R20, R20, 0xffff, RZ, 0xc0, !PT ;  /* 0x0000ffff14147812 */ /* 0x000fe400078ec0ff */
[----:B------:R-:W-:Y:S02]  /*b0430*/  PRMT R4, R4, 0x3340, R3 ;  /* 0x0000334004047816 */ /* 0x000fe40000000003 */
[----:B------:R-:W-:-:S03]  /*b0440*/  PRMT R3, R20, 0x3340, R1 ;  /* 0x0000334014037816 */ /* 0x000fc60000000001 */
[----:B------:R-:W-:Y:S04]  /*b0450*/  STL [R1+0x74], R4 ;  /* 0x0000740401007387 */ /* 0x000fe80000100800 */
[----:B------:R4:W-:Y:S02]  /*b0460*/  STL [R1+0x40], R3 ;  /* 0x0000400301007387 */ /* 0x0009e40000100800 */
[----:B----4-:R-:W-:Y:S02]  /*b0470*/  PRMT R3, R11, 0x5410, R8 ;  /* 0x000054100b037816 */ /* 0x010fe40000000008 */
[----:B--2---:R-:W-:-:S05]  /*b0480*/  PRMT R20, R22, 0x5410, R21 ;  /* 0x0000541016147816 */ /* 0x004fca0000000015 */
[----:B------:R0:W-:Y:S04]  /*b0490*/  STL [R1+0xb4], R20 ;  /* 0x0000b41401007387 */ /* 0x0001e80000100800 */
[----:B------:R-:W2:Y:S01]  /*b04a0*/  LDL.LU R11, [R1+0x13d4] ;  /* 0x0013d400010b7983 */ /* 0x000ea20000300800 */
[----:B---3--:R-:W-:Y:S02]  /*b04b0*/  PRMT R4, R26, 0x5410, R10 ;  /* 0x000054101a047816 */ /* 0x008fe4000000000a */
[----:B------:R-:W-:Y:S02]  /*b04c0*/  LOP3.LUT R21, R14, 0xffff, RZ, 0xc0, !PT ;  /* 0x0000ffff0e157812 */ /* 0x000fe400078ec0ff */
[----:B------:R-:W-:Y:S01]  /*b04d0*/  LOP3.LUT R6, R6, 0xffff, RZ, 0xc0, !PT ;  /* 0x0000ffff06067812 */ /* 0x000fe200078ec0ff */
[----:B------:R1:W-:Y:S01]  /*b04e0*/  STL [R1+0xa0], R4 ;  /* 0x0000a00401007387 */ /* 0x0003e20000100800 */
[----:B0-----:R-:W-:-:S03]  /*b04f0*/  LOP3.LUT R20, R24, 0xffff, RZ, 0xc0, !PT ;  /* 0x0000ffff18147812 */ /* 0x001fc600078ec0ff */
[----:B------:R0:W-:Y:S01]  /*b0500*/  STL [R1+0xa4], R3 ;  /* 0x0000a40301007387 */ /* 0x0001e20000100800 */
[----:B-1----:R-:W-:Y:S02]  /*b0510*/  PRMT R4, R21, 0x3340, R20 ;  /* 0x0000334015047816 */ /* 0x002fe40000000014 */
[----:B0-----:R-:W-:-:S04]  /*b0520*/  PRMT R3, R6, 0x3340, R1 ;  /* 0x0000334006037816 */ /* 0x001fc80000000001 */
[----:B------:R-:W-:Y:S02]  /*b0530*/  PRMT R4, R4, 0x5410, R3 ;  /* 0x0000541004047816 */ /* 0x000fe40000000003 */
[----:B------:R-:W-:Y:S02]  /*b0540*/  SHF.R.U32.HI R21, RZ, 0x8, R21 ;  /* 0x00000008ff157819 */ /* 0x000fe40000011615 */
[----:B------:R-:W-:Y:S01]  /*b0550*/  SHF.R.U32.HI R3, RZ, 0x8, R23 ;  /* 0x00000008ff037819 */ /* 0x000fe20000011617 */
[----:B------:R0:W-:Y:S03]  /*b0560*/  STL [R1+0xf8], R4 ;  /* 0x0000f80401007387 */ /* 0x0001e60000100800 */
[----:B------:R-:W-:Y:S02]  /*b0570*/  LOP3.LUT R3, R3, 0xffff, RZ, 0xc0, !PT ;  /* 0x0000ffff03037812 */ /* 0x000fe400078ec0ff */
[----:B0-----:R-:W-:-:S02]  /*b0580*/  SHF.R.U32.HI R4, RZ, 0x8, R20 ;  /* 0x00000008ff047819 */ /* 0x001fc40000011614 */
[----:B------:R-:W-:Y:S02]  /*b0590*/  LOP3.LUT R20, R21, 0xffff, RZ, 0xc0, !PT ;  /* 0x0000ffff15147812 */ /* 0x000fe400078ec0ff */
[----:B------:R-:W-:Y:S02]  /*b05a0*/  LOP3.LUT R4, R4, 0xffff, RZ, 0xc0, !PT ;  /* 0x0000ffff04047812 */ /* 0x000fe400078ec0ff */
[----:B------:R-:W-:Y:S02]  /*b05b0*/  PRMT R3, R3, 0x3340, R1 ;  /* 0x0000334003037816 */ /* 0x000fe40000000001 */
[----:B------:R-:W-:Y:S02]  /*b05c0*/  PRMT R8, R20, 0x3340, R4 ;  /* 0x0000334014087816 */ /* 0x000fe40000000004 */
[----:B------:R-:W-:-:S03]  /*b05d0*/  PRMT R17, R17, 0x5410, R16 ;  /* 0x0000541011117816 */ /* 0x000fc60000000010 */
[----:B------:R-:W-:Y:S04]  /*b05e0*/  STL [R1+0x2e5c], R8 ;  /* 0x002e5c0801007387 */ /* 0x000fe80000100800 */
[----:B------:R0:W-:Y:S04]  /*b05f0*/  STL [R1+0x1c], R3 ;  /* 0x00001c0301007387 */ /* 0x0001e80000100800 */
[----:B------:R-:W-:Y:S01]  /*b0600*/  STL [R1+0x2e60], R17 ;  /* 0x002e601101007387 */ /* 0x000fe20000100800 */
[----:B------:R-:W-:Y:S02]  /*b0610*/  PRMT R4, R28, 0x5410, R7 ;  /* 0x000054101c047816 */ /* 0x000fe40000000007 */
[----:B0-----:R-:W-:-:S02]  /*b0620*/  PRMT R3, R25, 0x5410, R9 ;  /* 0x0000541019037816 */ /* 0x001fc40000000009 */
[----:B------:R-:W-:Y:S02]  /*b0630*/  LOP3.LUT R22, R29, 0xffff, RZ, 0xc0, !PT ;  /* 0x0000ffff1d167812 */ /* 0x000fe400078ec0ff */
[----:B------:R-:W-:Y:S01]  /*b0640*/  LOP3.LUT R24, R19, 0xffff, RZ, 0xc0, !PT ;  /* 0x0000ffff13187812 */ /* 0x000fe200078ec0ff */
[----:B------:R0:W-:Y:S01]  /*b0650*/  STL [R1+0xa8], R3 ;  /* 0x0000a80301007387 */ /* 0x0001e20000100800 */
[----:B------:R-:W-:-:S03]  /*b0660*/  LOP3.LUT R20, R15, 0xffff, RZ, 0xc0, !PT ;  /* 0x0000ffff0f147812 */ /* 0x000fc600078ec0ff */
[----:B------:R1:W-:Y:S01]  /*b0670*/  STL [R1+0x98], R4 ;  /* 0x0000980401007387 */ /* 0x0003e20000100800 */
[----:B0-----:R-:W-:Y:S02]  /*b0680*/  PRMT R3, R13, 0x5410, R27 ;  /* 0x000054100d037816 */ /* 0x001fe4000000001b */
[----:B-1----:R-:W-:-:S03]  /*b0690*/  PRMT R4, R22, 0x3340, R20 ;  /* 0x0000334016047816 */ /* 0x002fc60000000014 */
[----:B------:R0:W-:Y:S04]  /*b06a0*/  STL [R1+0x9c], R3 ;  /* 0x00009c0301007387 */ /* 0x0001e80000100800 */
[----:B------:R-:W3:Y:S04]  /*b06b0*/  LDL.LU R17, [R1+0x16c] ;  /* 0x00016c0001117983 */ /* 0x000ee80000300800 */
[----:B------:R-:W4:Y:S04]  /*b06c0*/  LDL.LU R8, [R1+0x12c] ;  /* 0x00012c0001087983 */ /* 0x000f280000300800 */
[----:B------:R-:W4:Y:S04]  /*b06d0*/  LDL.LU R15, [R1+0x168] ;  /* 0x00016800010f7983 */ /* 0x000f280000300800 */
[----:B------:R-:W3:Y:S01]  /*b06e0*/  LDL.LU R10, [R1+0xf0] ;  /* 0x0000f000010a7983 */ /* 0x000ee20000300800 */
[----:B------:R-:W-:-:S02]  /*b06f0*/  LOP3.LUT R23, R12, 0xffff, RZ, 0xc0, !PT ;  /* 0x0000ffff0c177812 */ /* 0x000fc400078ec0ff */
[----:B------:R-:W-:Y:S01]  /*b0700*/  LOP3.LUT R25, R18, 0xffff, RZ, 0xc0, !PT ;  /* 0x0000ffff12197812 */ /* 0x000fe200078ec0ff */
[----:B------:R-:W3:Y:S01]  /*b0710*/  LDL.LU R26, [R1+0x15c] ;  /* 0x00015c00011a7983 */ /* 0x000ee20000300800 */
[----:B0-----:R-:W-:-:S04]  /*b0720*/  PRMT R3, R24, 0x3340, R1 ;  /* 0x0000334018037816 */ /* 0x001fc80000000001 */
[----:B------:R-:W-:-:S05]  /*b0730*/  PRMT R3, R4, 0x5410, R3 ;  /* 0x0000541004037816 */ /* 0x000fca0000000003 */
        /* <DEDUP_REMOVED lines=10> */
[----:B0-----:R-:W-:-:S03]  /*b07e0*/  PRMT R3, R25, 0x3340, R1 ;  /* 0x0000334019037816 */ /* 0x001fc60000000001 */
[----:B------:R-:W3:Y:S04]  /*b07f0*/  LDL.LU R19, [R1+0x140c] ;  /* 0x00140c0001137983 */ /* 0x000ee80000300800 */
[----:B------:R-:W3:Y:S01]  /*b0800*/  LDL.LU R18, [R1+0x12f0] ;  /* 0x0012f00001127983 */ /* 0x000ee20000300800 */
[----:B--2---:R-:W-:-:S04]  /*b0810*/  LOP3.LUT R21, R11, 0xffff, RZ, 0xc0, !PT ;  /* 0x0000ffff0b157812 */ /* 0x004fc800078ec0ff */
[----:B------:R-:W-:-:S04]  /*b0820*/  PRMT R4, R23, 0x3340, R21 ;  /* 0x0000334017047816 */ /* 0x000fc80000000015 */
[----:B------:R-:W-:Y:S02]  /*b0830*/  PRMT R3, R4, 0x5410, R3 ;  /* 0x0000541004037816 */ /* 0x000fe40000000003 */
[----:B------:R-:W-:-:S03]  /*b0840*/  SHF.R.U32.HI R4, RZ, 0x8, R22 ;  /* 0x00000008ff047819 */ /* 0x000fc60000011616 */
[----:B------:R0:W-:Y:S04]  /*b0850*/  STL [R1+0xec], R3 ;  /* 0x0000ec0301007387 */ /* 0x0001e80000100800 */
[----:B------:R-:W2:Y:S04]  /*b0860*/  LDL.LU R11, [R1+0x13a0] ;  /* 0x0013a000010b7983 */ /* 0x000ea80000300800 */
[----:B------:R-:W2:Y:S01]  /*b0870*/  LDL.LU R22, [R1+0x94] ;  /* 0x0000940001167983 */ /* 0x000ea20000300800 */
[----:B------:R-:W-:Y:S02]  /*b0880*/  SHF.R.U32.HI R23, RZ, 0x8, R23 ;  /* 0x00000008ff177819 */ /* 0x000fe40000011617 */
[----:B------:R-:W-:-:S02]  /*b0890*/  LOP3.LUT R4, R4, 0xffff, RZ, 0xc0, !PT ;  /* 0x0000ffff04047812 */ /* 0x000fc400078ec0ff */
[----:B0-----:R-:W-:Y:S02]  /*b08a0*/  SHF.R.U32.HI R3, RZ, 0x8, R20 ;  /* 0x00000008ff037819 */ /* 0x001fe40000011614 */
[----:B------:R-:W-:Y:S02]  /*b08b0*/  SHF.R.U32.HI R20, RZ, 0x8, R21 ;  /* 0x00000008ff147819 */ /* 0x000fe40000011615 */
[----:B------:R-:W-:Y:S02]  /*b08c0*/  LOP3.LUT R21, R23, 0xffff, RZ, 0xc0, !PT ;  /* 0x0000ffff17157812 */ /* 0x000fe400078ec0ff */
[----:B------:R-:W-:Y:S02]  /*b08d0*/  LOP3.LUT R3, R3, 0xffff, RZ, 0xc0, !PT ;  /* 0x0000ffff03037812 */ /* 0x000fe400078ec0ff */
[----:B------:R-:W-:Y:S02]  /*b08e0*/  LOP3.LUT R20, R20, 0xffff, RZ, 0xc0, !PT ;  /* 0x0000ffff14147812 */ /* 0x000fe400078ec0ff */
[----:B------:R-:W-:-:S02]  /*b08f0*/  PRMT R23, R4, 0x3340, R3 ;  /* 0x0000334004177816 */ /* 0x000fc40000000003 */
[----:B------:R-:W-:-:S03]  /*b0900*/  PRMT R4, R21, 0x3340, R20 ;  /* 0x0000334015047816 */ /* 0x000fc60000000014 */
[----:B------:R-:W-:Y:S04]  /*b0910*/  STL [R1+0xbc], R23 ;  /* 0x0000bc1701007387 */ /* 0x000fe80000100800 */
[----:B------:R0:W-:Y:S02]  /*b0920*/  STL [R1+0x70], R4 ;  /* 0x0000700401007387 */ /* 0x0001e40000100800 */
[----:B0-----:R-:W-:-:S04]  /*b0930*/  SHF.R.U32.HI R4, RZ, 0x8, R24 ;  /* 0x00000008ff047819 */ /* 0x001fc80000011618 */
[----:B------:R-:W-:Y:S02]  /*b0940*/  LOP3.LUT R4, R4, 0xffff, RZ, 0xc0, !PT ;  /* 0x0000ffff04047812 */ /* 0x000fe400078ec0ff */
[----:B----4-:R-:W-:-:S05]  /*b0950*/  PRMT R15, R15, 0x5410, R8 ;  /* 0x000054100f0f7816 */ /* 0x010fca0000000008 */
[----:B------:R-:W-:Y:S01]  /*b0960*/  STL [R1+0x2e64], R15 ;  /* 0x002e640f01007387 */ /* 0x000fe20000100800 */
[----:B---3--:R-:W-:Y:S02]  /*b0970*/  PRMT R20, R26, 0x5410, R10 ;  /* 0x000054101a147816 */ /* 0x008fe4000000000a */
[----:B------:R-:W-:Y:S02]  /*b0980*/  LOP3.LUT R26, R13, 0xffff, RZ, 0xc0, !PT ;  /* 0x0000ffff0d1a7812 */ /* 0x000fe400078ec0ff */
[----:B------:R-:W-:Y:S02]  /*b0990*/  LOP3.LUT R24, R12, 0xffff, RZ, 0xc0, !PT ;  /* 0x0000ffff0c187812 */ /* 0x000fe400078ec0ff */
[----:B------:R-:W-:Y:S02]  /*b09a0*/  PRMT R23, R27, 0x5410, R28 ;  /* 0x000054101b177816 */ /* 0x000fe4000000001c */
[----:B------:R-:W-:Y:S02]  /*b09b0*/  LOP3.LUT R28, R29, 0xffff, RZ, 0xc0, !PT ;  /* 0x0000ffff1d1c7812 */ /* 0x000fe400078ec0ff */
[----:B------:R-:W-:-:S02]  /*b09c0*/  LOP3.LUT R27, R19, 0xffff, RZ, 0xc0, !PT ;  /* 0x0000ffff131b7812 */ /* 0x000fc400078ec0ff */
[----:B------:R-:W-:Y:S02]  /*b09d0*/  LOP3.LUT R29, R18, 0xffff, RZ, 0xc0, !PT ;  /* 0x0000ffff121d7812 */ /* 0x000fe400078ec0ff */
[----:B--2---:R-:W-:-:S05]  /*b09e0*/  PRMT R3, R17, 0x5410, R22 ;  /* 0x0000541011037816 */ /* 0x004fca0000000016 */
[----:B------:R0:W-:Y:S02]  /*b09f0*/  STL [R1+0x94], R3 ;  /* 0x0000940301007387 */ /* 0x0001e40000100800 */
[----:B0-----:R-:W-:-:S04]  /*b0a00*/  SHF.R.U32.HI R3, RZ, 0x8, R25 ;  /* 0x00000008ff037819 */ /* 0x001fc80000011619 */
[----:B------:R-:W-:-:S04]  /*b0a10*/  LOP3.LUT R3, R3, 0xffff, RZ, 0xc0, !PT ;  /* 0x0000ffff03037812 */ /* 0x000fc800078ec0ff */
[--C-:B------:R-:W-:Y:S02]  /*b0a20*/  PRMT R8, R3, 0x3340, R1.reuse ;  /* 0x0000334003087816 */ /* 0x100fe40000000001 */
[----:B------:R-:W-:-:S03]  /*b0a30*/  PRMT R3, R4, 0x3340, R1 ;  /* 0x0000334004037816 */ /* 0x000fc60000000001 */
[----:B------:R-:W-:Y:S04]  /*b0a40*/  STL [R1+0x18], R8 ;  /* 0x0000180801007387 */ /* 0x000fe80000100800 */
[----:B------:R0:W-:Y:S04]  /*b0a50*/  STL [R1+0x14], R3 ;  /* 0x0000140301007387 */ /* 0x0001e80000100800 */
[----:B------:R-:W2:Y:S04]  /*b0a60*/  LDL.LU R13, [R1+0x128] ;  /* 0x00012800010d7983 */ /* 0x000ea80000300800 */
[----:B------:R-:W2:Y:S04]  /*b0a70*/  LDL.LU R12, [R1+0x154] ;  /* 0x00015400010c7983 */ /* 0x000ea80000300800 */
[----:B------:R-:W3:Y:S04]  /*b0a80*/  LDL.LU R19, [R1+0x6c] ;  /* 0x00006c0001137983 */ /* 0x000ee80000300800 */
[----:B------:R-:W3:Y:S01]  /*b0a90*/  LDL.LU R18, [R1+0x14c] ;  /* 0x00014c0001127983 */ /* 0x000ee20000300800 */
[----:B------:R-:W-:-:S02]  /*b0aa0*/  PRMT R4, R26, 0x3340, R24 ;  /* 0x000033401a047816 */ /* 0x000fc40000000018 */
[----:B------:R-:W-:Y:S02]  /*b0ab0*/  LOP3.LUT R25, R11, 0xffff, RZ, 0xc0, !PT ;  /* 0x0000ffff0b197812 */ /* 0x000fe400078ec0ff */
[----:B------:R-:W-:Y:S02]  /*b0ac0*/  PRMT R22, R7, 0x5410, R16 ;  /* 0x0000541007167816 */ /* 0x000fe40000000010 */
[----:B0-----:R-:W-:-:S04]  /*b0ad0*/  PRMT R3, R28, 0x3340, R1 ;  /* 0x000033401c037816 */ /* 0x001fc80000000001 */
[----:B------:R-:W-:Y:S02]  /*b0ae0*/  PRMT R7, R4, 0x5410, R3 ;  /* 0x0000541004077816 */ /* 0x000fe40000000003 */
[----:B------:R-:W-:Y:S02]  /*b0af0*/  PRMT R3, R29, 0x3340, R1 ;  /* 0x000033401d037816 */ /* 0x000fe40000000001 */
[----:B------:R-:W-:-:S04]  /*b0b00*/  PRMT R4, R27, 0x3340, R25 ;  /* 0x000033401b047816 */ /* 0x000fc80000000019 */
[----:B------:R-:W-:Y:S01]  /*b0b10*/  PRMT R3, R4, 0x5410, R3 ;  /* 0x0000541004037816 */ /* 0x000fe20000000003 */
[----:B------:R-:W-:Y:S04]  /*b0b20*/  STL [R1+0xf0], R7 ;  /* 0x0000f00701007387 */ /* 0x000fe80000100800 */
[----:B------:R-:W4:Y:S01]  /*b0b30*/  LDL R11, [R1+0x1c4] ;  /* 0x0001c400010b7983 */ /* 0x000f220000100800 */
[----:B------:R-:W-:-:S03]  /*b0b40*/  SHF.R.U32.HI R4, RZ, 0x8, R26 ;  /* 0x00000008ff047819 */ /* 0x000fc6000001161a */
[----:B------:R0:W-:Y:S01]  /*b0b50*/  STL [R1+0xe8], R3 ;  /* 0x0000e80301007387 */ /* 0x0001e20000100800 */
[----:B------:R-:W-:Y:S02]  /*b0b60*/  SHF.R.U32.HI R27, RZ, 0x8, R27 ;  /* 0x00000008ff1b7819 */ /* 0x000fe4000001161b */
[----:B------:R-:W-:Y:S01]  /*b0b70*/  LOP3.LUT R4, R4, 0xffff, RZ, 0xc0, !PT ;  /* 0x0000ffff04047812 */ /* 0x000fe200078ec0ff */
[----:B------:R-:W4:Y:S01]  /*b0b80*/  LDL.LU R26, [R1+0x141c] ;  /* 0x00141c00011a7983 */ /* 0x000f220000300800 */
[----:B0-----:R-:W-:Y:S02]  /*b0b90*/  SHF.R.U32.HI R3, RZ, 0x8, R24 ;  /* 0x00000008ff037819 */ /* 0x001fe40000011618 */
[----:B------:R-:W-:Y:S02]  /*b0ba0*/  SHF.R.U32.HI R24, RZ, 0x8, R25 ;  /* 0x00000008ff187819 */ /* 0x000fe40000011619 */
[----:B------:R-:W-:Y:S02]  /*b0bb0*/  LOP3.LUT R3, R3, 0xffff, RZ, 0xc0, !PT ;  /* 0x0000ffff03037812 */ /* 0x000fe400078ec0ff */
[----:B------:R-:W-:-:S02]  /*b0bc0*/  LOP3.LUT R25, R27, 0xffff, RZ, 0xc0, !PT ;  /* 0x0000ffff1b197812 */ /* 0x000fc400078ec0ff */
[----:B------:R-:W-:Y:S01]  /*b0bd0*/  LOP3.LUT R24, R24, 0xffff, RZ, 0xc0, !PT ;  /* 0x0000ffff18187812 */ /* 0x000fe200078ec0ff */
[----:B------:R-:W4:Y:S01]  /*b0be0*/  LDL.LU R27, [R1+0x12d8] ;  /* 0x0012d800011b7983 */ /* 0x000f220000300800 */
[----:B------:R-:W-:Y:S02]  /*b0bf0*/  PRMT R10, R4, 0x3340, R3 ;  /* 0x00003340040a7816 */ /* 0x000fe40000000003 */
[----:B------:R-:W-:-:S03]  /*b0c00*/  PRMT R17, R25, 0x3340, R24 ;  /* 0x0000334019117816 */ /* 0x000fc60000000018 */
[----:B------:R0:W-:Y:S01]  /*b0c10*/  STL [R1+0x2e68], R10 ;  /* 0x002e680a01007387 */ /* 0x0001e20000100800 */
[----:B------:R-:W-:-:S03]  /*b0c20*/  PRMT R21, R9, 0x5410, R14 ;  /* 0x0000541009157816 */ /* 0x000fc6000000000e */
[----:B0-----:R-:W4:Y:S04]  /*b0c30*/  LDL.LU R10, [R1+0x12dc] ;  /* 0x0012dc00010a7983 */ /* 0x001f280000300800 */
[----:B------:R-:W4:Y:S04]  /*b0c40*/  LDL.LU R25, [R1+0x13c] ;  /* 0x00013c0001197983 */ /* 0x000f280000300800 */
[----:B------:R-:W4:Y:S04]  /*b0c50*/  LDL.LU R24, [R1+0x24] ;  /* 0x0000240001187983 */ /* 0x000f280000300800 */
[----:B------:R0:W-:Y:S04]  /*b0c60*/  STL [R1+0x2e6c], R17 ;  /* 0x002e6c1101007387 */ /* 0x0001e80000100800 */
[----:B0-----:R-:W4:Y:S04]  /*b0c70*/  LDL.LU R17, [R1+0x8c] ;  /* 0x00008c0001117983 */ /* 0x001f280000300800 */
[----:B------:R-:W4:Y:S04]  /*b0c80*/  LDL.LU R14, [R1+0x12b4] ;  /* 0x0012b400010e7983 */ /* 0x000f280000300800 */
[----:B------:R-:W4:Y:S04]  /*b0c90*/  LDL.LU R7, [R1+0x12b0] ;  /* 0x0012b00001077983 */ /* 0x000f280000300800 */
[----:B------:R-:W4:Y:S04]  /*b0ca0*/  LDL.LU R9, [R1+0x1424] ;  /* 0x0014240001097983 */ /* 0x000f280000300800 */
[----:B------:R-:W4:Y:S01]  /*b0cb0*/  LDL.LU R16, [R1+0x1414] ;  /* 0x0014140001107983 */ /* 0x000f220000300800 */
[----:B--2---:R-:W-:-:S02]  /*b0cc0*/  PRMT R12, R12, 0x5410, R13 ;  /* 0x000054100c0c7816 */ /* 0x004fc4000000000d */
[----:B---3--:R-:W-:-:S03]  /*b0cd0*/  PRMT R18, R18, 0x5410, R19 ;  /* 0x0000541012127816 */ /* 0x008fc60000000013 */
[----:B------:R0:W-:Y:S04]  /*b0ce0*/  STL [R1+0x2e70], R12 ;  /* 0x002e700c01007387 */ /* 0x0001e80000100800 */
[----:B0-----:R-:W2:Y:S04]  /*b0cf0*/  LDL.LU R12, [R1+0x144] ;  /* 0x00014400010c7983 */ /* 0x001ea80000300800 */
[----:B------:R-:W3:Y:S04]  /*b0d00*/  LDL.LU R13, [R1+0x1410] ;  /* 0x00141000010d7983 */ /* 0x000ee80000300800 */
[----:B------:R-:W2:Y:S04]  /*b0d10*/  LDL R19, [R1+0x1c0] ;  /* 0x0001c00001137983 */ /* 0x000ea80000100800 */
[----:B------:R0:W-:Y:S04]  /*b0d20*/  STL [R1+0x2e74], R18 ;  /* 0x002e741201007387 */ /* 0x0001e80000100800 */
[----:B0-----:R-:W2:Y:S01]  /*b0d30*/  LDL.LU R18, [R1+0x120] ;  /* 0x0001200001127983 */ /* 0x001ea20000300800 */
[----:B------:R-:W-:-:S02]  /*b0d40*/  SHF.R.U32.HI R3, RZ, 0x8, R29 ;  /* 0x00000008ff037819 */ /* 0x000fc4000001161d */
[----:B------:R-:W-:Y:S02]  /*b0d50*/  SHF.R.U32.HI R4, RZ, 0x8, R28 ;  /* 0x00000008ff047819 */ /* 0x000fe4000001161c */
[----:B------:R-:W-:Y:S02]  /*b0d60*/  LOP3.LUT R3, R3, 0xffff, RZ, 0xc0, !PT ;  /* 0x0000ffff03037812 */ /* 0x000fe400078ec0ff */
[----:B------:R-:W-:Y:S02]  /*b0d70*/  LOP3.LUT R4, R4, 0xffff, RZ, 0xc0, !PT ;  /* 0x0000ffff04047812 */ /* 0x000fe400078ec0ff */
[--C-:B------:R-:W-:Y:S02]  /*b0d80*/  PRMT R15, R3, 0x3340, R1.reuse ;  /* 0x00003340030f7816 */ /* 0x100fe40000000001 */
[----:B------:R-:W-:Y:S02]  /*b0d90*/  PRMT R8, R4, 0x3340, R1 ;  /* 0x0000334004087816 */ /* 0x000fe40000000001 */
[----:B------:R-:W-:Y:S01]  /*b0da0*/  SHF.R.U32.HI R29, RZ, 0x8, R6 ;  /* 0x00000008ff1d7819 */ /* 0x000fe20000011606 */
[----:B------:R-:W-:Y:S04]  /*b0db0*/  STL [R1+0x2e78], R15 ;  /* 0x002e780f01007387 */ /* 0x000fe80000100800 */
[----:B------:R-:W-:Y:S04]  /*b0dc0*/  STL [R1+0x2e7c], R8 ;  /* 0x002e7c0801007387 */ /* 0x000fe80000100800 */
[----:B------:R-:W3:Y:S01]  /*b0dd0*/  LDL.LU R6, [R1+0x2ea0] ;  /* 0x002ea00001067983 */ /* 0x000ee20000300800 */
[----:B----4-:R-:W-:-:S02]  /*b0de0*/  LOP3.LUT R4, R27, 0xffff, RZ, 0xc0, !PT ;  /* 0x0000ffff1b047812 */ /* 0x010fc400078ec0ff */
[----:B------:R-:W-:Y:S02]  /*b0df0*/  SHF.R.U32.HI R28, RZ, 0x8, R24 ;  /* 0x00000008ff1c7819 */ /* 0x000fe40000011618 */
[----:B------:R-:W-:Y:S02]  /*b0e00*/  LOP3.LUT R7, R7, 0xffff, RZ, 0xc0, !PT ;  /* 0x0000ffff07077812 */ /* 0x000fe400078ec0ff */
[----:B------:R-:W-:Y:S02]  /*b0e10*/  LOP3.LUT R29, R29, 0xffff, RZ, 0xc0, !PT ;  /* 0x0000ffff1d1d7812 */ /* 0x000fe400078ec0ff */
[----:B------:R-:W-:Y:S02]  /*b0e20*/  LOP3.LUT R28, R28, 0xffff, RZ, 0xc0, !PT ;  /* 0x0000ffff1c1c7812 */ /* 0x000fe400078ec0ff */
[--C-:B------:R-:W-:Y:S02]  /*b0e30*/  PRMT R29, R29, 0x3340, R1.reuse ;  /* 0x000033401d1d7816 */ /* 0x100fe40000000001 */
[----:B------:R-:W-:-:S02]  /*b0e40*/  PRMT R28, R28, 0x3340, R1 ;  /* 0x000033401c1c7816 */ /* 0x000fc40000000001 */
[----:B------:R-:W-:Y:S02]  /*b0e50*/  PRMT R21, R21, 0x5210, R4 ;  /* 0x0000521015157816 */ /* 0x000fe40000000004 */
[----:B------:R-:W-:Y:S02]  /*b0e60*/  PRMT R23, R23, 0x5210, R7 ;  /* 0x0000521017177816 */ /* 0x000fe40000000007 */
[----:B--2---:R-:W-:-:S05]  /*b0e70*/  PRMT R3, R12, 0x5410, R18 ;  /* 0x000054100c037816 */ /* 0x004fca0000000012 */
[----:B------:R0:W-:Y:S02]  /*b0e80*/  STL [R1+0x88], R3 ;  /* 0x0000880301007387 */ /* 0x0001e40000100800 */
[----:B0-----:R-:W-:-:S05]  /*b0e90*/  PRMT R3, R25, 0x5410, R17 ;  /* 0x0000541019037816 */ /* 0x001fca0000000011 */
[----:B------:R0:W-:Y:S01]  /*b0ea0*/  STL [R1+0x8c], R3 ;  /* 0x00008c0301007387 */ /* 0x0001e20000100800 */
[----:B---3--:R-:W-:Y:S02]  /*b0eb0*/  PRMT R27, R13, 0x4210, R7 ;  /* 0x000042100d1b7816 */ /* 0x008fe40000000007 */
[----:B0-----:R-:W-:-:S04]  /*b0ec0*/  LOP3.LUT R3, R10, 0xffff, RZ, 0xc0, !PT ;  /* 0x0000ffff0a037812 */ /* 0x001fc800078ec0ff */
[--C-:B------:R-:W-:Y:S02]  /*b0ed0*/  PRMT R24, R26, 0x4210, R3.reuse ;  /* 0x000042101a187816 */ /* 0x100fe40000000003 */
[----:B------:R-:W-:Y:S02]  /*b0ee0*/  PRMT R20, R20, 0x5210, R3 ;  /* 0x0000521014147816 */ /* 0x000fe40000000003 */
[----:B------:R-:W-:Y:S02]  /*b0ef0*/  LOP3.LUT R3, R14, 0xffff, RZ, 0xc0, !PT ;  /* 0x0000ffff0e037812 */ /* 0x000fe400078ec0ff */
[----:B------:R-:W0:Y:S01]  /*b0f00*/  LDS.128 R12, [R11] ;  /* 0x000000000b0c7984 */ /* 0x000e220000000c00 */
[----:B------:R-:W-:Y:S01]  /*b0f10*/  BAR.SYNC.DEFER_BLOCKING 0x0 ;  /* 0x0000000000007b1d */ /* 0x000fe20000010000 */
[----:B------:R-:W-:Y:S02]  /*b0f20*/  PRMT R25, R9, 0x4210, R4 ;  /* 0x0000421009197816 */ /* 0x000fe40000000004 */
[----:B------:R-:W-:-:S05]  /*b0f30*/  PRMT R26, R16, 0x4210, R3 ;  /* 0x00004210101a7816 */ /* 0x000fca0000000003 */
[----:B------:R-:W-:Y:S01]  /*b0f40*/  STSM.16.M88.4 [R19], R24 ;  /* 0x0000001813007844 */ /* 0x000fe20000000200 */
[----:B------:R-:W-:Y:S06]  /*b0f50*/  BAR.SYNC.DEFER_BLOCKING 0x0 ;  /* 0x0000000000007b1d */ /* 0x000fec0000010000 */
[----:B------:R-:W-:Y:S04]  /*b0f60*/  STL [R1+0x2e80], R29 ;  /* 0x002e801d01007387 */ /* 0x000fe80000100800 */
[----:B------:R-:W-:Y:S04]  /*b0f70*/  STL [R1+0x2e84], R28 ;  /* 0x002e841c01007387 */ /* 0x000fe80000100800 */
[----:B0-----:R-:W-:Y:S04]  /*b0f80*/  STL.64 [R1+0x30], R12 ;  /* 0x0000300c01007387 */ /* 0x001fe80000100a00 */
[----:B------:R-:W-:Y:S04]  /*b0f90*/  STL.64 [R1+0x38], R14 ;  /* 0x0000380e01007387 */ /* 0x000fe80000100a00 */
[----:B------:R-:W0:Y:S01]  /*b0fa0*/  LDS.128 R12, [R11] ;  /* 0x000000000b0c7984 */ /* 0x000e220000000c00 */
[----:B------:R-:W-:Y:S01]  /*b0fb0*/  BAR.SYNC.DEFER_BLOCKING 0x0 ;  /* 0x0000000000007b1d */ /* 0x000fe20000010000 */
[----:B------:R-:W-:-:S05]  /*b0fc0*/  PRMT R22, R22, 0x5210, R3 ;  /* 0x0000521016167816 */ /* 0x000fca0000000003 */
[----:B------:R-:W-:Y:S04]  /*b0fd0*/  STL [R1+0x2e88], R11 ;  /* 0x002e880b01007387 */ /* 0x000fe80000100800 */
[----:B------:R1:W-:Y:S01]  /*b0fe0*/  STSM.16.M88.4 [R19], R20 ;  /* 0x0000001413007844 */ /* 0x0003e20000000200 */
[----:B------:R-:W-:Y:S02]  /*b0ff0*/  SHF.R.U32.HI R3, RZ, 0x8, R0 ;  /* 0x00000008ff037819 */ /* 0x000fe40000011600 */
[----:B------:R-:W-:Y:S01]  /*b1000*/  SHF.R.U32.HI R4, RZ, 0x8, R2 ;  /* 0x00000008ff047819 */ /* 0x000fe20000011602 */
[----:B------:R-:W-:Y:S06]  /*b1010*/  BAR.SYNC.DEFER_BLOCKING 0x0 ;  /* 0x0000000000007b1d */ /* 0x000fec0000010000 */
[----:B0-----:R-:W-:Y:S04]  /*b1020*/  STL.64 [R1+0x20], R12 ;  /* 0x0000200c01007387 */ /* 0x001fe80000100a00 */
[----:B------:R0:W-:Y:S01]  /*b1030*/  STL.64 [R1+0x28], R14 ;  /* 0x0000280e01007387 */ /* 0x0001e20000100a00 */
[----:B-1----:R-:W-:-:S03]  /*b1040*/  SHF.R.U32.HI R20, RZ, 0x8, R5 ;  /* 0x00000008ff147819 */ /* 0x002fc60000011605 */
[----:B0-----:R-:W2:Y:S04]  /*b1050*/  LDL.LU R14, [R1+0x124] ;  /* 0x00012400010e7983 */ /* 0x001ea80000300800 */
[----:B------:R-:W2:Y:S04]  /*b1060*/  LDL.LU R5, [R1+0x148] ;  /* 0x0001480001057983 */ /* 0x000ea80000300800 */
[----:B------:R-:W3:Y:S04]  /*b1070*/  LDL.LU R9, [R1+0x64] ;  /* 0x0000640001097983 */ /* 0x000ee80000300800 */
[----:B------:R-:W3:Y:S04]  /*b1080*/  LDL.LU R23, [R1+0x80] ;  /* 0x0000800001177983 */ /* 0x000ee80000300800 */
[----:B------:R-:W4:Y:S04]  /*b1090*/  LDL.LU R24, [R1+0x60] ;  /* 0x0000600001187983 */ /* 0x000f280000300800 */
[----:B------:R-:W2:Y:S04]  /*b10a0*/  LDL.LU R25, [R1+0x5c] ;  /* 0x00005c0001197983 */ /* 0x000ea80000300800 */
[----:B------:R-:W2:Y:S04]  /*b10b0*/  LDL.LU R26, [R1+0x78] ;  /* 0x00007800011a7983 */ /* 0x000ea80000300800 */
[----:B------:R-:W2:Y:S04]  /*b10c0*/  LDL.LU R27, [R1+0xcc] ;  /* 0x0000cc00011b7983 */ /* 0x000ea80000300800 */
[----:B--2---:R0:W-:Y:S04]  /*b10d0*/  STL [R1+0x2e94], R27 ;  /* 0x002e941b01007387 */ /* 0x0041e80000100800 */
[----:B0-----:R-:W2:Y:S04]  /*b10e0*/  LDL.LU R27, [R1+0x58] ;  /* 0x00005800011b7983 */ /* 0x001ea80000300800 */
[----:B------:R-:W2:Y:S04]  /*b10f0*/  LDL.LU R11, [R1+0xc0] ;  /* 0x0000c000010b7983 */ /* 0x000ea80000300800 */
[----:B--2---:R0:W-:Y:S04]  /*b1100*/  STL [R1+0x2e90], R11 ;  /* 0x002e900b01007387 */ /* 0x0041e80000100800 */
[----:B0-----:R-:W2:Y:S04]  /*b1110*/  LDL.LU R11, [R1+0x54] ;  /* 0x00005400010b7983 */ /* 0x001ea80000300800 */
[----:B------:R-:W2:Y:S01]  /*b1120*/  LDL.LU R28, [R1+0x40] ;  /* 0x00004000011c7983 */ /* 0x000ea20000300800 */
[----:B------:R-:W-:-:S02]  /*b1130*/  SHF.R.U32.HI R21, RZ, 0x8, R6 ;  /* 0x00000008ff157819 */ /* 0x000fc40000011606 */
[----:B------:R-:W-:Y:S02]  /*b1140*/  PRMT R5, R5, 0x5410, R14 ;  /* 0x0000541005057816 */ /* 0x000fe4000000000e */
[----:B---3--:R-:W-:Y:S01]  /*b1150*/  PRMT R23, R23, 0x5410, R9 ;  /* 0x0000541017177816 */ /* 0x008fe20000000009 */
[----:B--2---:R0:W-:Y:S04]  /*b1160*/  STL [R1+0x2e8c], R28 ;  /* 0x002e8c1c01007387 */ /* 0x0041e80000100800 */
[----:B0-----:R-:W2:Y:S04]  /*b1170*/  LDL.LU R28, [R1+0x50] ;  /* 0x00005000011c7983 */ /* 0x001ea80000300800 */
        /* <DEDUP_REMOVED lines=15> */
[----:B------:R-:W4:Y:S04]  /*b1270*/  LDL.LU R14, [R1+0x2e9c] ;  /* 0x002e9c00010e7983 */ /* 0x000f280000300800 */
[----:B------:R0:W-:Y:S04]  /*b1280*/  STL [R1+0x84], R5 ;  /* 0x0000840501007387 */ /* 0x0001e80000100800 */
[----:B0-----:R-:W2:Y:S04]  /*b1290*/  LDL.LU R5, [R1+0x1430] ;  /* 0x0014300001057983 */ /* 0x001ea80000300800 */
[----:B------:R-:W2:Y:S01]  /*b12a0*/  LDL.LU R9, [R1+0x2e98] ;  /* 0x002e980001097983 */ /* 0x000ea20000300800 */
[----:B------:R-:W-:-:S02]  /*b12b0*/  PRMT R26, R26, 0x5410, R27 ;  /* 0x000054101a1a7816 */ /* 0x000fc4000000001b */
[----:B----4-:R-:W-:Y:S02]  /*b12c0*/  PRMT R24, R14, 0x5410, R24 ;  /* 0x000054100e187816 */ /* 0x010fe40000000018 */
[----:B------:R-:W4:Y:S04]  /*b12d0*/  LDL.LU R14, [R1+0x1428] ;  /* 0x00142800010e7983 */ /* 0x000f280000300800 */
[----:B------:R0:W-:Y:S01]  /*b12e0*/  STL [R1+0x80], R23 ;  /* 0x0000801701007387 */ /* 0x0001e20000100800 */
[----:B--2---:R-:W-:-:S03]  /*b12f0*/  PRMT R25, R9, 0x5410, R25 ;  /* 0x0000541009197816 */ /* 0x004fc60000000019 */
[----:B0-----:R-:W2:Y:S04]  /*b1300*/  LDL.LU R23, [R1+0x12d4] ;  /* 0x0012d40001177983 */ /* 0x001ea80000300800 */
[----:B------:R-:W2:Y:S04]  /*b1310*/  LDL.LU R9, [R1+0x12d0] ;  /* 0x0012d00001097983 */ /* 0x000ea80000300800 */
[----:B------:R-:W2:Y:S02]  /*b1320*/  LDL.LU R27, [R1+0x2e94] ;  /* 0x002e9400011b7983 */ /* 0x000ea40000300800 */
[----:B--2---:R-:W-:-:S02]  /*b1330*/  PRMT R27, R27, 0x5410, R11 ;  /* 0x000054101b1b7816 */ /* 0x004fc4000000000b */
[----:B------:R-:W2:Y:S02]  /*b1340*/  LDL.LU R11, [R1+0x2e90] ;  /* 0x002e9000010b7983 */ /* 0x000ea40000300800 */
[----:B--2---:R-:W-:Y:S02]  /*b1350*/  PRMT R11, R11, 0x5410, R28 ;  /* 0x000054100b0b7816 */ /* 0x004fe4000000001c */
[----:B------:R-:W3:Y:S04]  /*b1360*/  LDL.LU R28, [R1+0x2e8c] ;  /* 0x002e8c00011c7983 */ /* 0x000ee80000300800 */
[----:B------:R0:W-:Y:S01]  /*b1370*/  STL [R1+0x78], R11 ;  /* 0x0000780b01007387 */ /* 0x0001e20000100800 */
[----:B------:R-:W-:Y:S02]  /*b1380*/  PRMT R15, R15, 0x5410, R8 ;  /* 0x000054100f0f7816 */ /* 0x000fe40000000008 */
[----:B------:R-:W-:Y:S01]  /*b1390*/  PRMT R12, R12, 0x5410, R18 ;  /* 0x000054100c0c7816 */ /* 0x000fe20000000012 */
[----:B0-----:R-:W2:Y:S01]  /*b13a0*/  LDL.LU R11, [R1+0x2e88] ;  /* 0x002e8800010b7983 */ /* 0x001ea20000300800 */
[----:B------:R-:W-:-:S02]  /*b13b0*/  PRMT R10, R10, 0x5410, R17 ;  /* 0x000054100a0a7816 */ /* 0x000fc40000000011 */
[----:B---3--:R-:W-:Y:S02]  /*b13c0*/  PRMT R29, R29, 0x5410, R28 ;  /* 0x000054101d1d7816 */ /* 0x008fe4000000001c */
[----:B------:R-:W3:Y:S04]  /*b13d0*/  LDL.LU R28, [R1+0x2e84] ;  /* 0x002e8400011c7983 */ /* 0x000ee80000300800 */
[----:B------:R0:W-:Y:S04]  /*b13e0*/  STL [R1+0x7c], R29 ;  /* 0x00007c1d01007387 */ /* 0x0001e80000100800 */
[----:B0-----:R-:W2:Y:S04]  /*b13f0*/  LDL.LU R29, [R1+0x2e80] ;  /* 0x002e8000011d7983 */ /* 0x001ea80000300800 */
[----:B------:R-:W2:Y:S04]  /*b1400*/  LDL.LU R8, [R1+0x2e7c] ;  /* 0x002e7c0001087983 */ /* 0x000ea80000300800 */
[----:B------:R0:W-:Y:S04]  /*b1410*/  STL [R1+0x74], R15 ;  /* 0x0000740f01007387 */ /* 0x0001e80000100800 */
[----:B0-----:R-:W2:Y:S04]  /*b1420*/  LDL.LU R15, [R1+0x2e78] ;  /* 0x002e7800010f7983 */ /* 0x001ea80000300800 */
[----:B------:R-:W2:Y:S04]  /*b1430*/  LDL.LU R18, [R1+0x2e74] ;  /* 0x002e740001127983 */ /* 0x000ea80000300800 */
[----:B------:R0:W-:Y:S04]  /*b1440*/  STL [R1+0x5c], R12 ;  /* 0x00005c0c01007387 */ /* 0x0001e80000100800 */
[----:B0-----:R-:W2:Y:S04]  /*b1450*/  LDL.LU R12, [R1+0x2e70] ;  /* 0x002e7000010c7983 */ /* 0x001ea80000300800 */
[----:B------:R-:W2:Y:S04]  /*b1460*/  LDL.LU R17, [R1+0x2e6c] ;  /* 0x002e6c0001117983 */ /* 0x000ea80000300800 */
[----:B------:R0:W-:Y:S04]  /*b1470*/  STL [R1+0x58], R10 ;  /* 0x0000580a01007387 */ /* 0x0001e80000100800 */
[----:B0-----:R-:W3:Y:S01]  /*b1480*/  LDL.LU R10, [R1+0x2e68] ;  /* 0x002e6800010a7983 */ /* 0x001ee20000300800 */
[----:B--2---:R-:W-:-:S03]  /*b1490*/  PRMT R17, R17, 0x5410, R15 ;  /* 0x0000541011117816 */ /* 0x004fc6000000000f */
[----:B------:R-:W2:Y:S04]  /*b14a0*/  LDL.LU R15, [R1+0x2e64] ;  /* 0x002e6400010f7983 */ /* 0x000ea80000300800 */
[----:B------:R0:W-:Y:S01]  /*b14b0*/  STL [R1+0x54], R17 ;  /* 0x0000541101007387 */ /* 0x0001e20000100800 */
[----:B---3--:R-:W-:-:S03]  /*b14c0*/  PRMT R10, R10, 0x5410, R8 ;  /* 0x000054100a0a7816 */ /* 0x008fc60000000008 */
[----:B0-----:R-:W3:Y:S04]  /*b14d0*/  LDL.LU R17, [R1+0x2e60] ;  /* 0x002e600001117983 */ /* 0x001ee80000300800 */
[----:B------:R-:W2:Y:S01]  /*b14e0*/  LDL.LU R8, [R1+0x2e5c] ;  /* 0x002e5c0001087983 */ /* 0x000ea20000300800 */
[----:B------:R-:W-:Y:S02]  /*b14f0*/  LOP3.LUT R21, R21, 0xffff, RZ, 0xc0, !PT ;  /* 0x0000ffff15157812 */ /* 0x000fe400078ec0ff */
[----:B------:R-:W-:Y:S02]  /*b1500*/  LOP3.LUT R20, R20, 0xffff, RZ, 0xc0, !PT ;  /* 0x0000ffff14147812 */ /* 0x000fe400078ec0ff */
[--C-:B------:R-:W-:Y:S02]  /*b1510*/  PRMT R21, R21, 0x3340, R1.reuse ;  /* 0x0000334015157816 */ /* 0x100fe40000000001 */
[----:B------:R-:W-:Y:S01]  /*b1520*/  PRMT R20, R20, 0x3340, R1 ;  /* 0x0000334014147816 */ /* 0x000fe20000000001 */
[----:B------:R0:W-:Y:S01]  /*b1530*/  STL [R1], R10 ;  /* 0x0000000a01007387 */ /* 0x0001e20000100800 */
[----:B------:R-:W-:-:S02]  /*b1540*/  PRMT R21, R7, 0x5410, R21 ;  /* 0x0000541007157816 */ /* 0x000fc40000000015 */
[----:B------:R-:W-:Y:S02]  /*b1550*/  PRMT R28, R16, 0x5410, R28 ;  /* 0x00005410101c7816 */ /* 0x000fe4000000001c */
[----:B------:R-:W-:Y:S01]  /*b1560*/  PRMT R20, R13, 0x5410, R20 ;  /* 0x000054100d147816 */ /* 0x000fe20000000014 */
[----:B0-----:R-:W3:Y:S01]  /*b1570*/  LDL.LU R10, [R1+0x2e58] ;  /* 0x002e5800010a7983 */ /* 0x001ee20000300800 */
[----:B--2---:R-:W-:-:S03]  /*b1580*/  PRMT R29, R8, 0x5410, R29 ;  /* 0x00005410081d7816 */ /* 0x004fc6000000001d */
[----:B------:R-:W2:Y:S04]  /*b1590*/  LDL.LU R8, [R1+0x2e54] ;  /* 0x002e540001087983 */ /* 0x000ea80000300800 */
[----:B------:R-:W2:Y:S04]  /*b15a0*/  LDL.LU R16, [R1+0x2e50] ;  /* 0x002e500001107983 */ /* 0x000ea80000300800 */
[----:B------:R-:W2:Y:S04]  /*b15b0*/  LDL.LU R7, [R1+0x2e4c] ;  /* 0x002e4c0001077983 */ /* 0x000ea80000300800 */
[----:B------:R0:W-:Y:S04]  /*b15c0*/  STL [R1+0x90], R21 ;  /* 0x0000901501007387 */ /* 0x0001e80000100800 */
[----:B0-----:R-:W2:Y:S04]  /*b15d0*/  LDL.LU R21, [R1+0x1300] ;  /* 0x0013000001157983 */ /* 0x001ea80000300800 */
[----:B------:R-:W2:Y:S04]  /*b15e0*/  LDL.LU R13, [R1+0x2e48] ;  /* 0x002e4800010d7983 */ /* 0x000ea80000300800 */
[----:B------:R0:W-:Y:S04]  /*b15f0*/  STL [R1+0x1a0], R20 ;  /* 0x0001a01401007387 */ /* 0x0001e80000100800 */
[----:B0-----:R-:W2:Y:S01]  /*b1600*/  LDL.LU R20, [R1+0x12fc] ;  /* 0x0012fc0001147983 */ /* 0x001ea20000300800 */
[----:B------:R-:W-:-:S02]  /*b1610*/  LOP3.LUT R4, R4, 0xffff, RZ, 0xc0, !PT ;  /* 0x0000ffff04047812 */ /* 0x000fc400078ec0ff */
[----:B------:R-:W-:Y:S02]  /*b1620*/  LOP3.LUT R3, R3, 0xffff, RZ, 0xc0, !PT ;  /* 0x0000ffff03037812 */ /* 0x000fe400078ec0ff */
[--C-:B------:R-:W-:Y:S02]  /*b1630*/  PRMT R4, R4, 0x3340, R1.reuse ;  /* 0x0000334004047816 */ /* 0x100fe40000000001 */
[----:B------:R-:W-:Y:S02]  /*b1640*/  PRMT R3, R3, 0x3340, R1 ;  /* 0x0000334003037816 */ /* 0x000fe40000000001 */
[----:B------:R-:W-:Y:S02]  /*b1650*/  PRMT R4, R0, 0x5410, R4 ;  /* 0x0000541000047816 */ /* 0x000fe40000000004 */
[----:B------:R-:W-:Y:S01]  /*b1660*/  PRMT R3, R2, 0x5410, R3 ;  /* 0x0000541002037816 */ /* 0x000fe20000000003 */
[----:B------:R-:W4:Y:S04]  /*b1670*/  LDL.LU R0, [R1+0x2e44] ;  /* 0x002e440001007983 */ /* 0x000f280000300800 */
[----:B------:R-:W4:Y:S01]  /*b1680*/  LDL.LU R2, [R1+0x2e40] ;  /* 0x002e400001027983 */ /* 0x000f220000300800 */
[----:B--2---:R-:W-:-:S04]  /*b1690*/  LOP3.LUT R20, R20, 0xffff, RZ, 0xc0, !PT ;  /* 0x0000ffff14147812 */ /* 0x004fc800078ec0ff */
[--C-:B------:R-:W-:Y:S02]  /*b16a0*/  PRMT R6, R6, 0x4210, R20.reuse ;  /* 0x0000421006067816 */ /* 0x100fe40000000014 */
[----:B---3--:R-:W-:-:S03]  /*b16b0*/  PRMT R20, R17, 0x5210, R20 ;  /* 0x0000521011147816 */ /* 0x008fc60000000014 */
[----:B------:R0:W-:Y:S04]  /*b16c0*/  STL [R1+0x70], R6 ;  /* 0x0000700601007387 */ /* 0x0001e80000100800 */
[----:B0-----:R-:W2:Y:S04]  /*b16d0*/  LDL.LU R6, [R1+0x2e3c] ;  /* 0x002e3c0001067983 */ /* 0x001ea80000300800 */
[----:B------:R-:W3:Y:S04]  /*b16e0*/  LDL.LU R17, [R1+0x2e38] ;  /* 0x002e380001117983 */ /* 0x000ee80000300800 */
[----:B------:R0:W-:Y:S04]  /*b16f0*/  STL [R1+0x50], R20 ;  /* 0x0000501401007387 */ /* 0x0001e80000100800 */
[----:B0-----:R-:W2:Y:S01]  /*b1700*/  LDL.LU R20, [R1+0x1308] ;  /* 0x0013080001147983 */ /* 0x001ea20000300800 */
[----:B------:R-:W-:-:S04]  /*b1710*/  LOP3.LUT R21, R21, 0xffff, RZ, 0xc0, !PT ;  /* 0x0000ffff15157812 */ /* 0x000fc800078ec0ff */
[--C-:B------:R-:W-:Y:S02]  /*b1720*/  PRMT R19, R19, 0x4210, R21.reuse ;  /* 0x0000421013137816 */ /* 0x100fe40000000015 */
[----:B------:R-:W-:-:S03]  /*b1730*/  PRMT R21, R15, 0x5210, R21 ;  /* 0x000052100f157816 */ /* 0x000fc60000000015 */
[----:B------:R0:W-:Y:S04]  /*b1740*/  STL [R1+0x60], R19 ;  /* 0x0000601301007387 */ /* 0x0001e80000100800 */
[----:B0-----:R-:W3:Y:S04]  /*b1750*/  LDL.LU R19, [R1+0x2e34] ;  /* 0x002e340001137983 */ /* 0x001ee80000300800 */
[----:B------:R-:W3:Y:S04]  /*b1760*/  LDL.LU R15, [R1+0x2e30] ;  /* 0x002e3000010f7983 */ /* 0x000ee80000300800 */
[----:B------:R0:W-:Y:S04]  /*b1770*/  STL [R1+0x40], R21 ;  /* 0x0000401501007387 */ /* 0x0001e80000100800 */
[----:B0-----:R-:W3:Y:S01]  /*b1780*/  LDL.LU R21, [R1+0x1328] ;  /* 0x0013280001157983 */ /* 0x001ee20000300800 */
[----:B--2---:R-:W-:-:S04]  /*b1790*/  LOP3.LUT R20, R20, 0xffff, RZ, 0xc0, !PT ;  /* 0x0000ffff14147812 */ /* 0x004fc800078ec0ff */
[--C-:B------:R-:W-:Y:S02]  /*b17a0*/  PRMT R5, R5, 0x4210, R20.reuse ;  /* 0x0000421005057816 */ /* 0x100fe40000000014 */
[----:B------:R-:W-:-:S03]  /*b17b0*/  PRMT R20, R12, 0x5210, R20 ;  /* 0x000052100c147816 */ /* 0x000fc60000000014 */
[----:B------:R0:W-:Y:S04]  /*b17c0*/  STL [R1+0x64], R5 ;  /* 0x0000640501007387 */ /* 0x0001e80000100800 */
[----:B0-----:R-:W2:Y:S04]  /*b17d0*/  LDL.LU R5, [R1+0x2e2c] ;  /* 0x002e2c0001057983 */ /* 0x001ea80000300800 */
[----:B------:R-:W2:Y:S04]  /*b17e0*/  LDL.LU R12, [R1+0x2e28] ;  /* 0x002e2800010c7983 */ /* 0x000ea80000300800 */
[----:B------:R0:W-:Y:S04]  /*b17f0*/  STL [R1+0x44], R20 ;  /* 0x0000441401007387 */ /* 0x0001e80000100800 */
[----:B0-----:R-:W2:Y:S01]  /*b1800*/  LDL.LU R20, [R1+0x132c] ;  /* 0x00132c0001147983 */ /* 0x001ea20000300800 */
[----:B------:R-:W-:-:S04]  /*b1810*/  LOP3.LUT R22, R22, 0xffff, RZ, 0xc0, !PT ;  /* 0x0000ffff16167812 */ /* 0x000fc800078ec0ff */
[--C-:B----4-:R-:W-:Y:S02]  /*b1820*/  PRMT R14, R14, 0x4210, R22.reuse ;  /* 0x000042100e0e7816 */ /* 0x110fe40000000016 */
[----:B------:R-:W-:Y:S02]  /*b1830*/  PRMT R22, R18, 0x5210, R22 ;  /* 0x0000521012167816 */ /* 0x000fe40000000016 */
[----:B---3--:R-:W-:Y:S01]  /*b1840*/  LOP3.LUT R21, R21, 0xffff, RZ, 0xc0, !PT ;  /* 0x0000ffff15157812 */ /* 0x008fe200078ec0ff */
[----:B------:R0:W-:Y:S01]  /*b1850*/  STL [R1+0x68], R14 ;  /* 0x0000680e01007387 */ /* 0x0001e20000100800 */
[----:B------:R-:W-:-:S03]  /*b1860*/  LOP3.LUT R9, R9, 0xffff, RZ, 0xc0, !PT ;  /* 0x0000ffff09097812 */ /* 0x000fc600078ec0ff */
[----:B0-----:R-:W3:Y:S04]  /*b1870*/  LDL.LU R14, [R1+0x2e24] ;  /* 0x002e2400010e7983 */ /* 0x001ee80000300800 */
[----:B------:R-:W4:Y:S04]  /*b1880*/  LDL.LU R18, [R1+0x2e20] ;  /* 0x002e200001127983 */ /* 0x000f280000300800 */
[----:B------:R0:W-:Y:S02]  /*b1890*/  STL [R1+0x48], R22 ;  /* 0x0000481601007387 */ /* 0x0001e40000100800 */
[----:B0-----:R-:W-:-:S02]  /*b18a0*/  LOP3.LUT R22, R23, 0xffff, RZ, 0xc0, !PT ;  /* 0x0000ffff17167812 */ /* 0x001fc400078ec0ff */
[----:B------:R-:W-:Y:S02]  /*b18b0*/  PRMT R23, R8, 0x4210, R9 ;  /* 0x0000421008177816 */ /* 0x000fe40000000009 */
[----:B--2---:R-:W-:-:S05]  /*b18c0*/  LOP3.LUT R20, R20, 0xffff, RZ, 0xc0, !PT ;  /* 0x0000ffff14147812 */ /* 0x004fca00078ec0ff */
[----:B------:R0:W-:Y:S02]  /*b18d0*/  STL [R1+0x4c], R20 ;  /* 0x00004c1401007387 */ /* 0x0001e40000100800 */
[----:B0-----:R-:W-:Y:S02]  /*b18e0*/  PRMT R20, R16, 0x4210, R20 ;  /* 0x0000421010147816 */ /* 0x001fe40000000014 */
[----:B------:R-:W2:Y:S04]  /*b18f0*/  LDL.LU R16, [R1+0x2e1c] ;  /* 0x002e1c0001107983 */ /* 0x000ea80000300800 */
[----:B------:R0:W-:Y:S02]  /*b1900*/  STL [R1+0x6c], R21 ;  /* 0x00006c1501007387 */ /* 0x0001e40000100800 */
[----:B0-----:R-:W-:-:S02]  /*b1910*/  PRMT R21, R7, 0x4210, R21 ;  /* 0x0000421007157816 */ /* 0x001fc40000000015 */
[----:B------:R-:W3:Y:S04]  /*b1920*/  LDL.LU R7, [R1+0x2e18] ;  /* 0x002e180001077983 */ /* 0x000ee80000300800 */
[----:B------:R0:W-:Y:S04]  /*b1930*/  STL [R1+0xbc], R22 ;  /* 0x0000bc1601007387 */ /* 0x0001e80000100800 */
[----:B------:R-:W-:Y:S01]  /*b1940*/  STL [R1+0xc0], R9 ;  /* 0x0000c00901007387 */ /* 0x000fe20000100800 */
[----:B0-----:R-:W-:-:S03]  /*b1950*/  PRMT R22, R10, 0x4210, R22 ;  /* 0x000042100a167816 */ /* 0x001fc60000000016 */
[----:B------:R-:W0:Y:S04]  /*b1960*/  LDS.128 R8, [R11] ;  /* 0x000000000b087984 */ /* 0x000e280000000c00 */
[----:B0-----:R-:W-:Y:S04]  /*b1970*/  STL.64 [R1+0x10], R8 ;  /* 0x0000100801007387 */ /* 0x001fe80000100a00 */
[----:B------:R0:W-:Y:S04]  /*b1980*/  STL.64 [R1+0x18], R10 ;  /* 0x0000180a01007387 */ /* 0x0001e80000100a00 */
[----:B0-----:R-:W3:Y:S04]  /*b1990*/  LDL.LU.64 R10, [R1+0x2e10] ;  /* 0x002e1000010a7983 */ /* 0x001ee80000300a00 */
[----:B------:R-:W4:Y:S04]  /*b19a0*/  LDL.LU.64 R8, [R1+0x2e08] ;  /* 0x002e080001087983 */ /* 0x000f280000300a00 */
[----:B------:R0:W-:Y:S04]  /*b19b0*/  STL [R1+0x3230], R29 ;  /* 0x0032301d01007387 */ /* 0x0001e80000100800 */
[----:B0-----:R-:W4:Y:S04]  /*b19c0*/  LDL.LU R29, [R1+0x4c] ;  /* 0x00004c00011d7983 */ /* 0x001f280000300800 */
[----:B--2---:R0:W-:Y:S04]  /*b19d0*/  STL [R1+0x321c], R16 ;  /* 0x00321c1001007387 */ /* 0x0041e80000100800 */
[----:B0-----:R-:W2:Y:S04]  /*b19e0*/  LDL.LU R16, [R1+0x6c] ;  /* 0x00006c0001107983 */ /* 0x001ea80000300800 */
[----:B------:R0:W-:Y:S04]  /*b19f0*/  STL [R1+0x3218], R28 ;  /* 0x0032181c01007387 */ /* 0x0001e80000100800 */
[----:B0-----:R-:W2:Y:S04]  /*b1a00*/  LDL.LU R28, [R1+0xbc] ;  /* 0x0000bc00011c7983 */ /* 0x001ea80000300800 */
[----:B------:R-:W-:Y:S04]  /*b1a10*/  STL [R1+0x31ac], R4 ;  /* 0x0031ac0401007387 */ /* 0x000fe80000100800 */
[----:B------:R-:W-:Y:S04]  /*b1a20*/  STL [R1+0x31a8], R3 ;  /* 0x0031a80301007387 */ /* 0x000fe80000100800 */
[----:B---3--:R0:W-:Y:S04]  /*b1a30*/  STL [R1+0x3068], R11 ;  /* 0x0030680b01007387 */ /* 0x0081e80000100800 */
[----:B0-----:R-:W3:Y:S04]  /*b1a40*/  LDL.LU R11, [R1+0xc0] ;  /* 0x0000c000010b7983 */ /* 0x001ee80000300800 */
[----:B------:R-:W3:Y:S04]  /*b1a50*/  LDL.LU R4, [R1+0x70] ;  /* 0x0000700001047983 */ /* 0x000ee80000300800 */
[----:B------:R-:W3:Y:S04]  /*b1a60*/  LDL.LU R3, [R1+0x24] ;  /* 0x0000240001037983 */ /* 0x000ee80000300800 */
[----:B----4-:R0:W-:Y:S04]  /*b1a70*/  STL [R1+0x3040], R9 ;  /* 0x0030400901007387 */ /* 0x0101e80000100800 */
[----:B0-----:R-:W4:Y:S01]  /*b1a80*/  LDL.LU R9, [R1+0x4] ;  /* 0x0000040001097983 */ /* 0x001f220000300800 */
[----:B------:R-:W-:-:S03]  /*b1a90*/  LOP3.LUT R7, R7, 0x7fffffff, RZ, 0xc0, !PT ;  /* 0x7fffffff07077812 */ /* 0x000fc600078ec0ff */
[----:B------:R-:W-:Y:S01]  /*b1aa0*/  STL [R1+0x3240], R10 ;  /* 0x0032400a01007387 */ /* 0x000fe20000100800 */
[----:B------:R-:W-:-:S03]  /*b1ab0*/  @P0 LOP3.LUT R7, R7, 0x80000000, RZ, 0xfc, !PT ;  /* 0x8000000007070812 */ /* 0x000fc600078efcff */
[----:B------:R-:W-:Y:S01]  /*b1ac0*/  STL [R1+0x323c], R8 ;  /* 0x00323c0801007387 */ /* 0x000fe20000100800 */
[----:B------:R-:W-:Y:S01]  /*b1ad0*/  BAR.SYNC.DEFER_BLOCKING 0x0 ;  /* 0x0000000000007b1d */ /* 0x000fe20000010000 */
[----:B------:R-:W-:-:S05]  /*b1ae0*/  LOP3.LUT P0, RZ, R7, 0x1000, RZ, 0xc0, !PT ;  /* 0x0000100007ff7812 */ /* 0x000fca000780c0ff */
        /* <DEDUP_REMOVED lines=9> */
[----:B0-----:R-:W4:Y:S04]  /*b1b80*/  LDL R17, [R1+0x1c0] ;  /* 0x0001c00001117983 */ /* 0x001f280000100800 */
[----:B------:R-:W-:Y:S04]  /*b1b90*/  STL [R1+0x2e4c], R2 ;  /* 0x002e4c0201007387 */ /* 0x000fe80000100800 */
[----:B------:R0:W-:Y:S01]  /*b1ba0*/  STL [R1+0x2e48], R0 ;  /* 0x002e480001007387 */ /* 0x0001e20000100800 */
[----:B------:R-:W-:-:S02]  /*b1bb0*/  IMAD.MOV.U32 R12, RZ, RZ, R29 ;  /* 0x000000ffff0c7224 */ /* 0x000fc400078e001d */
[----:B--2---:R-:W-:Y:S02]  /*b1bc0*/  IMAD.MOV.U32 R6, RZ, RZ, R16 ;  /* 0x000000ffff067224 */ /* 0x004fe400078e0010 */
[----:B------:R-:W-:Y:S02]  /*b1bd0*/  IMAD.MOV.U32 R14, RZ, RZ, R28 ;  /* 0x000000ffff0e7224 */ /* 0x000fe400078e001c */
[----:B---3--:R-:W-:Y:S01]  /*b1be0*/  IMAD.MOV.U32 R18, RZ, RZ, R11 ;  /* 0x000000ffff127224 */ /* 0x008fe200078e000b */
[----:B----4-:R-:W-:-:S04]  /*b1bf0*/  LOP3.LUT R9, R9, 0xffffffdf, RZ, 0xc0, !PT ;  /* 0xffffffdf09097812 */ /* 0x010fc800078ec0ff */
        /* <DEDUP_REMOVED lines=9> */
[----:B------:R-:W-:-:S05]  /*b1c90*/  @P0 LOP3.LUT R9, R9, 0x100, RZ, 0xfc, !PT ;  /* 0x0000010009090812 */ /* 0x000fca00078efcff */
[----:B------:R1:W-:Y:S04]  /*b1ca0*/  STL [R1+0x4], R9 ;  /* 0x0000040901007387 */ /* 0x0003e80000100800 */
[----:B------:R-:W2:Y:S04]  /*b1cb0*/  LDL.LU R28, [R1+0x133c] ;  /* 0x00133c00011c7983 */ /* 0x000ea80000300800 */
[----:B------:R-:W3:Y:S01]  /*b1cc0*/  LDL.LU R16, [R1+0x1338] ;  /* 0x0013380001107983 */ /* 0x000ee20000300800 */
[C---:B------:R-:W-:Y:S02]  /*b1cd0*/  LOP3.LUT P0, RZ, R7.reuse, 0x800000, RZ, 0xc0, !PT ;  /* 0x0080000007ff7812 */ /* 0x040fe4000780c0ff */
[----:B------:R-:W-:Y:S01]  /*b1ce0*/  LOP3.LUT R7, R7, 0xbfffffff, RZ, 0xc0, !PT ;  /* 0xbfffffff07077812 */ /* 0x000fe200078ec0ff */
[----:B------:R-:W4:Y:S03]  /*b1cf0*/  LDL.LU R29, [R1+0x12e4] ;  /* 0x0012e400011d7983 */ /* 0x000f260000300800 */
[----:B------:R-:W-:Y:S01]  /*b1d00*/  @P1 LOP3.LUT R7, R7, 0x40000000, RZ, 0xfc, !PT ;  /* 0x4000000007071812 */ /* 0x000fe200078efcff */
[----:B0-----:R-:W4:Y:S03]  /*b1d10*/  LDL.LU R0, [R1+0x12e0] ;  /* 0x0012e00001007983 */ /* 0x001f260000300800 */
[C---:B------:R-:W-:Y:S01]  /*b1d20*/  LOP3.LUT P1, RZ, R7.reuse, 0x2000, RZ, 0xc0, !PT ;  /* 0x0000200007ff7812 */ /* 0x040fe2000782c0ff */
[----:B------:R-:W4:Y:S01]  /*b1d30*/  LDL.LU R8, [R1+0xec] ;  /* 0x0000ec0001087983 */ /* 0x000f220000300800 */
[----:B------:R-:W-:-:S03]  /*b1d40*/  LOP3.LUT R7, R7, 0xdfffffff, RZ, 0xc0, !PT ;  /* 0xdfffffff07077812 */ /* 0x000fc600078ec0ff */
[----:B------:R-:W4:Y:S01]  /*b1d50*/  LDL.LU R10, [R1+0xf4] ;  /* 0x0000f400010a7983 */ /* 0x000f220000300800 */
[----:B------:R-:W-:-:S03]  /*b1d60*/  @P2 LOP3.LUT R7, R7, 0x20000000, RZ, 0xfc, !PT ;  /* 0x2000000007072812 */ /* 0x000fc600078efcff */
[----:B-1----:R-:W4:Y:S01]  /*b1d70*/  LDL.LU R9, [R1+0xe8] ;  /* 0x0000e80001097983 */ /* 0x002f220000300800 */
[C---:B------:R-:W-:Y:S02]  /*b1d80*/  LOP3.LUT P2, RZ, R7.reuse, 0x4000, RZ, 0xc0, !PT ;  /* 0x0000400007ff7812 */ /* 0x040fe4000784c0ff */
[----:B------:R-:W-:Y:S01]  /*b1d90*/  LOP3.LUT R7, R7, 0xefffffff, RZ, 0xc0, !PT ;  /* 0xefffffff07077812 */ /* 0x000fe200078ec0ff */
[----:B------:R-:W4:Y:S03]  /*b1da0*/  LDL.LU R11, [R1+0xf0] ;  /* 0x0000f000010b7983 */ /* 0x000f260000300800 */
[----:B------:R-:W-:Y:S01]  /*b1db0*/  @P3 LOP3.LUT R7, R7, 0x10000000, RZ, 0xfc, !PT ;  /* 0x1000000007073812 */ /* 0x000fe200078efcff */
[----:B------:R-:W4:Y:S03]  /*b1dc0*/  LDL R15, [R1+0x1c4] ;  /* 0x0001c400010f7983 */ /* 0x000f260000100800 */
[C---:B------:R-:W-:Y:S01]  /*b1dd0*/  LOP3.LUT P3, RZ, R7.reuse, 0x8000, RZ, 0xc0, !PT ;  /* 0x0000800007ff7812 */ /* 0x040fe2000786c0ff */
[----:B------:R0:W-:Y:S01]  /*b1de0*/  STSM.16.M88.4 [R17], R20 ;  /* 0x0000001411007844 */ /* 0x0001e20000000200 */
[----:B------:R-:W-:-:S04]  /*b1df0*/  LOP3.LUT R7, R7, 0xf7ffffff, RZ, 0xc0, !PT ;  /* 0xf7ffffff07077812 */ /* 0x000fc800078ec0ff */
[----:B------:R-:W-:-:S04]  /*b1e00*/  @P4 LOP3.LUT R7, R7, 0x8000000, RZ, 0xfc, !PT ;  /* 0x0800000007074812 */ /* 0x000fc800078efcff */
[C---:B------:R-:W-:Y:S02]  /*b1e10*/  LOP3.LUT P4, RZ, R7.reuse, 0x20000, RZ, 0xc0, !PT ;  /* 0x0002000007ff7812 */ /* 0x040fe4000788c0ff */
[----:B------:R-:W-:-:S04]  /*b1e20*/  LOP3.LUT R7, R7, 0xfbffffff, RZ, 0xc0, !PT ;  /* 0xfbffffff07077812 */ /* 0x000fc800078ec0ff */
[----:B------:R-:W-:Y:S02]  /*b1e30*/  @P5 LOP3.LUT R7, R7, 0x4000000, RZ, 0xfc, !PT ;  /* 0x0400000007075812 */ /* 0x000fe400078efcff */
[----:B0-----:R-:W-:Y:S01]  /*b1e40*/  PRMT R20, R24, 0x5210, R12 ;  /* 0x0000521018147816 */ /* 0x001fe2000000000c */
[----:B------:R-:W-:Y:S01]  /*b1e50*/  BAR.SYNC.DEFER_BLOCKING 0x0 ;  /* 0x0000000000007b1d */ /* 0x000fe20000010000 */
[C---:B------:R-:W-:Y:S02]  /*b1e60*/  LOP3.LUT P5, RZ, R7.reuse, 0x40000, RZ, 0xc0, !PT ;  /* 0x0004000007ff7812 */ /* 0x040fe400078ac0ff */
[----:B------:R-:W-:Y:S02]  /*b1e70*/  LOP3.LUT R7, R7, 0xfdffffff, RZ, 0xc0, !PT ;  /* 0xfdffffff07077812 */ /* 0x000fe400078ec0ff */
[----:B------:R-:W-:Y:S02]  /*b1e80*/  PRMT R21, R25, 0x5210, R6 ;  /* 0x0000521019157816 */ /* 0x000fe40000000006 */
[----:B------:R-:W-:-:S02]  /*b1e90*/  @P6 LOP3.LUT R7, R7, 0x2000000, RZ, 0xfc, !PT ;  /* 0x0200000007076812 */ /* 0x000fc400078efcff */
[----:B------:R-:W-:Y:S02]  /*b1ea0*/  PRMT R22, R26, 0x5210, R14 ;  /* 0x000052101a167816 */ /* 0x000fe4000000000e */
[----:B------:R-:W-:Y:S01]  /*b1eb0*/  LOP3.LUT P6, RZ, R7, 0x80000, RZ, 0xc0, !PT ;  /* 0x0008000007ff7812 */ /* 0x000fe200078cc0ff */
[----:B------:R3:W-:Y:S01]  /*b1ec0*/  STL [R1+0x3234], R7 ;  /* 0x0032340701007387 */ /* 0x0007e20000100800 */
[----:B------:R-:W-:Y:S02]  /*b1ed0*/  PRMT R23, R27, 0x5210, R18 ;  /* 0x000052101b177816 */ /* 0x000fe40000000012 */
[----:B--2---:R-:W-:Y:S02]  /*b1ee0*/  LOP3.LUT R2, R28, 0xffff, RZ, 0xc0, !PT ;  /* 0x0000ffff1c027812 */ /* 0x004fe400078ec0ff */
[----:B---3--:R-:W-:-:S03]  /*b1ef0*/  LOP3.LUT R7, R16, 0xffff, RZ, 0xc0, !PT ;  /* 0x0000ffff10077812 */ /* 0x008fc600078ec0ff */
[----:B------:R0:W-:Y:S01]  /*b1f00*/  STL [R1+0x4c], R2 ;  /* 0x00004c0201007387 */ /* 0x0001e20000100800 */
[----:B----4-:R-:W-:-:S03]  /*b1f10*/  LOP3.LUT R29, R29, 0xffff, RZ, 0xc0, !PT ;  /* 0x0000ffff1d1d7812 */ /* 0x010fc600078ec0ff */
[----:B0-----:R-:W2:Y:S04]  /*b1f20*/  LDL.LU R2, [R1+0x54] ;  /* 0x0000540001027983 */ /* 0x001ea80000300800 */
[----:B------:R-:W3:Y:S04]  /*b1f30*/  LDL.LU R19, [R1] ;  /* 0x0000000001137983 */ /* 0x000ee80000300800 */
[----:B------:R-:W4:Y:S04]  /*b1f40*/  LDL.LU R13, [R1+0x1354] ;  /* 0x00135400010d7983 */ /* 0x000f280000300800 */
[----:B------:R-:W2:Y:S04]  /*b1f50*/  LDL.LU R5, [R1+0x1350] ;  /* 0x0013500001057983 */ /* 0x000ea80000300800 */
[----:B------:R-:W2:Y:S04]  /*b1f60*/  LDL.LU R16, [R1+0x12f8] ;  /* 0x0012f80001107983 */ /* 0x000ea80000300800 */
[----:B------:R-:W2:Y:S04]  /*b1f70*/  LDL.LU R28, [R1+0x12f4] ;  /* 0x0012f400011c7983 */ /* 0x000ea80000300800 */
[----:B------:R-:W2:Y:S01]  /*b1f80*/  LDL.LU R12, [R1+0x104] ;  /* 0x00010400010c7983 */ /* 0x000ea20000300800 */
[----:B------:R-:W-:-:S03]  /*b1f90*/  LOP3.LUT R0, R0, 0xffff, RZ, 0xc0, !PT ;  /* 0x0000ffff00007812 */ /* 0x000fc600078ec0ff */
[----:B--2---:R0:W-:Y:S04]  /*b1fa0*/  STL [R1+0x3238], R12 ;  /* 0x0032380c01007387 */ /* 0x0041e80000100800 */
[----:B0-----:R-:W2:Y:S01]  /*b1fb0*/  LDL.LU R12, [R1+0x4c] ;  /* 0x00004c00010c7983 */ /* 0x001ea20000300800 */
[----:B------:R-:W-:Y:S02]  /*b1fc0*/  PRMT R25, R10, 0x4210, R7 ;  /* 0x000042100a197816 */ /* 0x000fe40000000007 */
[----:B------:R-:W-:Y:S01]  /*b1fd0*/  PRMT R26, R9, 0x4210, R29 ;  /* 0x00004210091a7816 */ /* 0x000fe2000000001d */
[----:B------:R-:W3:Y:S01]  /*b1fe0*/  LDL.LU R6, [R1+0x100] ;  /* 0x0001000001067983 */ /* 0x000ee20000300800 */
[----:B------:R-:W-:-:S03]  /*b1ff0*/  PRMT R27, R11, 0x4210, R0 ;  /* 0x000042100b1b7816 */ /* 0x000fc60000000000 */
[----:B------:R-:W3:Y:S04]  /*b2000*/  LDL.LU R14, [R1+0xfc] ;  /* 0x0000fc00010e7983 */ /* 0x000ee80000300800 */
[----:B------:R-:W3:Y:S01]  /*b2010*/  LDL.LU R18, [R1+0xf8] ;  /* 0x0000f80001127983 */ /* 0x000ee20000300800 */
[----:B--2---:R-:W-:-:S03]  /*b2020*/  PRMT R24, R8, 0x4210, R12 ;  /* 0x0000421008187816 */ /* 0x004fc6000000000c */
[----:B------:R-:W0:Y:S01]  /*b2030*/  LDS.128 R8, [R15] ;  /* 0x000000000f087984 */ /* 0x000e220000000c00 */
[----:B------:R-:W-:Y:S06]  /*b2040*/  BAR.SYNC.DEFER_BLOCKING 0x0 ;  /* 0x0000000000007b1d */ /* 0x000fec0000010000 */
[----:B0-----:R0:W-:Y:S04]  /*b2050*/  STL.64 [R1+0x190], R8 ;  /* 0x0001900801007387 */ /* 0x0011e80000100a00 */
[----:B------:R1:W-:Y:S01]  /*b2060*/  STL [R1+0x198], R10 ;  /* 0x0001980a01007387 */ /* 0x0003e20000100800 */
[----:B0-----:R-:W-:-:S03]  /*b2070*/  IMAD.MOV.U32 R9, RZ, RZ, R11 ;  /* 0x000000ffff097224 */ /* 0x001fc600078e000b */
[----:B-1----:R-:W2:Y:S04]  /*b2080*/  LDL.LU R10, [R1+0x3240] ;  /* 0x00324000010a7983 */ /* 0x002ea80000300800 */
[----:B------:R-:W2:Y:S04]  /*b2090*/  LDL.LU R8, [R1+0x323c] ;  /* 0x00323c0001087983 */ /* 0x000ea80000300800 */
[----:B------:R-:W-:Y:S01]  /*b20a0*/  STSM.16.M88.4 [R17], R20 ;  /* 0x0000001411007844 */ /* 0x000fe20000000200 */
[----:B------:R-:W-:Y:S06]  /*b20b0*/  BAR.SYNC.DEFER_BLOCKING 0x0 ;  /* 0x0000000000007b1d */ /* 0x000fec0000010000 */
[----:B------:R-:W0:Y:S02]  /*b20c0*/  LDS.128 R20, [R15] ;  /* 0x000000000f147984 */ /* 0x000e240000000c00 */
[----:B------:R-:W-:Y:S06]  /*b20d0*/  BAR.SYNC.DEFER_BLOCKING 0x0 ;  /* 0x0000000000007b1d */ /* 0x000fec0000010000 */
[----:B--2---:R1:W-:Y:S04]  /*b20e0*/  STL.64 [R1+0x3120], R8 ;  /* 0x0031200801007387 */ /* 0x0043e80000100a00 */
[----:B-1----:R-:W2:Y:S01]  /*b20f0*/  LDL.LU R8, [R1+0x5c] ;  /* 0x00005c0001087983 */ /* 0x002ea20000300800 */
[----:B0-----:R-:W-:-:S03]  /*b2100*/  IMAD.MOV.U32 R11, RZ, RZ, R20 ;  /* 0x000000ffff0b7224 */ /* 0x001fc600078e0014 */
[----:B------:R-:W3:Y:S04]  /*b2110*/  LDL.LU R9, [R1+0x58] ;  /* 0x0000580001097983 */ /* 0x000ee80000300800 */
[----:B------:R-:W-:Y:S04]  /*b2120*/  STL [R1+0x184], R21 ;  /* 0x0001841501007387 */ /* 0x000fe80000100800 */
[----:B------:R0:W-:Y:S04]  /*b2130*/  STL.64 [R1+0x188], R22 ;  /* 0x0001881601007387 */ /* 0x0001e80000100a00 */
[----:B------:R-:W-:Y:S04]  /*b2140*/  STL.64 [R1+0x30a0], R10 ;  /* 0x0030a00a01007387 */ /* 0x000fe80000100a00 */
[----:B------:R1:W-:Y:S01]  /*b2150*/  STSM.16.M88.4 [R17], R24 ;  /* 0x0000001811007844 */ /* 0x0003e20000000200 */
[----:B--2---:R-:W-:-:S03]  /*b2160*/  PRMT R20, R8, 0x5210, R12 ;  /* 0x0000521008147816 */ /* 0x004fc6000000000c */
[----:B------:R-:W2:Y:S01]  /*b2170*/  LDL.LU R12, [R1+0x3238] ;  /* 0x00323800010c7983 */ /* 0x000ea20000300800 */
[----:B0-----:R-:W-:Y:S02]  /*b2180*/  PRMT R22, R2, 0x5210, R29 ;  /* 0x0000521002167816 */ /* 0x001fe4000000001d */
[----:B---3--:R-:W-:Y:S02]  /*b2190*/  PRMT R23, R19, 0x5210, R0 ;  /* 0x0000521013177816 */ /* 0x008fe40000000000 */
[----:B------:R-:W-:Y:S02]  /*b21a0*/  LOP3.LUT R16, R16, 0xffff, RZ, 0xc0, !PT ;  /* 0x0000ffff10107812 */ /* 0x000fe400078ec0ff */
[----:B------:R-:W-:Y:S02]  /*b21b0*/  LOP3.LUT R28, R28, 0xffff, RZ, 0xc0, !PT ;  /* 0x0000ffff1c1c7812 */ /* 0x000fe400078ec0ff */
[----:B----4-:R-:W-:Y:S02]  /*b21c0*/  LOP3.LUT R2, R13, 0xffff, RZ, 0xc0, !PT ;  /* 0x0000ffff0d027812 */ /* 0x010fe400078ec0ff */
[----:B------:R-:W-:-:S02]  /*b21d0*/  LOP3.LUT R0, R5, 0xffff, RZ, 0xc0, !PT ;  /* 0x0000ffff05007812 */ /* 0x000fc400078ec0ff */
[----:B------:R-:W-:Y:S01]  /*b21e0*/  PRMT R21, R9, 0x5210, R7 ;  /* 0x0000521009157816 */ /* 0x000fe20000000007 */
[----:B------:R-:W-:Y:S01]  /*b21f0*/  BAR.SYNC.DEFER_BLOCKING 0x0 ;  /* 0x0000000000007b1d */ /* 0x000fe20000010000 */
[----:B-1----:R-:W-:Y:S02]  /*b2200*/  PRMT R26, R14, 0x4210, R16 ;  /* 0x000042100e1a7816 */ /* 0x002fe40000000010 */
[----:B------:R-:W-:Y:S02]  /*b2210*/  PRMT R27, R18, 0x4210, R28 ;  /* 0x00004210121b7816 */ /* 0x000fe4000000001c */
[----:B------:R-:W-:Y:S01]  /*b2220*/  PRMT R25, R6, 0x4210, R0 ;  /* 0x0000421006197816 */ /* 0x000fe20000000000 */
[----:B------:R-:W3:Y:S04]  /*b2230*/  LDL.LU R7, [R1+0x3234] ;  /* 0x0032340001077983 */ /* 0x000ee80000300800 */
[----:B------:R-:W4:Y:S04]  /*b2240*/  LDL.LU R29, [R1+0x3230] ;  /* 0x00323000011d7983 */ /* 0x000f280000300800 */
[----:B------:R0:W-:Y:S04]  /*b2250*/  STL [R1], R2 ;  /* 0x0000000201007387 */ /* 0x0001e80000100800 */
[----:B------:R-:W-:Y:S04]  /*b2260*/  STL [R1+0x4c], R0 ;  /* 0x00004c0001007387 */ /* 0x000fe80000100800 */
[----:B------:R-:W-:Y:S01]  /*b2270*/  STL.64 [R1+0x3228], R26 ;  /* 0x0032281a01007387 */ /* 0x000fe20000100a00 */
[----:B------:R-:W-:Y:S01]  /*b2280*/  IMAD.MOV.U32 R9, RZ, RZ, R4 ;  /* 0x000000ffff097224 */ /* 0x000fe200078e0004 */
[----:B--2---:R-:W-:-:S05]  /*b2290*/  PRMT R24, R12, 0x4210, R2 ;  /* 0x000042100c187816 */ /* 0x004fca0000000002 */
[----:B------:R-:W-:Y:S04]  /*b22a0*/  STL.64 [R1+0x3220], R24 ;  /* 0x0032201801007387 */ /* 0x000fe80000100a00 */
[----:B------:R-:W1:Y:S01]  /*b22b0*/  LDS.128 R24, [R15] ;  /* 0x000000000f187984 */ /* 0x000e620000000c00 */
[----:B------:R-:W-:Y:S06]  /*b22c0*/  BAR.SYNC.DEFER_BLOCKING 0x0 ;  /* 0x0000000000007b1d */ /* 0x000fec0000010000 */
[----:B------:R-:W2:Y:S04]  /*b22d0*/  LDL.LU R10, [R1+0x1364] ;  /* 0x00136400010a7983 */ /* 0x000ea80000300800 */
[----:B------:R-:W2:Y:S04]  /*b22e0*/  LDL.LU R8, [R1+0x1310] ;  /* 0x0013100001087983 */ /* 0x000ea80000300800 */
[----:B0-----:R-:W2:Y:S04]  /*b22f0*/  LDL.LU R2, [R1+0x130c] ;  /* 0x00130c0001027983 */ /* 0x001ea80000300800 */
[----:B------:R-:W2:Y:S04]  /*b2300*/  LDL.LU R11, [R1+0x110] ;  /* 0x00011000010b7983 */ /* 0x000ea80000300800 */
[----:B------:R0:W-:Y:S04]  /*b2310*/  STSM.16.M88.4 [R17], R20 ;  /* 0x0000001411007844 */ /* 0x0001e80000000200 */
[----:B------:R-:W2:Y:S04]  /*b2320*/  LDL.LU R5, [R1+0x10c] ;  /* 0x00010c0001057983 */ /* 0x000ea80000300800 */
[----:B------:R-:W2:Y:S04]  /*b2330*/  LDL.LU R18, [R1+0x108] ;  /* 0x0001080001127983 */ /* 0x000ea80000300800 */
[----:B-1----:R-:W-:Y:S01]  /*b2340*/  STL [R1+0x174], R25 ;  /* 0x0001741901007387 */ /* 0x002fe20000100800 */
[----:B------:R-:W-:-:S03]  /*b2350*/  IMAD.MOV.U32 R0, RZ, RZ, R24 ;  /* 0x000000ffff007224 */ /* 0x000fc600078e0018 */
[----:B------:R-:W-:Y:S01]  /*b2360*/  STL.64 [R1+0x178], R26 ;  /* 0x0001781a01007387 */ /* 0x000fe20000100a00 */
[----:B------:R-:W-:Y:S06]  /*b2370*/  BAR.SYNC.DEFER_BLOCKING 0x0 ;  /* 0x0000000000007b1d */ /* 0x000fec0000010000 */
[----:B0-----:R-:W2:Y:S04]  /*b2380*/  LDL.LU R20, [R1+0x78] ;  /* 0x0000780001147983 */ /* 0x001ea80000300800 */
[----:B------:R-:W2:Y:S04]  /*b2390*/  LDL.LU R21, [R1+0x4c] ;  /* 0x00004c0001157983 */ /* 0x000ea80000300800 */
[----:B------:R-:W2:Y:S04]  /*b23a0*/  LDL.LU R22, [R1+0x74] ;  /* 0x0000740001167983 */ /* 0x000ea80000300800 */
[----:B------:R-:W2:Y:S04]  /*b23b0*/  LDL.LU R23, [R1+0x7c] ;  /* 0x00007c0001177983 */ /* 0x000ea80000300800 */
[----:B------:R-:W0:Y:S04]  /*b23c0*/  LDS.128 R24, [R15] ;  /* 0x000000000f187984 */ /* 0x000e280000000c00 */
[----:B0-----:R-:W-:Y:S04]  /*b23d0*/  STL.64 [R1+0x160], R24 ;  /* 0x0001601801007387 */ /* 0x001fe80000100a00 */
[----:B------:R0:W-:Y:S04]  /*b23e0*/  STL.64 [R1+0x168], R26 ;  /* 0x0001681a01007387 */ /* 0x0001e80000100a00 */
[----:B0-----:R-:W2:Y:S04]  /*b23f0*/  LDL.LU.64 R26, [R1+0x3228] ;  /* 0x00322800011a7983 */ /* 0x001ea80000300a00 */
[----:B------:R-:W2:Y:S04]  /*b2400*/  LDL.LU.64 R24, [R1+0x3220] ;  /* 0x0032200001187983 */ /* 0x000ea80000300a00 */
[----:B------:R-:W2:Y:S04]  /*b2410*/  LDL.LU R19, [R1+0x88] ;  /* 0x0000880001137983 */ /* 0x000ea80000300800 */
[----:B------:R-:W2:Y:S04]  /*b2420*/  LDL.LU R13, [R1+0x131c] ;  /* 0x00131c00010d7983 */ /* 0x000ea80000300800 */
[----:B------:R-:W2:Y:S04]  /*b2430*/  LDL.LU R12, [R1+0x8c] ;  /* 0x00008c00010c7983 */ /* 0x000ea80000300800 */
[----:B------:R-:W3:Y:S04]  /*b2440*/  LDL.LU R6, [R1+0x84] ;  /* 0x0000840001067983 */ /* 0x000ee80000300800 */
[----:B------:R-:W2:Y:S04]  /*b2450*/  LDL.LU R14, [R1+0x80] ;  /* 0x00008000010e7983 */ /* 0x000ea80000300800 */
[----:B------:R-:W2:Y:S01]  /*b2460*/  LDL.LU R4, [R1+0x118] ;  /* 0x0001180001047983 */ /* 0x000ea20000300800 */
[----:B------:R-:W-:Y:S06]  /*b2470*/  BAR.SYNC.DEFER_BLOCKING 0x0 ;  /* 0x0000000000007b1d */ /* 0x000fec0000010000 */
[----:B---3--:R0:W-:Y:S04]  /*b2480*/  STL.64 [R1+0x3210], R6 ;  /* 0x0032100601007387 */ /* 0x0081e80000100a00 */
[----:B0-----:R-:W3:Y:S04]  /*b2490*/  LDL.LU R6, [R1+0x1368] ;  /* 0x0013680001067983 */ /* 0x001ee80000300800 */
[----:B------:R-:W3:Y:S04]  /*b24a0*/  LDL.LU R7, [R1+0x114] ;  /* 0x0001140001077983 */ /* 0x000ee80000300800 */
[----:B--2---:R0:W-:Y:S04]  /*b24b0*/  STL [R1+0x320c], R4 ;  /* 0x00320c0401007387 */ /* 0x0041e80000100800 */
[----:B0-----:R-:W2:Y:S01]  /*b24c0*/  LDL.LU R4, [R1] ;  /* 0x0000000001047983 */ /* 0x001ea20000300800 */
[----:B------:R-:W-:-:S02]  /*b24d0*/  PRMT R21, R22, 0x5210, R21 ;  /* 0x0000521016157816 */ /* 0x000fc40000000015 */
[----:B------:R-:W-:Y:S01]  /*b24e0*/  PRMT R22, R23, 0x5210, R16 ;  /* 0x0000521017167816 */ /* 0x000fe20000000010 */
[----:B------:R0:W-:Y:S01]  /*b24f0*/  STSM.16.M88.4 [R17], R24 ;  /* 0x0000001811007844 */ /* 0x0001e20000000200 */
[----:B----4-:R-:W-:Y:S02]  /*b2500*/  PRMT R23, R29, 0x5210, R28 ;  /* 0x000052101d177816 */ /* 0x010fe4000000001c */
[----:B------:R-:W-:Y:S01]  /*b2510*/  LOP3.LUT R8, R8, 0xffff, RZ, 0xc0, !PT ;  /* 0x0000ffff08087812 */ /* 0x000fe200078ec0ff */
[----:B------:R-:W4:Y:S01]  /*b2520*/  LDL.LU R16, [R1+0x321c] ;  /* 0x00321c0001107983 */ /* 0x000f220000300800 */
[----:B------:R-:W-:-:S03]  /*b2530*/  LOP3.LUT R2, R2, 0xffff, RZ, 0xc0, !PT ;  /* 0x0000ffff02027812 */ /* 0x000fc600078ec0ff */
[----:B------:R-:W4:Y:S01]  /*b2540*/  LDL.LU R28, [R1+0x3218] ;  /* 0x00321800011c7983 */ /* 0x000f220000300800 */
[----:B0-----:R-:W-:Y:S02]  /*b2550*/  PRMT R26, R5, 0x4210, R8 ;  /* 0x00004210051a7816 */ /* 0x001fe40000000008 */
[----:B------:R-:W-:Y:S01]  /*b2560*/  PRMT R27, R18, 0x4210, R2 ;  /* 0x00004210121b7816 */ /* 0x000fe20000000002 */
[----:B------:R-:W-:Y:S01]  /*b2570*/  BAR.SYNC.DEFER_BLOCKING 0x0 ;  /* 0x0000000000007b1d */ /* 0x000fe20000010000 */
[----:B---3--:R-:W-:-:S04]  /*b2580*/  LOP3.LUT R29, R6, 0xffff, RZ, 0xc0, !PT ;  /* 0x0000ffff061d7812 */ /* 0x008fc800078ec0ff */
[----:B------:R-:W-:Y:S02]  /*b2590*/  PRMT R24, R7, 0x4210, R29 ;  /* 0x0000421007187816 */ /* 0x000fe4000000001d */
[----:B--2---:R-:W-:Y:S02]  /*b25a0*/  PRMT R20, R20, 0x5210, R4 ;  /* 0x0000521014147816 */ /* 0x004fe40000000004 */
[----:B------:R-:W0:Y:S01]  /*b25b0*/  LDS.128 R4, [R15] ;  /* 0x000000000f047984 */ /* 0x000e220000000c00 */
[----:B------:R-:W-:Y:S06]  /*b25c0*/  BAR.SYNC.DEFER_BLOCKING 0x0 ;  /* 0x0000000000007b1d */ /* 0x000fec0000010000 */
[----:B0-----:R-:W-:Y:S01]  /*b25d0*/  STL [R1+0x154], R5 ;  /* 0x0001540501007387 */ /* 0x001fe20000100800 */
[----:B------:R-:W-:-:S03]  /*b25e0*/  IMAD.MOV.U32 R18, RZ, RZ, R4 ;  /* 0x000000ffff127224 */ /* 0x000fc600078e0004 */
[----:B------:R0:W-:Y:S04]  /*b25f0*/  STL.64 [R1+0x158], R6 ;  /* 0x0001580601007387 */ /* 0x0001e80000100a00 */
[----:B0-----:R-:W2:Y:S04]  /*b2600*/  LDL.LU.64 R6, [R1+0x3210] ;  /* 0x0032100001067983 */ /* 0x001ea80000300a00 */
[----:B------:R-:W3:Y:S04]  /*b2610*/  LDL.LU R4, [R1+0x320c] ;  /* 0x00320c0001047983 */ /* 0x000ee80000300800 */
[----:B------:R-:W-:Y:S01]  /*b2620*/  STSM.16.M88.4 [R17], R20 ;  /* 0x0000001411007844 */ /* 0x000fe20000000200 */
[----:B------:R-:W-:Y:S01]  /*b2630*/  BAR.SYNC.DEFER_BLOCKING 0x0 ;  /* 0x0000000000007b1d */ /* 0x000fe20000010000 */
[----:B------:R-:W-:-:S05]  /*b2640*/  LOP3.LUT R10, R10, 0xffff, RZ, 0xc0, !PT ;  /* 0x0000ffff0a0a7812 */ /* 0x000fca00078ec0ff */
[----:B------:R-:W4:Y:S04]  /*b2650*/  LDL.LU R5, [R1+0x137c] ;  /* 0x00137c0001057983 */ /* 0x000f280000300800 */
[----:B------:R-:W0:Y:S01]  /*b2660*/  LDS.128 R20, [R15] ;  /* 0x000000000f147984 */ /* 0x000e220000000c00 */
[----:B------:R-:W-:Y:S01]  /*b2670*/  PRMT R25, R11, 0x4210, R10 ;  /* 0x000042100b197816 */ /* 0x000fe2000000000a */
[----:B------:R-:W-:Y:S06]  /*b2680*/  BAR.SYNC.DEFER_BLOCKING 0x0 ;  /* 0x0000000000007b1d */ /* 0x000fec0000010000 */
[----:B------:R1:W-:Y:S04]  /*b2690*/  STSM.16.M88.4 [R17], R24 ;  /* 0x0000001811007844 */ /* 0x0003e80000000200 */
[----:B0-----:R0:W-:Y:S01]  /*b26a0*/  STL.64 [R1+0x140], R20 ;  /* 0x0001401401007387 */ /* 0x0011e20000100a00 */
[----:B-1----:R-:W-:-:S03]  /*b26b0*/  LOP3.LUT R24, R13, 0xffff, RZ, 0xc0, !PT ;  /* 0x0000ffff0d187812 */ /* 0x002fc600078ec0ff */
[----:B------:R1:W-:Y:S04]  /*b26c0*/  STL.64 [R1+0x148], R22 ;  /* 0x0001481601007387 */ /* 0x0003e80000100a00 */
[----:B------:R-:W-:Y:S01]  /*b26d0*/  STL [R1+0x3208], R24 ;  /* 0x0032081801007387 */ /* 0x000fe20000100800 */
[----:B0-----:R-:W-:Y:S02]  /*b26e0*/  PRMT R20, R19, 0x5210, R29 ;  /* 0x0000521013147816 */ /* 0x001fe4000000001d */
[----:B------:R-:W-:Y:S02]  /*b26f0*/  PRMT R21, R12, 0x5210, R10 ;  /* 0x000052100c157816 */ /* 0x000fe4000000000a */
[----:B-1----:R-:W-:Y:S01]  /*b2700*/  PRMT R23, R14, 0x5210, R2 ;  /* 0x000052100e177816 */ /* 0x002fe20000000002 */
[----:B------:R-:W-:Y:S01]  /*b2710*/  BAR.SYNC.DEFER_BLOCKING 0x0 ;  /* 0x0000000000007b1d */ /* 0x000fe20000010000 */
[----:B---3--:R-:W-:-:S05]  /*b2720*/  PRMT R4, R4, 0x4210, R24 ;  /* 0x0000421004047816 */ /* 0x008fca0000000018 */
[----:B------:R-:W0:Y:S01]  /*b2730*/  LDS.128 R24, [R15] ;  /* 0x000000000f187984 */ /* 0x000e220000000c00 */
[----:B--2---:R-:W-:Y:S01]  /*b2740*/  PRMT R22, R6, 0x5210, R8 ;  /* 0x0000521006167816 */ /* 0x004fe20000000008 */
[----:B------:R-:W-:Y:S06]  /*b2750*/  BAR.SYNC.DEFER_BLOCKING 0x0 ;  /* 0x0000000000007b1d */ /* 0x000fec0000010000 */
[----:B------:R1:W-:Y:S04]  /*b2760*/  STSM.16.M88.4 [R17], R20 ;  /* 0x0000001411007844 */ /* 0x0003e80000000200 */
[----:B0-----:R-:W-:Y:S01]  /*b2770*/  STL.64 [R1+0x130], R24 ;  /* 0x0001301801007387 */ /* 0x001fe20000100a00 */
[----:B------:R-:W-:-:S03]  /*b2780*/  IMAD.MOV.U32 R6, RZ, RZ, R27 ;  /* 0x000000ffff067224 */ /* 0x000fc600078e001b */
[----:B------:R-:W-:Y:S04]  /*b2790*/  STL [R1+0x138], R26 ;  /* 0x0001381a01007387 */ /* 0x000fe80000100800 */
[----:B------:R-:W2:Y:S04]  /*b27a0*/  LDL.LU R2, [R1+0x1334] ;  /* 0x0013340001027983 */ /* 0x000ea80000300800 */
[----:B------:R-:W3:Y:S04]  /*b27b0*/  LDL.LU R19, [R1+0x1330] ;  /* 0x0013300001137983 */ /* 0x000ee80000300800 */
[----:B------:R-:W2:Y:S04]  /*b27c0*/  LDL.LU R13, [R1+0x1444] ;  /* 0x00144400010d7983 */ /* 0x000ea80000300800 */
[----:B------:R-:W-:Y:S04]  /*b27d0*/  STL.64 [R1+0x3128], R6 ;  /* 0x0031280601007387 */ /* 0x000fe80000100a00 */
[----:B-1----:R-:W2:Y:S04]  /*b27e0*/  LDL.LU R20, [R1+0x60] ;  /* 0x0000600001147983 */ /* 0x002ea80000300800 */
[----:B------:R-:W2:Y:S04]  /*b27f0*/  LDL.LU R21, [R1+0x64] ;  /* 0x0000640001157983 */ /* 0x000ea80000300800 */
[----:B------:R-:W2:Y:S01]  /*b2800*/  LDL.LU R22, [R1+0x68] ;  /* 0x0000680001167983 */ /* 0x000ea20000300800 */
[----:B------:R-:W-:Y:S06]  /*b2810*/  BAR.SYNC.DEFER_BLOCKING 0x0 ;  /* 0x0000000000007b1d */ /* 0x000fec0000010000 */
[----:B------:R-:W0:Y:S01]  /*b2820*/  LDS.128 R24, [R15] ;  /* 0x000000000f187984 */ /* 0x000e220000000c00 */
[----:B------:R-:W-:Y:S01]  /*b2830*/  IMAD.MOV.U32 R23, RZ, RZ, R4 ;  /* 0x000000ffff177224 */ /* 0x000fe200078e0004 */
[----:B------:R-:W-:Y:S01]  /*b2840*/  BAR.SYNC.DEFER_BLOCKING 0x0 ;  /* 0x0000000000007b1d */ /* 0x000fe20000010000 */
[----:B0-----:R-:W-:-:S05]  /*b2850*/  IMAD.MOV.U32 R10, RZ, RZ, R25 ;  /* 0x000000ffff0a7224 */ /* 0x001fca00078e0019 */
[----:B------:R-:W-:Y:S01]  /*b2860*/  STL.64 [R1+0x128], R26 ;  /* 0x0001281a01007387 */ /* 0x000fe20000100a00 */
[----:B------:R-:W-:-:S03]  /*b2870*/  IMAD.MOV.U32 R14, RZ, RZ, R24 ;  /* 0x000000ffff0e7224 */ /* 0x000fc600078e0018 */
[----:B------:R-:W3:Y:S04]  /*b2880*/  LDL.LU R24, [R1+0x3208] ;  /* 0x0032080001187983 */ /* 0x000ee80000300800 */
[----:B------:R-:W3:Y:S04]  /*b2890*/  LDL.LU R7, [R1+0x1440] ;  /* 0x0014400001077983 */ /* 0x000ee80000300800 */
[----:B------:R-:W3:Y:S04]  /*b28a0*/  LDL.LU R12, [R1+0x11c] ;  /* 0x00011c00010c7983 */ /* 0x000ee80000300800 */
[----:B------:R-:W3:Y:S04]  /*b28b0*/  LDL.LU R4, [R1+0x98] ;  /* 0x0000980001047983 */ /* 0x000ee80000300800 */
[----:B------:R-:W-:Y:S04]  /*b28c0*/  STL [R1+0x30e0], R10 ;  /* 0x0030e00a01007387 */ /* 0x000fe80000100800 */
[----:B--2---:R4:W-:Y:S02]  /*b28d0*/  STSM.16.M88.4 [R17], R20 ;  /* 0x0000001411007844 */ /* 0x0049e40000000200 */
[----:B----4-:R-:W-:-:S02]  /*b28e0*/  LOP3.LUT R20, R5, 0xffff, RZ, 0xc0, !PT ;  /* 0x0000ffff05147812 */ /* 0x010fc400078ec0ff */
[----:B------:R-:W2:Y:S01]  /*b28f0*/  LDL.LU R5, [R1+0x9c] ;  /* 0x00009c0001057983 */ /* 0x000ea20000300800 */
[----:B------:R-:W-:Y:S02]  /*b2900*/  LOP3.LUT R21, R2, 0xffff, RZ, 0xc0, !PT ;  /* 0x0000ffff02157812 */ /* 0x000fe400078ec0ff */
[----:B---3--:R-:W-:Y:S01]  /*b2910*/  LOP3.LUT R22, R19, 0xffff, RZ, 0xc0, !PT ;  /* 0x0000ffff13167812 */ /* 0x008fe200078ec0ff */
[----:B------:R-:W-:Y:S06]  /*b2920*/  BAR.SYNC.DEFER_BLOCKING 0x0 ;  /* 0x0000000000007b1d */ /* 0x000fec0000010000 */
[----:B--2---:R0:W-:Y:S04]  /*b2930*/  STL.64 [R1+0x31e8], R4 ;  /* 0x0031e80401007387 */ /* 0x0041e80000100a00 */
[----:B------:R-:W2:Y:S04]  /*b2940*/  LDL.LU R29, [R1+0x94] ;  /* 0x00009400011d7983 */ /* 0x000ea80000300800 */
[----:B------:R-:W3:Y:S04]  /*b2950*/  LDL.LU R25, [R1+0x138c] ;  /* 0x00138c0001197983 */ /* 0x000ee80000300800 */
[----:B------:R-:W4:Y:S01]  /*b2960*/  LDL.LU R26, [R1+0x1388] ;  /* 0x00138800011a7983 */ /* 0x000f220000300800 */
[----:B0-----:R-:W-:-:S03]  /*b2970*/  IMAD.MOV.U32 R4, RZ, RZ, R9 ;  /* 0x000000ffff047224 */ /* 0x001fc600078e0009 */
[----:B------:R-:W2:Y:S04]  /*b2980*/  LDL.LU R27, [R1+0x1348] ;  /* 0x00134800011b7983 */ /* 0x000ea80000300800 */
[----:B------:R-:W2:Y:S04]  /*b2990*/  LDL.LU R11, [R1+0x1344] ;  /* 0x00134400010b7983 */ /* 0x000ea80000300800 */
[----:B------:R-:W3:Y:S04]  /*b29a0*/  LDL.LU R9, [R1+0x1454] ;  /* 0x0014540001097983 */ /* 0x000ee80000300800 */
[----:B--2---:R-:W-:Y:S04]  /*b29b0*/  STL [R1+0x31f4], R11 ;  /* 0x0031f40b01007387 */ /* 0x004fe80000100800 */
[----:B---3--:R0:W-:Y:S04]  /*b29c0*/  STL [R1+0x31f0], R9 ;  /* 0x0031f00901007387 */ /* 0x0081e80000100800 */
[----:B------:R-:W2:Y:S04]  /*b29d0*/  LDL.LU R8, [R1+0x40] ;  /* 0x0000400001087983 */ /* 0x000ea80000300800 */
[----:B0-----:R-:W2:Y:S04]  /*b29e0*/  LDL.LU R9, [R1+0x44] ;  /* 0x0000440001097983 */ /* 0x001ea80000300800 */
[----:B------:R-:W2:Y:S04]  /*b29f0*/  LDL.LU R10, [R1+0x48] ;  /* 0x00004800010a7983 */ /* 0x000ea80000300800 */
[----:B------:R-:W3:Y:S04]  /*b2a00*/  LDL.LU R2, [R1+0x1450] ;  /* 0x0014500001027983 */ /* 0x000ee80000300800 */
[----:B------:R-:W2:Y:S01]  /*b2a10*/  LDL.LU R19, [R1+0x144c] ;  /* 0x00144c0001137983 */ /* 0x000ea20000300800 */
[----:B------:R-:W-:-:S02]  /*b2a20*/  PRMT R5, R13, 0x4210, R20 ;  /* 0x000042100d057816 */ /* 0x000fc40000000014 */
[----:B------:R-:W-:Y:S02]  /*b2a30*/  PRMT R6, R7, 0x4210, R21 ;  /* 0x0000421007067816 */ /* 0x000fe40000000015 */
[----:B------:R-:W-:Y:S01]  /*b2a40*/  PRMT R7, R12, 0x4210, R22 ;  /* 0x000042100c077816 */ /* 0x000fe20000000016 */
[----:B--2---:R-:W-:Y:S04]  /*b2a50*/  STL.64 [R1+0x3200], R18 ;  /* 0x0032001201007387 */ /* 0x004fe80000100a00 */
[----:B------:R-:W-:Y:S04]  /*b2a60*/  STL.64 [R1+0x31f8], R16 ;  /* 0x0031f81001007387 */ /* 0x000fe80000100a00 */
[----:B------:R-:W0:Y:S04]  /*b2a70*/  LDS.128 R16, [R15] ;  /* 0x000000000f107984 */ /* 0x000e280000000c00 */
[----:B------:R-:W2:Y:S04]  /*b2a80*/  LDL.LU R13, [R1+0x120c] ;  /* 0x00120c00010d7983 */ /* 0x000ea80000300800 */
[----:B0-----:R-:W-:Y:S01]  /*b2a90*/  STL [R1+0x110], R16 ;  /* 0x0001101001007387 */ /* 0x001fe20000100800 */
[----:B------:R-:W-:-:S03]  /*b2aa0*/  IMAD.MOV.U32 R12, RZ, RZ, R17 ;  /* 0x000000ffff0c7224 */ /* 0x000fc600078e0011 */
[----:B------:R0:W-:Y:S04]  /*b2ab0*/  STL.64 [R1+0x118], R18 ;  /* 0x0001181201007387 */ /* 0x0001e80000100a00 */
[----:B0-----:R-:W2:Y:S04]  /*b2ac0*/  LDL.LU.64 R18, [R1+0x3200] ;  /* 0x0032000001127983 */ /* 0x001ea80000300a00 */
[----:B------:R-:W2:Y:S01]  /*b2ad0*/  LDL.LU.64 R16, [R1+0x31f8] ;  /* 0x0031f80001107983 */ /* 0x000ea20000300a00 */
[----:B------:R-:W-:Y:S01]  /*b2ae0*/  BAR.SYNC.DEFER_BLOCKING 0x0 ;  /* 0x0000000000007b1d */ /* 0x000fe20000010000 */
[----:B------:R-:W-:-:S05]  /*b2af0*/  PRMT R11, R28, 0x5210, R24 ;  /* 0x000052101c0b7816 */ /* 0x000fca0000000018 */
[----:B------:R-:W-:Y:S04]  /*b2b00*/  STL [R1+0x2f8c], R12 ;  /* 0x002f8c0c01007387 */ /* 0x000fe80000100800 */
[----:B--2---:R-:W-:Y:S01]  /*b2b10*/  STSM.16.M88.4 [R17], R8 ;  /* 0x0000000811007844 */ /* 0x004fe20000000200 */
[----:B------:R-:W-:Y:S06]  /*b2b20*/  BAR.SYNC.DEFER_BLOCKING 0x0 ;  /* 0x0000000000007b1d */ /* 0x000fec0000010000 */
[----:B------:R-:W0:Y:S02]  /*b2b30*/  LDS.128 R8, [R15] ;  /* 0x000000000f087984 */ /* 0x000e240000000c00 */
[----:B------:R-:W-:Y:S06]  /*b2b40*/  BAR.SYNC.DEFER_BLOCKING 0x0 ;  /* 0x0000000000007b1d */ /* 0x000fec0000010000 */
[----:B------:R-:W-:Y:S04]  /*b2b50*/  STSM.16.M88.4 [R17], R4 ;  /* 0x0000000411007844 */ /* 0x000fe80000000200 */
[----:B0-----:R-:W-:Y:S04]  /*b2b60*/  STL.64 [R1+0x100], R8 ;  /* 0x0001000801007387 */ /* 0x001fe80000100a00 */
[----:B------:R0:W-:Y:S04]  /*b2b70*/  STL.64 [R1+0x108], R10 ;  /* 0x0001080a01007387 */ /* 0x0001e80000100a00 */
[----:B0-----:R-:W2:Y:S04]  /*b2b80*/  LDL.LU R11, [R1+0x31f4] ;  /* 0x0031f400010b7983 */ /* 0x001ea80000300800 */
[----:B------:R-:W2:Y:S04]  /*b2b90*/  LDL.LU R9, [R1+0x31f0] ;  /* 0x0031f00001097983 */ /* 0x000ea80000300800 */
[----:B------:R-:W2:Y:S04]  /*b2ba0*/  LDL.LU.64 R4, [R1+0x31e8] ;  /* 0x0031e80001047983 */ /* 0x000ea80000300a00 */
[----:B------:R-:W3:Y:S01]  /*b2bb0*/  LDL.LU R8, [R1+0xa0] ;  /* 0x0000a00001087983 */ /* 0x000ee20000300800 */
[----:B------:R-:W-:Y:S01]  /*b2bc0*/  LOP3.LUT R24, R25, 0xffff, RZ, 0xc0, !PT ;  /* 0x0000ffff19187812 */ /* 0x000fe200078ec0ff */
[----:B------:R-:W-:Y:S01]  /*b2bd0*/  BAR.SYNC.DEFER_BLOCKING 0x0 ;  /* 0x0000000000007b1d */ /* 0x000fe20000010000 */
[----:B--2---:R-:W-:-:S05]  /*b2be0*/  PRMT R6, R4, 0x5210, R20 ;  /* 0x0000521004067816 */ /* 0x004fca0000000014 */
[----:B------:R-:W2:Y:S01]  /*b2bf0*/  LDL.LU R4, [R1+0xa4] ;  /* 0x0000a40001047983 */ /* 0x000ea20000300800 */
[----:B----4-:R-:W-:Y:S02]  /*b2c00*/  LOP3.LUT R25, R26, 0xffff, RZ, 0xc0, !PT ;  /* 0x0000ffff1a197812 */ /* 0x010fe400078ec0ff */
[----:B------:R-:W-:Y:S02]  /*b2c10*/  LOP3.LUT R26, R27, 0xffff, RZ, 0xc0, !PT ;  /* 0x0000ffff1b1a7812 */ /* 0x000fe400078ec0ff */
[----:B------:R-:W-:Y:S02]  /*b2c20*/  PRMT R5, R5, 0x5210, R21 ;  /* 0x0000521005057816 */ /* 0x000fe40000000015 */
[----:B------:R-:W-:Y:S02]  /*b2c30*/  LOP3.LUT R27, R11, 0xffff, RZ, 0xc0, !PT ;  /* 0x0000ffff0b1b7812 */ /* 0x000fe400078ec0ff */
[----:B---3--:R-:W-:Y:S02]  /*b2c40*/  PRMT R21, R2, 0x4210, R25 ;  /* 0x0000421002157816 */ /* 0x008fe40000000019 */
[----:B------:R-:W-:-:S02]  /*b2c50*/  PRMT R20, R9, 0x4210, R24 ;  /* 0x0000421009147816 */ /* 0x000fc40000000018 */
[----:B------:R-:W-:Y:S01]  /*b2c60*/  PRMT R23, R13, 0x4210, R27 ;  /* 0x000042100d177816 */ /* 0x000fe2000000001b */
[----:B--2---:R0:W-:Y:S04]  /*b2c70*/  STL [R1+0x31e0], R4 ;  /* 0x0031e00401007387 */ /* 0x0041e80000100800 */
[----:B------:R-:W2:Y:S04]  /*b2c80*/  LDL.LU R28, [R1+0xa8] ;  /* 0x0000a800011c7983 */ /* 0x000ea80000300800 */
[----:B------:R-:W3:Y:S01]  /*b2c90*/  LDL.LU R2, [R1+0x90] ;  /* 0x0000900001027983 */ /* 0x000ee20000300800 */
[----:B0-----:R-:W-:-:S03]  /*b2ca0*/  PRMT R4, R29, 0x5210, R22 ;  /* 0x000052101d047816 */ /* 0x001fc60000000016 */
[----:B------:R-:W4:Y:S04]  /*b2cb0*/  LDL.LU R29, [R1+0x13a8] ;  /* 0x0013a800011d7983 */ /* 0x000f280000300800 */
[----:B------:R-:W2:Y:S04]  /*b2cc0*/  LDL.LU R9, [R1+0x13a4] ;  /* 0x0013a40001097983 */ /* 0x000ea80000300800 */
[----:B------:R-:W-:Y:S04]  /*b2cd0*/  STL.64 [R1+0x31d8], R26 ;  /* 0x0031d81a01007387 */ /* 0x000fe80000100a00 */
[----:B------:R0:W-:Y:S04]  /*b2ce0*/  STL.64 [R1+0x31d0], R24 ;  /* 0x0031d01801007387 */ /* 0x0001e80000100a00 */
[----:B0-----:R-:W2:Y:S01]  /*b2cf0*/  LDL.LU R24, [R1+0x50] ;  /* 0x0000500001187983 */ /* 0x001ea20000300800 */
[----:B------:R-:W-:Y:S01]  /*b2d00*/  PRMT R22, R19, 0x4210, R26 ;  /* 0x0000421013167816 */ /* 0x000fe2000000001a */
[----:B------:R-:W-:-:S02]  /*b2d10*/  IMAD.MOV.U32 R25, RZ, RZ, R6 ;  /* 0x000000ffff197224 */ /* 0x000fc400078e0006 */
[----:B------:R-:W-:Y:S01]  /*b2d20*/  IMAD.MOV.U32 R26, RZ, RZ, R5 ;  /* 0x000000ffff1a7224 */ /* 0x000fe200078e0005 */
[----:B------:R-:W3:Y:S01]  /*b2d30*/  LDL.LU R10, [R1+0x1360] ;  /* 0x00136000010a7983 */ /* 0x000ee20000300800 */
[----:B------:R-:W-:-:S03]  /*b2d40*/  IMAD.MOV.U32 R27, RZ, RZ, R4 ;  /* 0x000000ffff1b7224 */ /* 0x000fc600078e0004 */
[----:B------:R-:W0:Y:S01]  /*b2d50*/  LDS.128 R4, [R15] ;  /* 0x000000000f047984 */ /* 0x000e220000000c00 */
[----:B------:R-:W-:Y:S06]  /*b2d60*/  BAR.SYNC.DEFER_BLOCKING 0x0 ;  /* 0x0000000000007b1d */ /* 0x000fec0000010000 */
[----:B------:R-:W3:Y:S04]  /*b2d70*/  LDL.LU R19, [R1+0x135c] ;  /* 0x00135c0001137983 */ /* 0x000ee80000300800 */
[----:B0-----:R0:W-:Y:S04]  /*b2d80*/  STL.64 [R1+0xf0], R4 ;  /* 0x0000f00401007387 */ /* 0x0011e80000100a00 */
[----:B------:R-:W-:Y:S01]  /*b2d90*/  STL [R1+0xfc], R7 ;  /* 0x0000fc0701007387 */ /* 0x000fe20000100800 */
[----:B0-----:R-:W-:-:S03]  /*b2da0*/  IMAD.MOV.U32 R5, RZ, RZ, R6 ;  /* 0x000000ffff057224 */ /* 0x001fc600078e0006 */
[----:B------:R-:W3:Y:S04]  /*b2db0*/  LDL.LU R4, [R1+0x31e0] ;  /* 0x0031e00001047983 */ /* 0x000ee80000300800 */
[----:B------:R-:W3:Y:S04]  /*b2dc0*/  LDL.LU R13, [R1+0x1210] ;  /* 0x00121000010d7983 */ /* 0x000ee80000300800 */
[----:B------:R-:W-:Y:S04]  /*b2dd0*/  STL [R1+0x3020], R5 ;  /* 0x0030200501007387 */ /* 0x000fe80000100800 */
[----:B--2---:R-:W-:Y:S01]  /*b2de0*/  STSM.16.M88.4 [R17], R24 ;  /* 0x0000001811007844 */ /* 0x004fe20000000200 */
[----:B------:R-:W-:Y:S06]  /*b2df0*/  BAR.SYNC.DEFER_BLOCKING 0x0 ;  /* 0x0000000000007b1d */ /* 0x000fec0000010000 */
[----:B------:R-:W0:Y:S02]  /*b2e00*/  LDS.128 R24, [R15] ;  /* 0x000000000f187984 */ /* 0x000e240000000c00 */
[----:B------:R-:W-:Y:S06]  /*b2e10*/  BAR.SYNC.DEFER_BLOCKING 0x0 ;  /* 0x0000000000007b1d */ /* 0x000fec0000010000 */
[----:B0-----:R-:W-:Y:S04]  /*b2e20*/  STL.64 [R1+0xe0], R24 ;  /* 0x0000e01801007387 */ /* 0x001fe80000100a00 */
[----:B------:R0:W-:Y:S04]  /*b2e30*/  STL.64 [R1+0xe8], R26 ;  /* 0x0000e81a01007387 */ /* 0x0001e80000100a00 */
[----:B0-----:R-:W2:Y:S04]  /*b2e40*/  LDL.LU.64 R26, [R1+0x31d8] ;  /* 0x0031d800011a7983 */ /* 0x001ea80000300a00 */
[----:B------:R-:W2:Y:S04]  /*b2e50*/  LDL.LU.64 R24, [R1+0x31d0] ;  /* 0x0031d00001187983 */ /* 0x000ea80000300a00 */
[----:B------:R2:W-:Y:S01]  /*b2e60*/  STSM.16.M88.4 [R17], R20 ;  /* 0x0000001411007844 */ /* 0x0005e20000000200 */
[----:B---3--:R-:W-:-:S02]  /*b2e70*/  LOP3.LUT R10, R10, 0xffff, RZ, 0xc0, !PT ;  /* 0x0000ffff0a0a7812 */ /* 0x008fc400078ec0ff */
[----:B------:R-:W-:Y:S01]  /*b2e80*/  LOP3.LUT R5, R19, 0xffff, RZ, 0xc0, !PT ;  /* 0x0000ffff13057812 */ /* 0x000fe200078ec0ff */
[----:B------:R-:W-:Y:S01]  /*b2e90*/  BAR.SYNC.DEFER_BLOCKING 0x0 ;  /* 0x0000000000007b1d */ /* 0x000fe20000010000 */
[----:B--2---:R-:W-:-:S05]  /*b2ea0*/  PRMT R20, R8, 0x5210, R24 ;  /* 0x0000521008147816 */ /* 0x004fca0000000018 */
[----:B------:R-:W2:Y:S01]  /*b2eb0*/  LDL.LU R24, [R1+0x1464] ;  /* 0x0014640001187983 */ /* 0x000ea20000300800 */
[----:B------:R-:W-:-:S03]  /*b2ec0*/  PRMT R21, R4, 0x5210, R25 ;  /* 0x0000521004157816 */ /* 0x000fc60000000019 */
[----:B------:R-:W3:Y:S04]  /*b2ed0*/  LDL.LU R25, [R1+0x1460] ;  /* 0x0014600001197983 */ /* 0x000ee80000300800 */
[----:B------:R-:W2:Y:S04]  /*b2ee0*/  LDL.LU R12, [R1+0xb0] ;  /* 0x0000b000010c7983 */ /* 0x000ea80000300800 */
[----:B------:R-:W2:Y:S01]  /*b2ef0*/  LDL.LU R6, [R1+0xb8] ;  /* 0x0000b80001067983 */ /* 0x000ea20000300800 */
[----:B------:R-:W-:-:S03]  /*b2f00*/  PRMT R22, R28, 0x5210, R26 ;  /* 0x000052101c167816 */ /* 0x000fc6000000001a */
[----:B------:R-:W2:Y:S01]  /*b2f10*/  LDL.LU R7, [R1+0xb4] ;  /* 0x0000b40001077983 */ /* 0x000ea20000300800 */
[----:B------:R-:W-:-:S03]  /*b2f20*/  PRMT R23, R2, 0x5210, R27 ;  /* 0x0000521002177816 */ /* 0x000fc6000000001b */
[----:B------:R-:W2:Y:S01]  /*b2f30*/  LDL.LU R11, [R1+0x13bc] ;  /* 0x0013bc00010b7983 */ /* 0x000ea20000300800 */
[----:B------:R-:W-:-:S03]  /*b2f40*/  IMAD.MOV.U32 R2, RZ, RZ, R3 ;  /* 0x000000ffff027224 */ /* 0x000fc600078e0003 */
[----:B------:R-:W3:Y:S01]  /*b2f50*/  LDL.LU R4, [R1+0x13b8] ;  /* 0x0013b80001047983 */ /* 0x000ee20000300800 */
[----:B------:R-:W-:-:S03]  /*b2f60*/  LOP3.LUT R28, R9, 0xffff, RZ, 0xc0, !PT ;  /* 0x0000ffff091c7812 */ /* 0x000fc600078ec0ff */
[----:B------:R-:W3:Y:S04]  /*b2f70*/  LDL.LU R8, [R1+0x1374] ;  /* 0x0013740001087983 */ /* 0x000ee80000300800 */
[----:B------:R-:W3:Y:S04]  /*b2f80*/  LDL.LU R26, [R1+0x145c] ;  /* 0x00145c00011a7983 */ /* 0x000ee80000300800 */
[----:B------:R-:W4:Y:S04]  /*b2f90*/  LDL.LU R3, [R1+0x1370] ;  /* 0x0013700001037983 */ /* 0x000f280000300800 */
[----:B------:R-:W4:Y:S04]  /*b2fa0*/  LDL.LU R9, [R1+0x1470] ;  /* 0x0014700001097983 */ /* 0x000f280000300800 */
[----:B------:R-:W4:Y:S01]  /*b2fb0*/  LDL.LU R19, [R1+0x146c] ;  /* 0x00146c0001137983 */ /* 0x000f220000300800 */
[----:B------:R-:W-:-:S03]  /*b2fc0*/  PRMT R27, R13, 0x4210, R5 ;  /* 0x000042100d1b7816 */ /* 0x000fc60000000005 */
[----:B--2---:R-:W-:Y:S01]  /*b2fd0*/  STL.64 [R1+0x31c8], R10 ;  /* 0x0031c80a01007387 */ /* 0x004fe20000100a00 */
[----:B---3--:R-:W-:-:S03]  /*b2fe0*/  PRMT R26, R26, 0x4210, R10 ;  /* 0x000042101a1a7816 */ /* 0x008fc6000000000a */
[----:B----4-:R-:W-:Y:S04]  /*b2ff0*/  STL.64 [R1+0x31c0], R8 ;  /* 0x0031c00801007387 */ /* 0x010fe80000100a00 */
[----:B------:R-:W0:Y:S01]  /*b3000*/  LDS.128 R8, [R15] ;  /* 0x000000000f087984 */ /* 0x000e220000000c00 */
[----:B------:R-:W-:Y:S06]  /*b3010*/  BAR.SYNC.DEFER_BLOCKING 0x0 ;  /* 0x0000000000007b1d */ /* 0x000fec0000010000 */
[----:B------:R-:W2:Y:S04]  /*b3020*/  LDL.LU R13, [R1+0x1214] ;  /* 0x00121400010d7983 */ /* 0x000ea80000300800 */
[----:B------:R1:W-:Y:S04]  /*b3030*/  STSM.16.M88.4 [R17], R20 ;  /* 0x0000001411007844 */ /* 0x0003e80000000200 */
[----:B0-----:R-:W-:Y:S04]  /*b3040*/  STL.64 [R1+0xd0], R8 ;  /* 0x0000d00801007387 */ /* 0x001fe80000100a00 */
[----:B------:R-:W-:Y:S01]  /*b3050*/  STL.64 [R1+0xd8], R10 ;  /* 0x0000d80a01007387 */ /* 0x000fe20000100a00 */
[----:B------:R-:W-:Y:S06]  /*b3060*/  BAR.SYNC.DEFER_BLOCKING 0x0 ;  /* 0x0000000000007b1d */ /* 0x000fec0000010000 */
[----:B-1----:R-:W3:Y:S04]  /*b3070*/  LDL.LU R23, [R1+0xac] ;  /* 0x0000ac0001177983 */ /* 0x002ee80000300800 */
[----:B------:R-:W0:Y:S04]  /*b3080*/  LDS.128 R8, [R15] ;  /* 0x000000000f087984 */ /* 0x000e280000000c00 */
[----:B0-----:R-:W-:Y:S04]  /*b3090*/  STL.64 [R1+0xc0], R8 ;  /* 0x0000c00801007387 */ /* 0x001fe80000100a00 */
[----:B------:R0:W-:Y:S04]  /*b30a0*/  STL.64 [R1+0xc8], R10 ;  /* 0x0000c80a01007387 */ /* 0x0001e80000100a00 */
[----:B0-----:R-:W4:Y:S01]  /*b30b0*/  LDL.LU.64 R10, [R1+0x31c8] ;  /* 0x0031c800010a7983 */ /* 0x001f220000300a00 */
[----:B------:R-:W-:-:S02]  /*b30c0*/  LOP3.LUT R29, R29, 0xffff, RZ, 0xc0, !PT ;  /* 0x0000ffff1d1d7812 */ /* 0x000fc400078ec0ff */
[----:B------:R-:W-:Y:S01]  /*b30d0*/  PRMT R25, R25, 0x4210, R28 ;  /* 0x0000421019197816 */ /* 0x000fe2000000001c */
[----:B------:R-:W2:Y:S01]  /*b30e0*/  LDL.LU.64 R8, [R1+0x31c0] ;  /* 0x0031c00001087983 */ /* 0x000ea20000300a00 */
[--C-:B------:R-:W-:Y:S01]  /*b30f0*/  PRMT R24, R24, 0x4210, R29.reuse ;  /* 0x0000421018187816 */ /* 0x100fe2000000001d */
[----:B------:R-:W-:Y:S01]  /*b3100*/  BAR.SYNC.DEFER_BLOCKING 0x0 ;  /* 0x0000000000007b1d */ /* 0x000fe20000010000 */
[----:B------:R-:W-:-:S05]  /*b3110*/  PRMT R20, R12, 0x5210, R29 ;  /* 0x000052100c147816 */ /* 0x000fca000000001d */
[----:B------:R0:W-:Y:S04]  /*b3120*/  STSM.16.M88.4 [R17], R24 ;  /* 0x0000001811007844 */ /* 0x0001e80000000200 */
[----:B0-----:R-:W2:Y:S01]  /*b3130*/  LDL.LU R27, [R1+0x1468] ;  /* 0x00146800011b7983 */ /* 0x001ea20000300800 */
[----:B---3--:R-:W-:Y:S02]  /*b3140*/  PRMT R21, R23, 0x5210, R28 ;  /* 0x0000521017157816 */ /* 0x008fe4000000001c */
[----:B------:R-:W-:Y:S02]  /*b3150*/  PRMT R23, R7, 0x5210, R5 ;  /* 0x0000521007177816 */ /* 0x000fe40000000005 */
[----:B------:R-:W3:Y:S04]  /*b3160*/  LDL.LU R5, [R1+0x1a0] ;  /* 0x0001a00001057983 */ /* 0x000ee80000300800 */
[----:B------:R-:W3:Y:S01]  /*b3170*/  LDL.LU R12, [R1+0x13dc] ;  /* 0x0013dc00010c7983 */ /* 0x000ee20000300800 */
[----:B----4-:R-:W-:Y:S01]  /*b3180*/  PRMT R22, R6, 0x5210, R10 ;  /* 0x0000521006167816 */ /* 0x010fe2000000000a */
[----:B------:R-:W-:Y:S06]  /*b3190*/  BAR.SYNC.DEFER_BLOCKING 0x0 ;  /* 0x0000000000007b1d */ /* 0x000fec0000010000 */
[----:B------:R-:W4:Y:S04]  /*b31a0*/  LDL.LU R10, [R1+0x13d8] ;  /* 0x0013d800010a7983 */ /* 0x000f280000300800 */
[----:B------:R-:W3:Y:S04]  /*b31b0*/  LDL.LU R6, [R1+0x1384] ;  /* 0x0013840001067983 */ /* 0x000ee80000300800 */
[----:B------:R-:W3:Y:S01]  /*b31c0*/  LDL.LU R7, [R1+0x1380] ;  /* 0x0013800001077983 */ /* 0x000ee20000300800 */
[----:B------:R-:W-:-:S02]  /*b31d0*/  LOP3.LUT R4, R4, 0xffff, RZ, 0xc0, !PT ;  /* 0x0000ffff04047812 */ /* 0x000fc400078ec0ff */
[----:B------:R-:W-:Y:S02]  /*b31e0*/  LOP3.LUT R28, R11, 0xffff, RZ, 0xc0, !PT ;  /* 0x0000ffff0b1c7812 */ /* 0x000fe400078ec0ff */
[----:B------:R-:W4:Y:S01]  /*b31f0*/  LDL.LU R11, [R1+0x147c] ;  /* 0x00147c00010b7983 */ /* 0x000f220000300800 */
[----:B------:R-:W-:Y:S02]  /*b3200*/  PRMT R25, R19, 0x4210, R4 ;  /* 0x0000421013197816 */ /* 0x000fe40000000004 */
[----:B--2---:R-:W-:Y:S02]  /*b3210*/  LOP3.LUT R29, R8, 0xffff, RZ, 0xc0, !PT ;  /* 0x0000ffff081d7812 */ /* 0x004fe400078ec0ff */
[----:B------:R-:W-:Y:S01]  /*b3220*/  PRMT R24, R9, 0x4210, R28 ;  /* 0x0000421009187816 */ /* 0x000fe2000000001c */
[----:B---3--:R-:W-:Y:S04]  /*b3230*/  STL.64 [R1+0x31b8], R6 ;  /* 0x0031b80601007387 */ /* 0x008fe80000100a00 */
[----:B------:R-:W-:Y:S04]  /*b3240*/  STL.64 [R1+0x31b0], R4 ;  /* 0x0031b00401007387 */ /* 0x000fe80000100a00 */
[----:B------:R-:W0:Y:S04]  /*b3250*/  LDS.128 R4, [R15] ;  /* 0x000000000f047984 */ /* 0x000e280000000c00 */
[----:B------:R-:W2:Y:S04]  /*b3260*/  LDL.LU R8, [R1+0x1478] ;  /* 0x0014780001087983 */ /* 0x000ea80000300800 */
[----:B------:R-:W3:Y:S04]  /*b3270*/  LDL.LU R9, [R1+0x1474] ;  /* 0x0014740001097983 */ /* 0x000ee80000300800 */
[----:B------:R-:W2:Y:S01]  /*b3280*/  LDL.LU R19, [R1+0x1218] ;  /* 0x0012180001137983 */ /* 0x000ea20000300800 */
[----:B------:R-:W-:Y:S01]  /*b3290*/  BAR.SYNC.DEFER_BLOCKING 0x0 ;  /* 0x0000000000007b1d */ /* 0x000fe20000010000 */
[----:B0-----:R-:W-:-:S05]  /*b32a0*/  IMAD.MOV.U32 R15, RZ, RZ, R5 ;  /* 0x000000ffff0f7224 */ /* 0x001fca00078e0005 */
[----:B------:R-:W-:Y:S04]  /*b32b0*/  STL [R1+0xb0], R4 ;  /* 0x0000b00401007387 */ /* 0x000fe80000100800 */
[----:B------:R-:W-:Y:S04]  /*b32c0*/  STL.64 [R1+0xb8], R6 ;  /* 0x0000b80601007387 */ /* 0x000fe80000100a00 */
[----:B------:R0:W-:Y:S04]  /*b32d0*/  STL.64 [R1+0x2fb8], R14 ;  /* 0x002fb80e01007387 */ /* 0x0001e80000100a00 */
[----:B0-----:R-:W2:Y:S04]  /*b32e0*/  LDL.LU R14, [R1+0x1ac] ;  /* 0x0001ac00010e7983 */ /* 0x001ea80000300800 */
[----:B------:R-:W2:Y:S04]  /*b32f0*/  LDL R15, [R1+0x1c4] ;  /* 0x0001c400010f7983 */ /* 0x000ea80000100800 */
[----:B------:R0:W-:Y:S01]  /*b3300*/  STSM.16.M88.4 [R17], R20 ;  /* 0x0000001411007844 */ /* 0x0001e20000000200 */
[----:B------:R-:W-:Y:S01]  /*b3310*/  BAR.SYNC.DEFER_BLOCKING 0x0 ;  /* 0x0000000000007b1d */ /* 0x000fe20000010000 */
[----:B------:R-:W-:-:S02]  /*b3320*/  LOP3.LUT R3, R3, 0xffff, RZ, 0xc0, !PT ;  /* 0x0000ffff03037812 */ /* 0x000fc400078ec0ff */
[----:B------:R-:W-:Y:S02]  /*b3330*/  PRMT R26, R27, 0x4210, R29 ;  /* 0x000042101b1a7816 */ /* 0x000fe4000000001d */
[----:B------:R-:W-:Y:S01]  /*b3340*/  PRMT R27, R13, 0x4210, R3 ;  /* 0x000042100d1b7816 */ /* 0x000fe20000000003 */
[----:B0-----:R-:W3:Y:S04]  /*b3350*/  LDL.LU R22, [R1+0x1a4] ;  /* 0x0001a40001167983 */ /* 0x001ee80000300800 */
[----:B------:R-:W3:Y:S04]  /*b3360*/  LDL.LU R23, [R1+0x1a8] ;  /* 0x0001a80001177983 */ /* 0x000ee80000300800 */
[----:B--2---:R-:W0:Y:S01]  /*b3370*/  LDS.128 R4, [R15] ;  /* 0x000000000f047984 */ /* 0x004e220000000c00 */
[----:B------:R-:W-:Y:S06]  /*b3380*/  BAR.SYNC.DEFER_BLOCKING 0x0 ;  /* 0x0000000000007b1d */ /* 0x000fec0000010000 */
[----:B0-----:R-:W-:Y:S01]  /*b3390*/  STL.64 [R1+0xa0], R4 ;  /* 0x0000a00401007387 */ /* 0x001fe20000100a00 */
[----:B------:R-:W-:-:S03]  /*b33a0*/  IMAD.MOV.U32 R13, RZ, RZ, R7 ;  /* 0x000000ffff0d7224 */ /* 0x000fc600078e0007 */
[----:B------:R0:W-:Y:S04]  /*b33b0*/  STL [R1+0xa8], R6 ;  /* 0x0000a80601007387 */ /* 0x0001e80000100800 */
[----:B0-----:R-:W2:Y:S04]  /*b33c0*/  LDL.LU.64 R6, [R1+0x31b8] ;  /* 0x0031b80001067983 */ /* 0x001ea80000300a00 */
[----:B------:R-:W2:Y:S04]  /*b33d0*/  LDL.LU.64 R4, [R1+0x31b0] ;  /* 0x0031b00001047983 */ /* 0x000ea80000300a00 */
[----:B------:R0:W-:Y:S01]  /*b33e0*/  STSM.16.M88.4 [R17], R24 ;  /* 0x0000001811007844 */ /* 0x0001e20000000200 */
[----:B---3--:R-:W-:-:S02]  /*b33f0*/  PRMT R20, R22, 0x5210, R28 ;  /* 0x0000521016147816 */ /* 0x008fc4000000001c */
[----:B------:R-:W-:Y:S02]  /*b3400*/  PRMT R22, R23, 0x5210, R29 ;  /* 0x0000521017167816 */ /* 0x000fe4000000001d */
[----:B------:R-:W-:Y:S02]  /*b3410*/  LOP3.LUT R29, R12, 0xffff, RZ, 0xc0, !PT ;  /* 0x0000ffff0c1d7812 */ /* 0x000fe400078ec0ff */
[----:B----4-:R-:W-:Y:S01]  /*b3420*/  LOP3.LUT R28, R10, 0xffff, RZ, 0xc0, !PT ;  /* 0x0000ffff0a1c7812 */ /* 0x010fe200078ec0ff */
[----:B------:R1:W-:Y:S01]  /*b3430*/  STL [R1+0x2f5c], R13 ;  /* 0x002f5c0d01007387 */ /* 0x0003e20000100800 */
[----:B0-----:R-:W-:Y:S02]  /*b3440*/  PRMT R24, R11, 0x4210, R29 ;  /* 0x000042100b187816 */ /* 0x001fe4000000001d */
[----:B------:R-:W-:Y:S01]  /*b3450*/  PRMT R25, R8, 0x4210, R28 ;  /* 0x0000421008197816 */ /* 0x000fe2000000001c */
[----:B------:R-:W-:Y:S01]  /*b3460*/  BAR.SYNC.DEFER_BLOCKING 0x0 ;  /* 0x0000000000007b1d */ /* 0x000fe20000010000 */
[----:B--2---:R-:W-:-:S02]  /*b3470*/  PRMT R21, R14, 0x5210, R4 ;  /* 0x000052100e157816 */ /* 0x004fc40000000004 */
[----:B------:R-:W-:-:S03]  /*b3480*/  PRMT R23, R5, 0x5210, R3 ;  /* 0x0000521005177816 */ /* 0x000fc60000000003 */
[----:B------:R-:W2:Y:S01]  /*b3490*/  LDL.LU R4, [R1+0x31ac] ;  /* 0x0031ac0001047983 */ /* 0x000ea20000300800 */
[----:B------:R-:W-:Y:S02]  /*b34a0*/  LOP3.LUT R14, R6, 0xffff, RZ, 0xc0, !PT ;  /* 0x0000ffff060e7812 */ /* 0x000fe400078ec0ff */
[----:B------:R-:W-:Y:S01]  /*b34b0*/  LOP3.LUT R5, R7, 0xffff, RZ, 0xc0, !PT ;  /* 0x0000ffff07057812 */ /* 0x000fe200078ec0ff */
[----:B------:R-:W3:Y:S01]  /*b34c0*/  LDL.LU R3, [R1+0x31a8] ;  /* 0x0031a80001037983 */ /* 0x000ee20000300800 */
[----:B------:R-:W-:Y:S02]  /*b34d0*/  PRMT R26, R9, 0x4210, R14 ;  /* 0x00004210091a7816 */ /* 0x000fe4000000000e */
[----:B------:R-:W-:Y:S01]  /*b34e0*/  PRMT R27, R19, 0x4210, R5 ;  /* 0x00004210131b7816 */ /* 0x000fe20000000005 */
[----:B------:R-:W4:Y:S04]  /*b34f0*/  LDL.LU R12, [R1+0x1b8] ;  /* 0x0001b800010c7983 */ /* 0x000f280000300800 */
[----:B------:R-:W2:Y:S04]  /*b3500*/  LDL.LU R10, [R1+0x1bc] ;  /* 0x0001bc00010a7983 */ /* 0x000ea80000300800 */
[----:B------:R-:W2:Y:S04]  /*b3510*/  LDL.LU R6, [R1+0x13e8] ;  /* 0x0013e80001067983 */ /* 0x000ea80000300800 */
[----:B------:R-:W-:Y:S04]  /*b3520*/  STL.64 [R1+0x31a0], R26 ;  /* 0x0031a01a01007387 */ /* 0x000fe80000100a00 */
[----:B------:R-:W-:Y:S04]  /*b3530*/  STL.64 [R1+0x3198], R24 ;  /* 0x0031981801007387 */ /* 0x000fe80000100a00 */
[----:B------:R-:W0:Y:S01]  /*b3540*/  LDS.128 R24, [R15] ;  /* 0x000000000f187984 */ /* 0x000e220000000c00 */
[----:B------:R-:W-:Y:S06]  /*b3550*/  BAR.SYNC.DEFER_BLOCKING 0x0 ;  /* 0x0000000000007b1d */ /* 0x000fec0000010000 */
[----:B-1----:R-:W2:Y:S04]  /*b3560*/  LDL.LU R13, [R1+0x1394] ;  /* 0x00139400010d7983 */ /* 0x002ea80000300800 */
[----:B------:R-:W2:Y:S04]  /*b3570*/  LDL.LU R7, [R1+0x1488] ;  /* 0x0014880001077983 */ /* 0x000ea80000300800 */
[----:B------:R-:W2:Y:S04]  /*b3580*/  LDL.LU R11, [R1+0x1484] ;  /* 0x00148400010b7983 */ /* 0x000ea80000300800 */
[----:B------:R-:W-:Y:S04]  /*b3590*/  STSM.16.M88.4 [R17], R20 ;  /* 0x0000001411007844 */ /* 0x000fe80000000200 */
[----:B0-----:R-:W-:Y:S01]  /*b35a0*/  STL.64 [R1+0x90], R24 ;  /* 0x0000901801007387 */ /* 0x001fe20000100a00 */
[----:B------:R-:W-:-:S03]  /*b35b0*/  IMAD.MOV.U32 R19, RZ, RZ, R26 ;  /* 0x000000ffff137224 */ /* 0x000fc600078e001a */
[----:B------:R-:W-:Y:S01]  /*b35c0*/  STL [R1+0x9c], R27 ;  /* 0x00009c1b01007387 */ /* 0x000fe20000100800 */
[----:B------:R-:W-:Y:S06]  /*b35d0*/  BAR.SYNC.DEFER_BLOCKING 0x0 ;  /* 0x0000000000007b1d */ /* 0x000fec0000010000 */
[----:B------:R-:W2:Y:S04]  /*b35e0*/  LDL.LU R8, [R1+0x1480] ;  /* 0x0014800001087983 */ /* 0x000ea80000300800 */
[----:B------:R-:W2:Y:S04]  /*b35f0*/  LDL.LU R9, [R1+0x121c] ;  /* 0x00121c0001097983 */ /* 0x000ea80000300800 */
[----:B------:R-:W0:Y:S04]  /*b3600*/  LDS.128 R24, [R15] ;  /* 0x000000000f187984 */ /* 0x000e280000000c00 */
[----:B------:R1:W-:Y:S04]  /*b3610*/  STL [R1+0x2fe8], R19 ;  /* 0x002fe81301007387 */ /* 0x0003e80000100800 */
[----:B-1----:R-:W2:Y:S04]  /*b3620*/  LDL.LU R19, [R1+0x1b4] ;  /* 0x0001b40001137983 */ /* 0x002ea80000300800 */
[----:B------:R1:W-:Y:S04]  /*b3630*/  STL [R1+0x3044], R18 ;  /* 0x0030441201007387 */ /* 0x0003e80000100800 */
[----:B-1----:R-:W3:Y:S04]  /*b3640*/  LDL.LU R18, [R1+0x13e4] ;  /* 0x0013e40001127983 */ /* 0x002ee80000300800 */
[----:B------:R-:W3:Y:S04]  /*b3650*/  LDL.LU R23, [R1+0x1b0] ;  /* 0x0001b00001177983 */ /* 0x000ee80000300800 */
[----:B0-----:R-:W-:Y:S04]  /*b3660*/  STL.64 [R1+0x80], R24 ;  /* 0x0000801801007387 */ /* 0x001fe80000100a00 */
[----:B------:R0:W-:Y:S04]  /*b3670*/  STL.64 [R1+0x88], R26 ;  /* 0x0000881a01007387 */ /* 0x0001e80000100a00 */
[----:B0-----:R-:W3:Y:S04]  /*b3680*/  LDL.LU.64 R26, [R1+0x31a0] ;  /* 0x0031a000011a7983 */ /* 0x001ee80000300a00 */
[----:B------:R-:W3:Y:S01]  /*b3690*/  LDL.LU.64 R24, [R1+0x3198] ;  /* 0x0031980001187983 */ /* 0x000ee20000300a00 */
[----:B------:R-:W-:Y:S01]  /*b36a0*/  BAR.SYNC.DEFER_BLOCKING 0x0 ;  /* 0x0000000000007b1d */ /* 0x000fe20000010000 */
[----:B--2---:R-:W-:-:S05]  /*b36b0*/  PRMT R20, R19, 0x5210, R29 ;  /* 0x0000521013147816 */ /* 0x004fca000000001d */
[----:B---3--:R0:W-:Y:S04]  /*b36c0*/  STSM.16.M88.4 [R17], R24 ;  /* 0x0000001811007844 */ /* 0x0081e80000000200 */
[----:B0-----:R-:W2:Y:S04]  /*b36d0*/  LDL.LU R27, [R1+0x1398] ;  /* 0x00139800011b7983 */ /* 0x001ea80000300800 */
[----:B------:R-:W3:Y:S01]  /*b36e0*/  LDL.LU R19, [R1+0xea8] ;  /* 0x000ea80001137983 */ /* 0x000ee20000300800 */
[----:B------:R-:W-:Y:S02]  /*b36f0*/  PRMT R21, R23, 0x5210, R28 ;  /* 0x0000521017157816 */ /* 0x000fe4000000001c */
[----:B----4-:R-:W-:-:S02]  /*b3700*/  PRMT R22, R12, 0x5210, R14 ;  /* 0x000052100c167816 */ /* 0x010fc4000000000e */
[----:B------:R-:W-:Y:S01]  /*b3710*/  PRMT R23, R10, 0x5210, R5 ;  /* 0x000052100a177816 */ /* 0x000fe20000000005 */
[----:B------:R-:W4:Y:S04]  /*b3720*/  LDL.LU R14, [R1+0xfd8] ;  /* 0x000fd800010e7983 */ /* 0x000f280000300800 */
[----:B------:R-:W-:Y:S04]  /*b3730*/  STL.64 [R1+0x3190], R22 ;  /* 0x0031901601007387 */ /* 0x000fe80000100a00 */
[----:B------:R-:W-:Y:S01]  /*b3740*/  STL.64 [R1+0x3188], R20 ;  /* 0x0031881401007387 */ /* 0x000fe20000100a00 */
[----:B------:R-:W-:Y:S01]  /*b3750*/  BAR.SYNC.DEFER_BLOCKING 0x0 ;  /* 0x0000000000007b1d */ /* 0x000fe20000010000 */
[----:B------:R-:W-:-:S02]  /*b3760*/  LOP3.LUT R18, R18, 0xffff, RZ, 0xc0, !PT ;  /* 0x0000ffff12127812 */ /* 0x000fc400078ec0ff */
[----:B------:R-:W-:-:S03]  /*b3770*/  LOP3.LUT R28, R6, 0xffff, RZ, 0xc0, !PT ;  /* 0x0000ffff061c7812 */ /* 0x000fc600078ec0ff */
[----:B------:R-:W2:Y:S04]  /*b3780*/  LDL.LU R5, [R1+0x13f4] ;  /* 0x0013f40001057983 */ /* 0x000ea80000300800 */
[----:B------:R-:W2:Y:S04]  /*b3790*/  LDL.LU R12, [R1+0x13f0] ;  /* 0x0013f000010c7983 */ /* 0x000ea80000300800 */
[----:B------:R-:W0:Y:S01]  /*b37a0*/  LDS.128 R20, [R15] ;  /* 0x000000000f147984 */ /* 0x000e220000000c00 */
[----:B------:R-:W-:-:S03]  /*b37b0*/  PRMT R24, R7, 0x4210, R28 ;  /* 0x0000421007187816 */ /* 0x000fc6000000001c */
[----:B------:R-:W2:Y:S01]  /*b37c0*/  LDL.LU R10, [R1+0x13b0] ;  /* 0x0013b000010a7983 */ /* 0x000ea20000300800 */
[----:B------:R-:W-:-:S03]  /*b37d0*/  PRMT R25, R11, 0x4210, R18 ;  /* 0x000042100b197816 */ /* 0x000fc60000000012 */
[----:B------:R-:W2:Y:S01]  /*b37e0*/  LDL.LU R6, [R1+0x13ac] ;  /* 0x0013ac0001067983 */ /* 0x000ea20000300800 */
[----:B------:R-:W-:Y:S01]  /*b37f0*/  LOP3.LUT R13, R13, 0xffff, RZ, 0xc0, !PT ;  /* 0x0000ffff0d0d7812 */ /* 0x000fe200078ec0ff */
[----:B------:R-:W-:Y:S06]  /*b3800*/  BAR.SYNC.DEFER_BLOCKING 0x0 ;  /* 0x0000000000007b1d */ /* 0x000fec0000010000 */
[----:B---3--:R-:W-:Y:S04]  /*b3810*/  STL.64 [R1+0x3180], R18 ;  /* 0x0031801201007387 */ /* 0x008fe80000100a00 */
[----:B------:R-:W-:Y:S04]  /*b3820*/  STL [R1+0x3178], R16 ;  /* 0x0031781001007387 */ /* 0x000fe80000100800 */
[----:B------:R-:W3:Y:S04]  /*b3830*/  LDL.LU R7, [R1+0x1494] ;  /* 0x0014940001077983 */ /* 0x000ee80000300800 */
[----:B------:R-:W3:Y:S04]  /*b3840*/  LDL.LU R11, [R1+0x1490] ;  /* 0x00149000010b7983 */ /* 0x000ee80000300800 */
[----:B0-----:R-:W-:Y:S04]  /*b3850*/  STL.64 [R1+0x70], R20 ;  /* 0x0000701401007387 */ /* 0x001fe80000100a00 */
[----:B------:R0:W-:Y:S04]  /*b3860*/  STL.64 [R1+0x78], R22 ;  /* 0x0000781601007387 */ /* 0x0001e80000100a00 */
[----:B0-----:R-:W3:Y:S04]  /*b3870*/  LDL.LU.64 R22, [R1+0x3190] ;  /* 0x0031900001167983 */ /* 0x001ee80000300a00 */
[----:B------:R-:W3:Y:S01]  /*b3880*/  LDL.LU.64 R20, [R1+0x3188] ;  /* 0x0031880001147983 */ /* 0x000ee20000300a00 */
[----:B--2---:R-:W-:-:S02]  /*b3890*/  LOP3.LUT R29, R27, 0xffff, RZ, 0xc0, !PT ;  /* 0x0000ffff1b1d7812 */ /* 0x004fc400078ec0ff */
[----:B------:R-:W-:Y:S02]  /*b38a0*/  PRMT R27, R9, 0x4210, R13 ;  /* 0x00004210091b7816 */ /* 0x000fe4000000000d */
[----:B------:R-:W-:Y:S01]  /*b38b0*/  PRMT R26, R8, 0x4210, R29 ;  /* 0x00004210081a7816 */ /* 0x000fe2000000001d */
[----:B------:R-:W2:Y:S04]  /*b38c0*/  LDL.LU R9, [R1+0x148c] ;  /* 0x00148c0001097983 */ /* 0x000ea80000300800 */
[----:B------:R-:W2:Y:S04]  /*b38d0*/  LDL.LU R8, [R1+0x1220] ;  /* 0x0012200001087983 */ /* 0x000ea80000300800 */
[----:B---3--:R0:W-:Y:S02]  /*b38e0*/  STSM.16.M88.4 [R17], R20 ;  /* 0x0000001411007844 */ /* 0x0081e40000000200 */
[----:B0-----:R-:W-:Y:S01]  /*b38f0*/  IMAD.MOV.U32 R22, RZ, RZ, R17 ;  /* 0x000000ffff167224 */ /* 0x001fe200078e0011 */
[----:B------:R-:W-:Y:S06]  /*b3900*/  BAR.SYNC.DEFER_BLOCKING 0x0 ;  /* 0x0000000000007b1d */ /* 0x000fec0000010000 */
[----:B------:R-:W3:Y:S04]  /*b3910*/  LDL.LU R23, [R1+0xeac] ;  /* 0x000eac0001177983 */ /* 0x000ee80000300800 */
[----:B------:R-:W0:Y:S01]  /*b3920*/  LDS.128 R16, [R15] ;  /* 0x000000000f107984 */ /* 0x000e220000000c00 */
[----:B------:R-:W-:Y:S06]  /*b3930*/  BAR.SYNC.DEFER_BLOCKING 0x0 ;  /* 0x0000000000007b1d */ /* 0x000fec0000010000 */
[----:B0-----:R0:W-:Y:S04]  /*b3940*/  STL.64 [R1+0x60], R16 ;  /* 0x0000601001007387 */ /* 0x0011e80000100a00 */
[----:B------:R1:W-:Y:S01]  /*b3950*/  STL [R1+0x6c], R19 ;  /* 0x00006c1301007387 */ /* 0x0003e20000100800 */
[----:B0-----:R-:W-:-:S03]  /*b3960*/  IMAD.MOV.U32 R17, RZ, RZ, R18 ;  /* 0x000000ffff117224 */ /* 0x001fc600078e0012 */
[----:B-1----:R-:W4:Y:S04]  /*b3970*/  LDL.LU.64 R18, [R1+0x3180] ;  /* 0x0031800001127983 */ /* 0x002f280000300a00 */
[----:B------:R-:W2:Y:S04]  /*b3980*/  LDL.LU R16, [R1+0x3178] ;  /* 0x0031780001107983 */ /* 0x000ea80000300800 */
[----:B------:R0:W-:Y:S01]  /*b3990*/  STSM.16.M88.4 [R22], R24 ;  /* 0x0000001816007844 */ /* 0x0001e20000000200 */
[----:B------:R-:W-:Y:S01]  /*b39a0*/  BAR.SYNC.DEFER_BLOCKING 0x0 ;  /* 0x0000000000007b1d */ /* 0x000fe20000010000 */
[----:B----4-:R-:W-:-:S05]  /*b39b0*/  PRMT R21, R14, 0x5210, R18 ;  /* 0x000052100e157816 */ /* 0x010fca0000000012 */
[----:B--2---:R1:W-:Y:S01]  /*b39c0*/  STL.64 [R1+0x30c8], R16 ;  /* 0x0030c81001007387 */ /* 0x0043e20000100a00 */
[----:B0-----:R-:W-:-:S03]  /*b39d0*/  PRMT R22, R19, 0x5210, R29 ;  /* 0x0000521013167816 */ /* 0x001fc6000000001d */
[----:B------:R0:W-:Y:S04]  /*b39e0*/  STL [R1+0x30b0], R4 ;  /* 0x0030b00401007387 */ /* 0x0001e80000100800 */
[----:B-1----:R-:W2:Y:S04]  /*b39f0*/  LDL.LU R17, [R1+0xfe4] ;  /* 0x000fe40001117983 */ /* 0x002ea80000300800 */
[----:B------:R-:W4:Y:S04]  /*b3a00*/  LDL.LU R18, [R1+0x1208] ;  /* 0x0012080001127983 */ /* 0x000f280000300800 */
[----:B------:R-:W4:Y:S01]  /*b3a10*/  LDL.LU R19, [R1+0xfe0] ;  /* 0x000fe00001137983 */ /* 0x000f220000300800 */
[----:B---3--:R-:W-:-:S02]  /*b3a20*/  PRMT R20, R23, 0x5210, R28 ;  /* 0x0000521017147816 */ /* 0x008fc4000000001c */
[----:B------:R-:W-:Y:S02]  /*b3a30*/  PRMT R23, R4, 0x5210, R13 ;  /* 0x0000521004177816 */ /* 0x000fe4000000000d */
[----:B------:R-:W3:Y:S01]  /*b3a40*/  LDL.LU R13, [R1+0x1400] ;  /* 0x00140000010d7983 */ /* 0x000ee20000300800 */
[----:B------:R-:W-:Y:S02]  /*b3a50*/  LOP3.LUT R29, R5, 0xffff, RZ, 0xc0, !PT ;  /* 0x0000ffff051d7812 */ /* 0x000fe400078ec0ff */
[----:B------:R-:W-:Y:S01]  /*b3a60*/  LOP3.LUT R28, R12, 0xffff, RZ, 0xc0, !PT ;  /* 0x0000ffff0c1c7812 */ /* 0x000fe200078ec0ff */
[----:B------:R-:W3:Y:S01]  /*b3a70*/  LDL.LU R14, [R1+0x13fc] ;  /* 0x0013fc00010e7983 */ /* 0x000ee20000300800 */
[----:B------:R-:W-:-:S03]  /*b3a80*/  LOP3.LUT R16, R10, 0xffff, RZ, 0xc0, !PT ;  /* 0x0000ffff0a107812 */ /* 0x000fc600078ec0ff */
[----:B------:R-:W3:Y:S01]  /*b3a90*/  LDL.LU R5, [R1+0x13c4] ;  /* 0x0013c40001057983 */ /* 0x000ee20000300800 */
[----:B0-----:R-:W-:-:S03]  /*b3aa0*/  LOP3.LUT R4, R6, 0xffff, RZ, 0xc0, !PT ;  /* 0x0000ffff06047812 */ /* 0x001fc600078ec0ff */
[----:B------:R-:W3:Y:S01]  /*b3ab0*/  LDL.LU R12, [R1+0x13c0] ;  /* 0x0013c000010c7983 */ /* 0x000ee20000300800 */
[----:B------:R-:W-:-:S03]  /*b3ac0*/  PRMT R26, R9, 0x4210, R16 ;  /* 0x00004210091a7816 */ /* 0x000fc60000000010 */
[----:B------:R-:W3:Y:S04]  /*b3ad0*/  LDL.LU R10, [R1+0x14a0] ;  /* 0x0014a000010a7983 */ /* 0x000ee80000300800 */
[----:B------:R-:W3:Y:S01]  /*b3ae0*/  LDL.LU R6, [R1+0x149c] ;  /* 0x00149c0001067983 */ /* 0x000ee20000300800 */
[----:B------:R-:W-:Y:S01]  /*b3af0*/  PRMT R25, R11, 0x4210, R28 ;  /* 0x000042100b197816 */ /* 0x000fe2000000001c */
[----:B------:R-:W-:Y:S01]  /*b3b00*/  IMAD.MOV.U32 R11, RZ, RZ, R2 ;  /* 0x000000ffff0b7224 */ /* 0x000fe200078e0002 */
[----:B------:R-:W-:Y:S01]  /*b3b10*/  PRMT R27, R8, 0x4210, R4 ;  /* 0x00004210081b7816 */ /* 0x000fe20000000004 */
[----:B----4-:R-:W-:Y:S04]  /*b3b20*/  STL.64 [R1+0x3170], R18 ;  /* 0x0031701201007387 */ /* 0x010fe80000100a00 */
[----:B--2---:R-:W-:Y:S04]  /*b3b30*/  STL.64 [R1+0x3168], R16 ;  /* 0x0031681001007387 */ /* 0x004fe80000100a00 */
[----:B------:R-:W0:Y:S04]  /*b3b40*/  LDS.128 R16, [R15] ;  /* 0x000000000f107984 */ /* 0x000e280000000c00 */
[----:B------:R-:W2:Y:S04]  /*b3b50*/  LDL.LU R9, [R1+0x1498] ;  /* 0x0014980001097983 */ /* 0x000ea80000300800 */
[----:B------:R-:W4:Y:S01]  /*b3b60*/  LDL.LU R8, [R1+0x1224] ;  /* 0x0012240001087983 */ /* 0x000f220000300800 */
[----:B0-----:R-:W-:-:S03]  /*b3b70*/  IMAD.MOV.U32 R2, RZ, RZ, R19 ;  /* 0x000000ffff027224 */ /* 0x001fc600078e0013 */
[----:B------:R-:W-:Y:S04]  /*b3b80*/  STL.64 [R1+0x50], R16 ;  /* 0x0000501001007387 */ /* 0x000fe80000100a00 */
[----:B------:R-:W-:Y:S04]  /*b3b90*/  STL [R1+0x58], R18 ;  /* 0x0000581201007387 */ /* 0x000fe80000100800 */
[----:B------:R0:W-:Y:S01]  /*b3ba0*/  STL [R1+0x3150], R2 ;  /* 0x0031500201007387 */ /* 0x0001e20000100800 */
[----:B------:R-:W-:Y:S06]  /*b3bb0*/  BAR.SYNC.DEFER_BLOCKING 0x0 ;  /* 0x0000000000007b1d */ /* 0x000fec0000010000 */
[----:B0-----:R-:W2:Y:S01]  /*b3bc0*/  LDL.LU R2, [R1+0x1c0] ;  /* 0x0001c00001027983 */ /* 0x001ea20000300800 */
[----:B------:R-:W-:Y:S01]  /*b3bd0*/  PRMT R24, R7, 0x4210, R29 ;  /* 0x0000421007187816 */ /* 0x000fe2000000001d */
[----:B------:R-:W-:-:S02]  /*b3be0*/  IMAD.MOV.U32 R7, RZ, RZ, R0 ;  /* 0x000000ffff077224 */ /* 0x000fc400078e0000 */
[----:B--2---:R0:W-:Y:S01]  /*b3bf0*/  STSM.16.M88.4 [R2], R20 ;  /* 0x0000001402007844 */ /* 0x0041e20000000200 */
[----:B------:R-:W-:Y:S06]  /*b3c00*/  BAR.SYNC.DEFER_BLOCKING 0x0 ;  /* 0x0000000000007b1d */ /* 0x000fec0000010000 */
[----:B0-----:R-:W2:Y:S04]  /*b3c10*/  LDL.LU R23, [R1+0xfdc] ;  /* 0x000fdc0001177983 */ /* 0x001ea80000300800 */
[----:B------:R-:W0:Y:S01]  /*b3c20*/  LDS.128 R16, [R15] ;  /* 0x000000000f107984 */ /* 0x000e220000000c00 */
[----:B------:R-:W-:Y:S06]  /*b3c30*/  BAR.SYNC.DEFER_BLOCKING 0x0 ;  /* 0x0000000000007b1d */ /* 0x000fec0000010000 */
[----:B0-----:R-:W-:Y:S01]  /*b3c40*/  STL.64 [R1+0x40], R16 ;  /* 0x0000401001007387 */ /* 0x001fe20000100a00 */
[----:B------:R-:W-:-:S03]  /*b3c50*/  IMAD.MOV.U32 R0, RZ, RZ, R19 ;  /* 0x000000ffff007224 */ /* 0x000fc600078e0013 */
[----:B------:R0:W-:Y:S04]  /*b3c60*/  STL [R1+0x48], R18 ;  /* 0x0000481201007387 */ /* 0x0001e80000100800 */
[----:B0-----:R-:W4:Y:S04]  /*b3c70*/  LDL.LU.64 R18, [R1+0x3170] ;  /* 0x0031700001127983 */ /* 0x001f280000300a00 */
[----:B------:R-:W4:Y:S04]  /*b3c80*/  LDL.LU.64 R16, [R1+0x3168] ;  /* 0x0031680001107983 */ /* 0x000f280000300a00 */
[----:B------:R0:W-:Y:S01]  /*b3c90*/  STL [R1+0x3110], R0 ;  /* 0x0031100001007387 */ /* 0x0001e20000100800 */
[----:B--2---:R-:W-:-:S02]  /*b3ca0*/  PRMT R21, R23, 0x5210, R28 ;  /* 0x0000521017157816 */ /* 0x004fc4000000001c */
[----:B---3--:R-:W-:Y:S02]  /*b3cb0*/  LOP3.LUT R28, R13, 0xffff, RZ, 0xc0, !PT ;  /* 0x0000ffff0d1c7812 */ /* 0x008fe400078ec0ff */
[----:B------:R-:W-:Y:S02]  /*b3cc0*/  LOP3.LUT R13, R14, 0xffff, RZ, 0xc0, !PT ;  /* 0x0000ffff0e0d7812 */ /* 0x000fe400078ec0ff */
[----:B----4-:R-:W-:Y:S02]  /*b3cd0*/  PRMT R23, R19, 0x5210, R4 ;  /* 0x0000521013177816 */ /* 0x010fe40000000004 */
[----:B------:R-:W2:Y:S01]  /*b3ce0*/  LDL.LU R4, [R1+0x4] ;  /* 0x0000040001047983 */ /* 0x000ea20000300800 */
[----:B------:R-:W-:-:S03]  /*b3cf0*/  PRMT R22, R18, 0x5210, R16 ;  /* 0x0000521012167816 */ /* 0x000fc60000000010 */
[----:B0-----:R-:W3:Y:S01]  /*b3d00*/  LDL.LU R0, [R1+0x1f0] ;  /* 0x0001f00001007983 */ /* 0x001ee20000300800 */
[----:B------:R-:W-:Y:S02]  /*b3d10*/  PRMT R20, R17, 0x5210, R29 ;  /* 0x0000521011147816 */ /* 0x000fe4000000001d */
[----:B------:R-:W-:Y:S01]  /*b3d20*/  PRMT R17, R10, 0x4210, R28 ;  /* 0x000042100a117816 */ /* 0x000fe2000000001c */
[----:B------:R-:W4:Y:S01]  /*b3d30*/  LDL.LU R18, [R1+0x1244] ;  /* 0x0012440001127983 */ /* 0x000f220000300800 */
[----:B------:R-:W-:Y:S01]  /*b3d40*/  PRMT R16, R6, 0x4210, R13 ;  /* 0x0000421006107816 */ /* 0x000fe2000000000d */
[----:B------:R-:W-:Y:S02]  /*b3d50*/  IMAD.MOV.U32 R10, RZ, RZ, R7 ;  /* 0x000000ffff0a7224 */ /* 0x000fe400078e0007 */
[----:B------:R-:W2:Y:S04]  /*b3d60*/  LDL.LU R19, [R1+0x1240] ;  /* 0x0012400001137983 */ /* 0x000ea80000300800 */
[----:B------:R-:W2:Y:S04]  /*b3d70*/  LDL.LU R14, [R1+0x123c] ;  /* 0x00123c00010e7983 */ /* 0x000ea80000300800 */
[----:B------:R-:W2:Y:S04]  /*b3d80*/  LDL.LU.64 R6, [R1+0xf50] ;  /* 0x000f500001067983 */ /* 0x000ea80000300a00 */
[----:B--2---:R0:W-:Y:S04]  /*b3d90*/  STL.64 [R1+0x3130], R6 ;  /* 0x0031300601007387 */ /* 0x0041e80000100a00 */
[----:B0-----:R-:W2:Y:S01]  /*b3da0*/  LDL.LU.64 R6, [R1+0xf58] ;  /* 0x000f580001067983 */ /* 0x001ea20000300a00 */
[----:B------:R-:W-:-:S03]  /*b3db0*/  LOP3.LUT R29, R5, 0xffff, RZ, 0xc0, !PT ;  /* 0x0000ffff051d7812 */ /* 0x000fc600078ec0ff */
[----:B------:R-:W-:Y:S01]  /*b3dc0*/  STSM.16.M88.4 [R2], R24 ;  /* 0x0000001802007844 */ /* 0x000fe20000000200 */
[----:B------:R-:W-:Y:S06]  /*b3dd0*/  BAR.SYNC.DEFER_BLOCKING 0x0 ;  /* 0x0000000000007b1d */ /* 0x000fec0000010000 */
[----:B------:R-:W0:Y:S02]  /*b3de0*/  LDS.128 R24, [R15] ;  /* 0x000000000f187984 */ /* 0x000e240000000c00 */
[----:B------:R-:W-:Y:S06]  /*b3df0*/  BAR.SYNC.DEFER_BLOCKING 0x0 ;  /* 0x0000000000007b1d */ /* 0x000fec0000010000 */
[----:B------:R-:W-:Y:S02]  /*b3e00*/  STSM.16.M88.4 [R2], R20 ;  /* 0x0000001402007844 */ /* 0x000fe40000000200 */
[----:B------:R-:W-:Y:S06]  /*b3e10*/  BAR.SYNC.DEFER_BLOCKING 0x0 ;  /* 0x0000000000007b1d */ /* 0x000fec0000010000 */
[----:B------:R-:W1:Y:S04]  /*b3e20*/  LDS.128 R20, [R15] ;  /* 0x000000000f147984 */ /* 0x000e680000000c00 */
[----:B--2---:R2:W-:Y:S04]  /*b3e30*/  STL.64 [R1+0x3138], R6 ;  /* 0x0031380601007387 */ /* 0x0045e80000100a00 */
[----:B--2---:R-:W2:Y:S04]  /*b3e40*/  LDL.LU.64 R6, [R1+0xf60] ;  /* 0x000f600001067983 */ /* 0x004ea80000300a00 */
[----:B------:R-:W3:Y:S01]  /*b3e50*/  LDL.LU R5, [R1+0x1e0] ;  /* 0x0001e00001057983 */ /* 0x000ee20000300800 */
[----:B------:R-:W-:-:S02]  /*b3e60*/  LOP3.LUT R12, R12, 0xffff, RZ, 0xc0, !PT ;  /* 0x0000ffff0c0c7812 */ /* 0x000fc400078ec0ff */
[----:B------:R-:W-:Y:S02]  /*b3e70*/  PRMT R9, R9, 0x4210, R29 ;  /* 0x0000421009097816 */ /* 0x000fe4000000001d */
[----:B------:R-:W-:Y:S01]  /*b3e80*/  PRMT R8, R8, 0x4210, R12 ;  /* 0x0000421008087816 */ /* 0x000fe2000000000c */
[----:B------:R-:W-:Y:S06]  /*b3e90*/  BAR.SYNC.DEFER_BLOCKING 0x0 ;  /* 0x0000000000007b1d */ /* 0x000fec0000010000 */
[----:B--2---:R2:W-:Y:S04]  /*b3ea0*/  STL.64 [R1+0x3148], R6 ;  /* 0x0031480601007387 */ /* 0x0045e80000100a00 */
[----:B---3--:R3:W-:Y:S04]  /*b3eb0*/  STL.64 [R1+0x3140], R4 ;  /* 0x0031400401007387 */ /* 0x0087e80000100a00 */
[----:B0-----:R-:W-:Y:S04]  /*b3ec0*/  STL.64 [R1+0x2e50], R24 ;  /* 0x002e501801007387 */ /* 0x001fe80000100a00 */
[----:B------:R-:W-:Y:S01]  /*b3ed0*/  STL.64 [R1+0x2e28], R26 ;  /* 0x002e281a01007387 */ /* 0x000fe20000100a00 */
[----:B--2---:R-:W-:-:S02]  /*b3ee0*/  IMAD.MOV.U32 R6, RZ, RZ, R9 ;  /* 0x000000ffff067224 */ /* 0x004fc400078e0009 */
[----:B------:R-:W-:Y:S01]  /*b3ef0*/  IMAD.MOV.U32 R7, RZ, RZ, R8 ;  /* 0x000000ffff077224 */ /* 0x000fe200078e0008 */
[----:B-1----:R-:W-:Y:S04]  /*b3f00*/  STL.64 [R1+0x2e58], R20 ;  /* 0x002e581401007387 */ /* 0x002fe80000100a00 */
[----:B------:R-:W-:Y:S04]  /*b3f10*/  STL.64 [R1+0x2e30], R22 ;  /* 0x002e301601007387 */ /* 0x000fe80000100a00 */
[----:B------:R-:W2:Y:S01]  /*b3f20*/  LDL.LU.64 R8, [R1+0xf38] ;  /* 0x000f380001087983 */ /* 0x000ea20000300a00 */
[----:B---3--:R-:W-:-:S02]  /*b3f30*/  IMAD.MOV.U32 R4, RZ, RZ, R17 ;  /* 0x000000ffff047224 */ /* 0x008fc400078e0011 */
[----:B------:R-:W-:-:S05]  /*b3f40*/  IMAD.MOV.U32 R5, RZ, RZ, R16 ;  /* 0x000000ffff057224 */ /* 0x000fca00078e0010 */
[----:B------:R4:W-:Y:S04]  /*b3f50*/  STSM.16.M88.4 [R2], R4 ;  /* 0x0000000402007844 */ /* 0x0009e80000000200 */
[----:B------:R-:W-:Y:S01]  /*b3f60*/  STL.64 [R1+0x3160], R10 ;  /* 0x0031600a01007387 */ /* 0x000fe20000100a00 */
[----:B----4-:R-:W-:Y:S02]  /*b3f70*/  PRMT R4, R18, 0x5210, R28 ;  /* 0x0000521012047816 */ /* 0x010fe4000000001c */
[----:B------:R-:W-:Y:S02]  /*b3f80*/  PRMT R6, R19, 0x5210, R29 ;  /* 0x0000521013067816 */ /* 0x000fe4000000001d */
[----:B------:R-:W-:Y:S02]  /*b3f90*/  PRMT R5, R14, 0x5210, R13 ;  /* 0x000052100e057816 */ /* 0x000fe4000000000d */
[----:B------:R-:W-:Y:S01]  /*b3fa0*/  PRMT R7, R3, 0x5210, R12 ;  /* 0x0000521003077816 */ /* 0x000fe2000000000c */
[----:B------:R-:W-:Y:S06]  /*b3fb0*/  BAR.SYNC.DEFER_BLOCKING 0x0 ;  /* 0x0000000000007b1d */ /* 0x000fec0000010000 */
[----:B--2---:R-:W-:Y:S04]  /*b3fc0*/  STL.64 [R1+0x3158], R8 ;  /* 0x0031580801007387 */ /* 0x004fe80000100a00 */
[----:B------:R-:W0:Y:S01]  /*b3fd0*/  LDS.128 R8, [R15] ;  /* 0x000000000f087984 */ /* 0x000e220000000c00 */
[----:B------:R-:W-:Y:S06]  /*b3fe0*/  BAR.SYNC.DEFER_BLOCKING 0x0 ;  /* 0x0000000000007b1d */ /* 0x000fec0000010000 */
[----:B------:R-:W2:Y:S04]  /*b3ff0*/  LDL.LU R27, [R1+0x1f4] ;  /* 0x0001f400011b7983 */ /* 0x000ea80000300800 */
[----:B------:R-:W3:Y:S04]  /*b4000*/  LDL.LU.64 R22, [R1+0xf30] ;  /* 0x000f300001167983 */ /* 0x000ee80000300a00 */
[----:B------:R-:W4:Y:S04]  /*b4010*/  LDL.LU.64 R20, [R1+0xf18] ;  /* 0x000f180001147983 */ /* 0x000f280000300a00 */
[----:B------:R-:W2:Y:S04]  /*b4020*/  LDL.LU.64 R24, [R1+0xf10] ;  /* 0x000f100001187983 */ /* 0x000ea80000300a00 */
[----:B------:R-:W2:Y:S04]  /*b4030*/  LDL.LU.64 R16, [R1+0xef8] ;  /* 0x000ef80001107983 */ /* 0x000ea80000300a00 */
[----:B------:R-:W2:Y:S04]  /*b4040*/  LDL.LU.64 R18, [R1+0xef0] ;  /* 0x000ef00001127983 */ /* 0x000ea80000300a00 */
[----:B------:R-:W2:Y:S04]  /*b4050*/  LDL.LU.64 R12, [R1+0xed8] ;  /* 0x000ed800010c7983 */ /* 0x000ea80000300a00 */
[----:B0-----:R-:W-:Y:S01]  /*b4060*/  STL [R1+0x1a0], R8 ;  /* 0x0001a00801007387 */ /* 0x001fe20000100800 */
[----:B------:R-:W-:-:S03]  /*b4070*/  IMAD.MOV.U32 R29, RZ, RZ, R9 ;  /* 0x000000ffff1d7224 */ /* 0x000fc600078e0009 */
[----:B------:R0:W-:Y:S04]  /*b4080*/  STL.64 [R1+0x1a8], R10 ;  /* 0x0001a80a01007387 */ /* 0x0001e80000100a00 */
[----:B------:R1:W-:Y:S04]  /*b4090*/  STSM.16.M88.4 [R2], R4 ;  /* 0x0000000402007844 */ /* 0x0003e80000000200 */
[----:B0-----:R-:W2:Y:S04]  /*b40a0*/  LDL.LU.64 R10, [R1+0x3160] ;  /* 0x00316000010a7983 */ /* 0x001ea80000300a00 */
[----:B------:R-:W2:Y:S04]  /*b40b0*/  LDL.LU.64 R8, [R1+0x3158] ;  /* 0x0031580001087983 */ /* 0x000ea80000300a00 */
[----:B------:R-:W2:Y:S04]  /*b40c0*/  LDL.LU.64 R14, [R1+0xed0] ;  /* 0x000ed000010e7983 */ /* 0x000ea80000300a00 */
[----:B-1----:R-:W2:Y:S04]  /*b40d0*/  LDL.LU R2, [R1+0x3150] ;  /* 0x0031500001027983 */ /* 0x002ea80000300800 */
[----:B------:R-:W2:Y:S04]  /*b40e0*/  LDL.LU.64 R6, [R1+0x3148] ;  /* 0x0031480001067983 */ /* 0x000ea80000300a00 */
[----:B------:R-:W3:Y:S01]  /*b40f0*/  LDL.LU.64 R4, [R1+0x3140] ;  /* 0x0031400001047983 */ /* 0x000ee20000300a00 */
[----:B------:R-:W-:Y:S01]  /*b4100*/  PRMT R28, R0, 0x7770, RZ ;  /* 0x00007770001c7816 */ /* 0x000fe200000000ff */
[----:B------:R-:W-:Y:S06]  /*b4110*/  BAR.SYNC.DEFER_BLOCKING 0x0 ;  /* 0x0000000000007b1d */ /* 0x000fec0000010000 */
[----:B--2---:R0:W-:Y:S04]  /*b4120*/  @P0 STG.E.U8 desc[UR40][R6.64], R28 ;  /* 0x0000001c06000986 */ /* 0x0041e8000c101128 */
[----:B0-----:R-:W2:Y:S01]  /*b4130*/  LDL.LU.64 R6, [R1+0x3138] ;  /* 0x0031380001067983 */ /* 0x001ea20000300a00 */
[----:B---3--:R-:W-:-:S02]  /*b4140*/  LOP3.LUT P0, RZ, R4, 0x100, RZ, 0xc0, !PT ;  /* 0x0000010004ff7812 */ /* 0x008fc4000780c0ff */
[----:B------:R-:W-:-:S11]  /*b4150*/  PRMT R28, R0, 0x7771, RZ ;  /* 0x00007771001c7816 */ /* 0x000fd600000000ff */
[----:B--2---:R0:W-:Y:S04]  /*b4160*/  @P0 STG.E.U8 desc[UR40][R6.64], R28 ;  /* 0x0000001c06000986 */ /* 0x0041e8000c101128 */
[----:B0-----:R-:W2:Y:S01]  /*b4170*/  LDL.LU.64 R6, [R1+0x3130] ;  /* 0x0031300001067983 */ /* 0x001ea20000300a00 */
[----:B------:R-:W-:Y:S02]  /*b4180*/  LOP3.LUT P0, RZ, R4, 0x80, RZ, 0xc0, !PT ;  /* 0x0000008004ff7812 */ /* 0x000fe4000780c0ff */
[----:B------:R-:W-:-:S11]  /*b4190*/  PRMT R28, R0, 0x7772, RZ ;  /* 0x00007772001c7816 */ /* 0x000fd600000000ff */
[----:B--2---:R0:W-:Y:S01]  /*b41a0*/  @P0 STG.E.U8 desc[UR40][R6.64], R28 ;  /* 0x0000001c06000986 */ /* 0x0041e2000c101128 */
[----:B------:R-:W-:Y:S02]  /*b41b0*/  LOP3.LUT P0, RZ, R4, 0x40, RZ, 0xc0, !PT ;  /* 0x0000004004ff7812 */ /* 0x000fe4000780c0ff */
[----:B0-----:R-:W-:Y:S01]  /*b41c0*/  PRMT R28, R0, 0x7773, RZ ;  /* 0x00007773001c7816 */ /* 0x001fe200000000ff */
[----:B------:R-:W2:Y:S10]  /*b41d0*/  LDL.LU.64 R6, [R1+0x3128] ;  /* 0x0031280001067983 */ /* 0x000eb40000300a00 */
[----:B------:R0:W-:Y:S02]  /*b41e0*/  @P0 STG.E.U8 desc[UR40][R8.64], R28 ;  /* 0x0000001c08000986 */ /* 0x0001e4000c101128 */
[----:B0-----:R-:W-:-:S02]  /*b41f0*/  PRMT R28, R5, 0x7770, RZ ;  /* 0x00007770051c7816 */ /* 0x001fc400000000ff */
[----:B------:R-:W3:Y:S04]  /*b4200*/  LDL.LU.64 R8, [R1+0x3120] ;  /* 0x0031200001087983 */ /* 0x000ee80000300a00 */
[----:B------:R0:W-:Y:S02]  /*b4210*/  @P6 STG.E.U8 desc[UR40][R22.64], R28 ;  /* 0x0000001c16006986 */ /* 0x0001e4000c101128 */
[----:B0-----:R-:W-:-:S05]  /*b4220*/  PRMT R28, R5, 0x7771, RZ ;  /* 0x00007771051c7816 */ /* 0x001fca00000000ff */
[----:B----4-:R0:W-:Y:S02]  /*b4230*/  @P5 STG.E.U8 desc[UR40][R20.64], R28 ;  /* 0x0000001c14005986 */ /* 0x0101e4000c101128 */
[----:B0-----:R-:W-:-:S05]  /*b4240*/  PRMT R28, R5, 0x7772, RZ ;  /* 0x00007772051c7816 */ /* 0x001fca00000000ff */
[----:B------:R0:W-:Y:S01]  /*b4250*/  @P4 STG.E.U8 desc[UR40][R24.64], R28 ;  /* 0x0000001c18004986 */ /* 0x0001e2000c101128 */
[----:B------:R-:W-:Y:S02]  /*b4260*/  LOP3.LUT P0, RZ, R4, 0x20, RZ, 0xc0, !PT ;  /* 0x0000002004ff7812 */ /* 0x000fe4000780c0ff */
[----:B0-----:R-:W-:-:S05]  /*b4270*/  PRMT R28, R5, 0x7773, RZ ;  /* 0x00007773051c7816 */ /* 0x001fca00000000ff */
[----:B------:R0:W-:Y:S02]  /*b4280*/  @P3 STG.E.U8 desc[UR40][R16.64], R28 ;  /* 0x0000001c10003986 */ /* 0x0001e4000c101128 */
[----:B0-----:R-:W-:-:S05]  /*b4290*/  PRMT R28, R27, 0x7770, RZ ;  /* 0x000077701b1c7816 */ /* 0x001fca00000000ff */
[----:B------:R0:W-:Y:S02]  /*b42a0*/  @P2 STG.E.U8 desc[UR40][R18.64], R28 ;  /* 0x0000001c12002986 */ /* 0x0001e4000c101128 */
[C---:B0-----:R-:W-:Y:S02]  /*b42b0*/  PRMT R28, R27.reuse, 0x7771, RZ ;  /* 0x000077711b1c7816 */ /* 0x041fe400000000ff */
[----:B------:R-:W4:Y:S04]  /*b42c0*/  LDL.LU.64 R18, [R1+0xec8] ;  /* 0x000ec80001127983 */ /* 0x000f280000300a00 */
[----:B------:R0:W-:Y:S02]  /*b42d0*/  @P1 STG.E.U8 desc[UR40][R12.64], R28 ;  /* 0x0000001c0c001986 */ /* 0x0001e4000c101128 */
[----:B0-----:R-:W-:-:S02]  /*b42e0*/  PRMT R28, R27, 0x7772, RZ ;  /* 0x000077721b1c7816 */ /* 0x001fc400000000ff */
[----:B------:R-:W4:Y:S04]  /*b42f0*/  LDL.LU.64 R12, [R1+0xec0] ;  /* 0x000ec000010c7983 */ /* 0x000f280000300a00 */
[----:B------:R0:W-:Y:S04]  /*b4300*/  @P0 STG.E.U8 desc[UR40][R14.64], R28 ;  /* 0x0000001c0e000986 */ /* 0x0001e8000c101128 */
[----:B0-----:R-:W4:Y:S04]  /*b4310*/  LDL.LU.64 R14, [R1+0xe98] ;  /* 0x000e9800010e7983 */ /* 0x001f280000300a00 */
[----:B------:R-:W4:Y:S04]  /*b4320*/  LDL.LU.64 R24, [R1+0xe90] ;  /* 0x000e900001187983 */ /* 0x000f280000300a00 */
[----:B------:R-:W4:Y:S01]  /*b4330*/  LDL.LU R5, [R1+0x1e4] ;  /* 0x0001e40001057983 */ /* 0x000f220000300800 */
[----:B------:R-:W-:-:S02]  /*b4340*/  LOP3.LUT R3, R3, 0xdfffffff, RZ, 0xc0, !PT ;  /* 0xdfffffff03037812 */ /* 0x000fc400078ec0ff */
[----:B------:R-:W-:Y:S01]  /*b4350*/  PRMT R28, R27, 0x7773, RZ ;  /* 0x000077731b1c7816 */ /* 0x000fe200000000ff */
[----:B------:R-:W4:Y:S04]  /*b4360*/  LDL.LU.64 R16, [R1+0xe78] ;  /* 0x000e780001107983 */ /* 0x000f280000300a00 */
[----:B------:R-:W4:Y:S01]  /*b4370*/  LDL.LU R0, [R1+0x1f8] ;  /* 0x0001f80001007983 */ /* 0x000f220000300800 */
[----:B---3--:R-:W-:Y:S02]  /*b4380*/  LOP3.LUT P6, RZ, R8, 0x20000000, RZ, 0xc0, !PT ;  /* 0x2000000008ff7812 */ /* 0x008fe400078cc0ff */
[----:B--2---:R-:W-:-:S11]  /*b4390*/  LOP3.LUT P3, RZ, R7, 0x400, RZ, 0xc0, !PT ;  /* 0x0000040007ff7812 */ /* 0x004fd6000786c0ff */
[----:B------:R-:W-:Y:S02]  /*b43a0*/  @P6 LOP3.LUT R3, R3, 0x20000000, RZ, 0xfc, !PT ;  /* 0x2000000003036812 */ /* 0x000fe400078efcff */
[----:B------:R-:W-:Y:S02]  /*b43b0*/  LOP3.LUT P6, RZ, R8, 0x40000000, RZ, 0xc0, !PT ;  /* 0x4000000008ff7812 */ /* 0x000fe400078cc0ff */
[----:B------:R-:W-:Y:S02]  /*b43c0*/  LOP3.LUT R3, R3, 0xbfffffff, RZ, 0xc0, !PT ;  /* 0xbfffffff03037812 */ /* 0x000fe400078ec0ff */
[----:B------:R-:W-:-:S09]  /*b43d0*/  LOP3.LUT P2, RZ, R7, 0x100, RZ, 0xc0, !PT ;  /* 0x0000010007ff7812 */ /* 0x000fd2000784c0ff */
[----:B------:R-:W-:Y:S02]  /*b43e0*/  @P6 LOP3.LUT R3, R3, 0x40000000, RZ, 0xfc, !PT ;  /* 0x4000000003036812 */ /* 0x000fe400078efcff */
[----:B------:R-:W-:Y:S02]  /*b43f0*/  LOP3.LUT P6, RZ, R8, 0x80000000, RZ, 0xc0, !PT ;  /* 0x8000000008ff7812 */ /* 0x000fe400078cc0ff */
[----:B------:R-:W-:Y:S02]  /*b4400*/  LOP3.LUT P1, RZ, R7, 0x80, RZ, 0xc0, !PT ;  /* 0x0000008007ff7812 */ /* 0x000fe4000782c0ff */
[----:B------:R-:W-:-:S09]  /*b4410*/  LOP3.LUT R3, R3, 0x7fffffff, RZ, 0xc0, !PT ;  /* 0x7fffffff03037812 */ /* 0x000fd200078ec0ff */
[----:B------:R-:W-:-:S05]  /*b4420*/  @P6 LOP3.LUT R3, R3, 0x80000000, RZ, 0xfc, !PT ;  /* 0x8000000003036812 */ /* 0x000fca00078efcff */
[----:B------:R-:W-:Y:S04]  /*b4430*/  STL.64 [R1+0x3100], R2 ;  /* 0x0031000201007387 */ /* 0x000fe80000100a00 */
[----:B------:R-:W-:Y:S04]  /*b4440*/  STL.64 [R1+0x2f98], R6 ;  /* 0x002f980601007387 */ /* 0x000fe80000100a00 */
[----:B----4-:R0:W-:Y:S04]  /*b4450*/  @P3 STG.E.U8 desc[UR40][R18.64], R28 ;  /* 0x0000001c12003986 */ /* 0x0101e8000c101128 */
[----:B0-----:R-:W2:Y:S01]  /*b4460*/  LDL.LU.64 R18, [R1+0xe70] ;  /* 0x000e700001127983 */ /* 0x001ea20000300a00 */
[----:B------:R-:W-:-:S05]  /*b4470*/  PRMT R28, R5, 0x7770, RZ ;  /* 0x00007770051c7816 */ /* 0x000fca00000000ff */
[----:B------:R0:W-:Y:S02]  /*b4480*/  @P2 STG.E.U8 desc[UR40][R12.64], R28 ;  /* 0x0000001c0c002986 */ /* 0x0001e4000c101128 */
[----:B0-----:R-:W-:Y:S02]  /*b4490*/  PRMT R28, R5, 0x7771, RZ ;  /* 0x00007771051c7816 */ /* 0x001fe400000000ff */
[----:B------:R-:W3:Y:S04]  /*b44a0*/  LDL.LU.64 R12, [R1+0xe58] ;  /* 0x000e5800010c7983 */ /* 0x000ee80000300a00 */
[----:B------:R0:W-:Y:S04]  /*b44b0*/  @P1 STG.E.U8 desc[UR40][R14.64], R28 ;  /* 0x0000001c0e001986 */ /* 0x0001e8000c101128 */
[----:B0-----:R-:W4:Y:S04]  /*b44c0*/  LDL.LU R14, [R1+0x1e8] ;  /* 0x0001e800010e7983 */ /* 0x001f280000300800 */
[----:B------:R-:W2:Y:S04]  /*b44d0*/  LDL.LU.64 R2, [R1+0xe38] ;  /* 0x000e380001027983 */ /* 0x000ea80000300a00 */
[----:B--2---:R0:W-:Y:S04]  /*b44e0*/  STL.64 [R1+0x3108], R2 ;  /* 0x0031080201007387 */ /* 0x0041e80000100a00 */
[----:B0-----:R-:W2:Y:S01]  /*b44f0*/  LDL.LU.64 R2, [R1+0xe40] ;  /* 0x000e400001027983 */ /* 0x001ea20000300a00 */
[----:B------:R-:W-:-:S02]  /*b4500*/  LOP3.LUT P6, RZ, R7, 0x1, RZ, 0xc0, !PT ;  /* 0x0000000107ff7812 */ /* 0x000fc400078cc0ff */
        /* <DEDUP_REMOVED lines=10> */
[----:B------:R-:W-:-:S09]  /*b45b0*/  LOP3.LUT P0, RZ, R7, 0x40, RZ, 0xc0, !PT ;  /* 0x0000004007ff7812 */ /* 0x000fd2000780c0ff */
[----:B------:R-:W-:Y:S02]  /*b45c0*/  @P6 LOP3.LUT R4, R4, 0x8, RZ, 0xfc, !PT ;  /* 0x0000000804046812 */ /* 0x000fe400078efcff */
[----:B------:R-:W-:Y:S01]  /*b45d0*/  LOP3.LUT P6, RZ, R7, 0x10, RZ, 0xc0, !PT ;  /* 0x0000001007ff7812 */ /* 0x000fe200078cc0ff */
[----:B--2---:R0:W-:Y:S04]  /*b45e0*/  STL.64 [R1+0x3118], R2 ;  /* 0x0031180201007387 */ /* 0x0041e80000100a00 */
[----:B0-----:R-:W2:Y:S01]  /*b45f0*/  LDL.LU.64 R2, [R1+0xe50] ;  /* 0x000e500001027983 */ /* 0x001ea20000300a00 */
[----:B------:R-:W-:-:S07]  /*b4600*/  LOP3.LUT R4, R4, 0xffffffef, RZ, 0xc0, !PT ;  /* 0xffffffef04047812 */ /* 0x000fce00078ec0ff */
[----:B------:R-:W-:Y:S02]  /*b4610*/  @P6 LOP3.LUT R4, R4, 0x10, RZ, 0xfc, !PT ;  /* 0x0000001004046812 */ /* 0x000fe400078efcff */
[----:B------:R-:W-:Y:S02]  /*b4620*/  LOP3.LUT P6, RZ, R7, 0x20, RZ, 0xc0, !PT ;  /* 0x0000002007ff7812 */ /* 0x000fe400078cc0ff */
[----:B------:R-:W-:-:S05]  /*b4630*/  PRMT R28, R5, 0x7772, RZ ;  /* 0x00007772051c7816 */ /* 0x000fca00000000ff */
[----:B------:R0:W-:Y:S02]  /*b4640*/  @P0 STG.E.U8 desc[UR40][R24.64], R28 ;  /* 0x0000001c18000986 */ /* 0x0001e4000c101128 */
[----:B0-----:R-:W-:-:S05]  /*b4650*/  PRMT R28, R5, 0x7773, RZ ;  /* 0x00007773051c7816 */ /* 0x001fca00000000ff */
[----:B------:R0:W-:Y:S01]  /*b4660*/  @P6 STG.E.U8 desc[UR40][R16.64], R28 ;  /* 0x0000001c10006986 */ /* 0x0001e2000c101128 */
[----:B------:R-:W-:Y:S02]  /*b4670*/  LOP3.LUT P6, RZ, R4, 0x10, RZ, 0xc0, !PT ;  /* 0x0000001004ff7812 */ /* 0x000fe400078cc0ff */
[----:B0-----:R-:W-:-:S11]  /*b4680*/  PRMT R28, R0, 0x7770, RZ ;  /* 0x00007770001c7816 */ /* 0x001fd600000000ff */
[----:B------:R0:W-:Y:S01]  /*b4690*/  @P6 STG.E.U8 desc[UR40][R18.64], R28 ;  /* 0x0000001c12006986 */ /* 0x0001e2000c101128 */
[----:B------:R-:W-:Y:S02]  /*b46a0*/  LOP3.LUT P6, RZ, R4, 0x8, RZ, 0xc0, !PT ;  /* 0x0000000804ff7812 */ /* 0x000fe400078cc0ff */
[----:B------:R-:W-:Y:S01]  /*b46b0*/  LOP3.LUT P5, RZ, R8, 0x10000000, RZ, 0xc0, !PT ;  /* 0x1000000008ff7812 */ /* 0x000fe200078ac0ff */
[----:B------:R1:W-:Y:S01]  /*b46c0*/  STL.64 [R1+0x30f8], R8 ;  /* 0x0030f80801007387 */ /* 0x0003e20000100a00 */
[----:B0-----:R-:W-:Y:S02]  /*b46d0*/  PRMT R28, R0, 0x7771, RZ ;  /* 0x00007771001c7816 */ /* 0x001fe400000000ff */
[----:B------:R-:W-:-:S07]  /*b46e0*/  LOP3.LUT P4, RZ, R8, 0x8000000, RZ, 0xc0, !PT ;  /* 0x0800000008ff7812 */ /* 0x000fce000788c0ff */
[----:B---3--:R0:W-:Y:S01]  /*b46f0*/  @P6 STG.E.U8 desc[UR40][R12.64], R28 ;  /* 0x0000001c0c006986 */ /* 0x0081e2000c101128 */
[----:B------:R-:W-:Y:S02]  /*b4700*/  LOP3.LUT P6, RZ, R4, 0x4, RZ, 0xc0, !PT ;  /* 0x0000000404ff7812 */ /* 0x000fe400078cc0ff */
[C---:B------:R-:W-:Y:S02]  /*b4710*/  LOP3.LUT P3, RZ, R8.reuse, 0x4000000, RZ, 0xc0, !PT ;  /* 0x0400000008ff7812 */ /* 0x040fe4000786c0ff */
[C---:B------:R-:W-:Y:S02]  /*b4720*/  LOP3.LUT P2, RZ, R8.reuse, 0x2000000, RZ, 0xc0, !PT ;  /* 0x0200000008ff7812 */ /* 0x040fe4000784c0ff */
[C---:B------:R-:W-:Y:S02]  /*b4730*/  LOP3.LUT P1, RZ, R8.reuse, 0x1000000, RZ, 0xc0, !PT ;  /* 0x0100000008ff7812 */ /* 0x040fe4000782c0ff */
[----:B------:R-:W-:Y:S02]  /*b4740*/  LOP3.LUT P0, RZ, R8, 0x800000, RZ, 0xc0, !PT ;  /* 0x0080000008ff7812 */ /* 0x000fe4000780c0ff */
[----:B-1----:R-:W3:Y:S04]  /*b4750*/  LDL.LU.64 R8, [R1+0xe30] ;  /* 0x000e300001087983 */ /* 0x002ee80000300a00 */
[----:B------:R-:W3:Y:S01]  /*b4760*/  LDL.LU.64 R6, [R1+0xe28] ;  /* 0x000e280001067983 */ /* 0x000ee20000300a00 */
[----:B0-----:R-:W-:-:S03]  /*b4770*/  PRMT R28, R0, 0x7772, RZ ;  /* 0x00007772001c7816 */ /* 0x001fc600000000ff */
[----:B------:R-:W3:Y:S04]  /*b4780*/  LDL.LU.64 R22, [R1+0xe18] ;  /* 0x000e180001167983 */ /* 0x000ee80000300a00 */
[----:B------:R-:W3:Y:S04]  /*b4790*/  LDL.LU.64 R20, [R1+0xe10] ;  /* 0x000e100001147983 */ /* 0x000ee80000300a00 */
[----:B------:R-:W3:Y:S04]  /*b47a0*/  LDL.LU R5, [R1+0x1fc] ;  /* 0x0001fc0001057983 */ /* 0x000ee80000300800 */
[----:B------:R-:W3:Y:S04]  /*b47b0*/  LDL.LU R15, [R1+0x1ec] ;  /* 0x0001ec00010f7983 */ /* 0x000ee80000300800 */
[----:B------:R-:W3:Y:S04]  /*b47c0*/  LDL.LU.64 R26, [R1+0xe00] ;  /* 0x000e0000011a7983 */ /* 0x000ee80000300a00 */
[----:B------:R-:W3:Y:S04]  /*b47d0*/  LDL.LU.64 R24, [R1+0xdf8] ;  /* 0x000df80001187983 */ /* 0x000ee80000300a00 */
[----:B------:R-:W3:Y:S04]  /*b47e0*/  LDL.LU.64 R16, [R1+0xdf0] ;  /* 0x000df00001107983 */ /* 0x000ee80000300a00 */
[----:B------:R-:W3:Y:S04]  /*b47f0*/  LDL.LU.64 R18, [R1+0xde8] ;  /* 0x000de80001127983 */ /* 0x000ee80000300a00 */
[----:B------:R-:W3:Y:S04]  /*b4800*/  LDL.LU.64 R12, [R1+0xdd8] ;  /* 0x000dd800010c7983 */ /* 0x000ee80000300a00 */
[----:B--2---:R0:W-:Y:S04]  /*b4810*/  @P6 STG.E.U8 desc[UR40][R2.64], R28 ;  /* 0x0000001c02006986 */ /* 0x0041e8000c101128 */
[----:B0-----:R-:W2:Y:S01]  /*b4820*/  LDL.LU.64 R2, [R1+0x3118] ;  /* 0x0031180001027983 */ /* 0x001ea20000300a00 */
[----:B------:R-:W-:-:S02]  /*b4830*/  LOP3.LUT P6, RZ, R4, 0x2, RZ, 0xc0, !PT ;  /* 0x0000000204ff7812 */ /* 0x000fc400078cc0ff */
[----:B------:R-:W-:Y:S02]  /*b4840*/  PRMT R28, R0, 0x7773, RZ ;  /* 0x00007773001c7816 */ /* 0x000fe400000000ff */
[----:B------:R-:W3:Y:S09]  /*b4850*/  LDL.LU R0, [R1+0x3110] ;  /* 0x0031100001007983 */ /* 0x000ef20000300800 */
[----:B--2---:R0:W-:Y:S04]  /*b4860*/  @P6 STG.E.U8 desc[UR40][R2.64], R28 ;  /* 0x0000001c02006986 */ /* 0x0041e8000c101128 */
[----:B0-----:R-:W2:Y:S01]  /*b4870*/  LDL.LU.64 R2, [R1+0x3108] ;  /* 0x0031080001027983 */ /* 0x001ea20000300a00 */
[----:B------:R-:W-:-:S02]  /*b4880*/  LOP3.LUT P6, RZ, R4, 0x1, RZ, 0xc0, !PT ;  /* 0x0000000104ff7812 */ /* 0x000fc400078cc0ff */
[----:B----4-:R-:W-:-:S11]  /*b4890*/  PRMT R28, R14, 0x7770, RZ ;  /* 0x000077700e1c7816 */ /* 0x010fd600000000ff */
[----:B--2---:R0:W-:Y:S04]  /*b48a0*/  @P6 STG.E.U8 desc[UR40][R2.64], R28 ;  /* 0x0000001c02006986 */ /* 0x0041e8000c101128 */
[----:B0-----:R-:W2:Y:S01]  /*b48b0*/  LDL.LU.64 R2, [R1+0x3100] ;  /* 0x0031000001027983 */ /* 0x001ea20000300a00 */
[----:B------:R-:W-:Y:S02]  /*b48c0*/  PRMT R28, R14, 0x7771, RZ ;  /* 0x000077710e1c7816 */ /* 0x000fe400000000ff */
[----:B--2---:R-:W-:-:S13]  /*b48d0*/  LOP3.LUT P6, RZ, R3, 0x80000000, RZ, 0xc0, !PT ;  /* 0x8000000003ff7812 */ /* 0x004fda00078cc0ff */
[----:B---3--:R0:W-:Y:S04]  /*b48e0*/  @P6 STG.E.U8 desc[UR40][R8.64], R28 ;  /* 0x0000001c08006986 */ /* 0x0081e8000c101128 */
[----:B0-----:R-:W2:Y:S01]  /*b48f0*/  LDL.LU.64 R8, [R1+0x30f8] ;  /* 0x0030f80001087983 */ /* 0x001ea20000300a00 */
[----:B------:R-:W-:Y:S02]  /*b4900*/  LOP3.LUT P6, RZ, R3, 0x40000000, RZ, 0xc0, !PT ;  /* 0x4000000003ff7812 */ /* 0x000fe400078cc0ff */
[----:B------:R-:W-:-:S11]  /*b4910*/  PRMT R28, R14, 0x7772, RZ ;  /* 0x000077720e1c7816 */ /* 0x000fd600000000ff */
[----:B------:R0:W-:Y:S01]  /*b4920*/  @P6 STG.E.U8 desc[UR40][R6.64], R28 ;  /* 0x0000001c06006986 */ /* 0x0001e2000c101128 */
[----:B------:R-:W-:Y:S02]  /*b4930*/  LOP3.LUT P6, RZ, R3, 0x20000000, RZ, 0xc0, !PT ;  /* 0x2000000003ff7812 */ /* 0x000fe400078cc0ff */
[----:B0-----:R-:W-:-:S11]  /*b4940*/  PRMT R28, R14, 0x7773, RZ ;  /* 0x000077730e1c7816 */ /* 0x001fd600000000ff */
[----:B------:R0:W-:Y:S02]  /*b4950*/  @P6 STG.E.U8 desc[UR40][R22.64], R28 ;  /* 0x0000001c16006986 */ /* 0x0001e4000c101128 */
[----:B0-----:R-:W-:-:S05]  /*b4960*/  PRMT R28, R5, 0x7770, RZ ;  /* 0x00007770051c7816 */ /* 0x001fca00000000ff */
[----:B------:R0:W-:Y:S02]  /*b4970*/  @P5 STG.E.U8 desc[UR40][R20.64], R28 ;  /* 0x0000001c14005986 */ /* 0x0001e4000c101128 */
[----:B0-----:R-:W-:-:S05]  /*b4980*/  PRMT R28, R5, 0x7771, RZ ;  /* 0x00007771051c7816 */ /* 0x001fca00000000ff */
[----:B------:R0:W-:Y:S02]  /*b4990*/  @P4 STG.E.U8 desc[UR40][R26.64], R28 ;  /* 0x0000001c1a004986 */ /* 0x0001e4000c101128 */
[----:B0-----:R-:W-:-:S05]  /*b49a0*/  PRMT R28, R5, 0x7772, RZ ;  /* 0x00007772051c7816 */ /* 0x001fca00000000ff */
[----:B------:R0:W-:Y:S02]  /*b49b0*/  @P3 STG.E.U8 desc[UR40][R24.64], R28 ;  /* 0x0000001c18003986 */ /* 0x0001e4000c101128 */
[----:B0-----:R-:W-:Y:S02]  /*b49c0*/  PRMT R28, R5, 0x7773, RZ ;  /* 0x00007773051c7816 */ /* 0x001fe400000000ff */
[----:B------:R-:W3:Y:S04]  /*b49d0*/  LDL.LU.64 R4, [R1+0xdd0] ;  /* 0x000dd00001047983 */ /* 0x000ee80000300a00 */
[----:B------:R0:W-:Y:S04]  /*b49e0*/  @P2 STG.E.U8 desc[UR40][R16.64], R28 ;  /* 0x0000001c10002986 */ /* 0x0001e8000c101128 */
[----:B------:R-:W4:Y:S01]  /*b49f0*/  LDL.LU.64 R26, [R1+0xdc0] ;  /* 0x000dc000011a7983 */ /* 0x000f220000300a00 */
[----:B0-----:R-:W-:-:S05]  /*b4a00*/  PRMT R28, R15, 0x7770, RZ ;  /* 0x000077700f1c7816 */ /* 0x001fca00000000ff */
[----:B------:R0:W-:Y:S04]  /*b4a10*/  @P1 STG.E.U8 desc[UR40][R18.64], R28 ;  /* 0x0000001c12001986 */ /* 0x0001e8000c101128 */
[----:B0-----:R-:W4:Y:S04]  /*b4a20*/  LDL.LU.64 R18, [R1+0xdb8] ;  /* 0x000db80001127983 */ /* 0x001f280000300a00 */
[----:B------:R-:W4:Y:S04]  /*b4a30*/  LDL.LU.64 R24, [R1+0xdb0] ;  /* 0x000db00001187983 */ /* 0x000f280000300a00 */
[----:B------:R-:W4:Y:S04]  /*b4a40*/  LDL.LU.64 R16, [R1+0xda8] ;  /* 0x000da80001107983 */ /* 0x000f280000300a00 */
[----:B------:R-:W4:Y:S01]  /*b4a50*/  LDL.LU R14, [R1+0x1d0] ;  /* 0x0001d000010e7983 */ /* 0x000f220000300800 */
[----:B------:R-:W-:-:S02]  /*b4a60*/  LOP3.LUT R3, R3, 0xffdfffff, RZ, 0xc0, !PT ;  /* 0xffdfffff03037812 */ /* 0x000fc400078ec0ff */
[----:B------:R-:W-:-:S05]  /*b4a70*/  PRMT R28, R15, 0x7771, RZ ;  /* 0x000077710f1c7816 */ /* 0x000fca00000000ff */
[----:B------:R0:W-:Y:S02]  /*b4a80*/  @P0 STG.E.U8 desc[UR40][R12.64], R28 ;  /* 0x0000001c0c000986 */ /* 0x0001e4000c101128 */
[----:B0-----:R-:W-:Y:S01]  /*b4a90*/  PRMT R28, R15, 0x7772, RZ ;  /* 0x000077720f1c7816 */ /* 0x001fe200000000ff */
[----:B------:R-:W-:Y:S01]  /*b4aa0*/  IMAD.MOV.U32 R12, RZ, RZ, R10 ;  /* 0x000000ffff0c7224 */ /* 0x000fe200078e000a */
[----:B--2---:R-:W-:-:S13]  /*b4ab0*/  LOP3.LUT P6, RZ, R8, 0x400, RZ, 0xc0, !PT ;  /* 0x0000040008ff7812 */ /* 0x004fda00078cc0ff */
        /* <DEDUP_REMOVED lines=15> */
[C---:B------:R-:W-:Y:S02]  /*b4bb0*/  LOP3.LUT P3, RZ, R8.reuse, 0x400000, RZ, 0xc0, !PT ;  /* 0x0040000008ff7812 */ /* 0x040fe4000786c0ff */
[----:B------:R-:W-:-:S07]  /*b4bc0*/  LOP3.LUT P2, RZ, R8, 0x200000, RZ, 0xc0, !PT ;  /* 0x0020000008ff7812 */ /* 0x000fce000784c0ff */
[----:B------:R-:W-:Y:S02]  /*b4bd0*/  @P6 LOP3.LUT R3, R3, 0x4000000, RZ, 0xfc, !PT ;  /* 0x0400000003036812 */ /* 0x000fe400078efcff */
[C---:B------:R-:W-:Y:S02]  /*b4be0*/  LOP3.LUT P6, RZ, R8.reuse, 0x10000, RZ, 0xc0, !PT ;  /* 0x0001000008ff7812 */ /* 0x040fe400078cc0ff */
[C---:B------:R-:W-:Y:S02]  /*b4bf0*/  LOP3.LUT P1, RZ, R8.reuse, 0x100000, RZ, 0xc0, !PT ;  /* 0x0010000008ff7812 */ /* 0x040fe4000782c0ff */
[----:B------:R-:W-:Y:S01]  /*b4c00*/  LOP3.LUT R3, R3, 0xf7ffffff, RZ, 0xc0, !PT ;  /* 0xf7ffffff03037812 */ /* 0x000fe200078ec0ff */
[----:B---3--:R0:W-:Y:S01]  /*b4c10*/  @P3 STG.E.U8 desc[UR40][R4.64], R28 ;  /* 0x0000001c04003986 */ /* 0x0081e2000c101128 */
[----:B------:R-:W-:-:S07]  /*b4c20*/  LOP3.LUT P0, RZ, R8, 0x80000, RZ, 0xc0, !PT ;  /* 0x0008000008ff7812 */ /* 0x000fce000780c0ff */
[----:B------:R-:W-:Y:S02]  /*b4c30*/  @P6 LOP3.LUT R3, R3, 0x8000000, RZ, 0xfc, !PT ;  /* 0x0800000003036812 */ /* 0x000fe400078efcff */
[----:B0-----:R-:W-:Y:S01]  /*b4c40*/  PRMT R28, R15, 0x7773, RZ ;  /* 0x000077730f1c7816 */ /* 0x001fe200000000ff */
[----:B------:R-:W2:Y:S01]  /*b4c50*/  LDL.LU.64 R4, [R1+0xd90] ;  /* 0x000d900001047983 */ /* 0x000ea20000300a00 */
[----:B------:R-:W-:-:S03]  /*b4c60*/  LOP3.LUT P6, RZ, R8, 0x20000, RZ, 0xc0, !PT ;  /* 0x0002000008ff7812 */ /* 0x000fc600078cc0ff */
[----:B----4-:R0:W-:Y:S01]  /*b4c70*/  @P2 STG.E.U8 desc[UR40][R26.64], R28 ;  /* 0x0000001c1a002986 */ /* 0x0101e2000c101128 */
[----:B------:R-:W-:-:S03]  /*b4c80*/  LOP3.LUT R3, R3, 0xefffffff, RZ, 0xc0, !PT ;  /* 0xefffffff03037812 */ /* 0x000fc600078ec0ff */
[----:B------:R-:W3:Y:S01]  /*b4c90*/  LDL.LU R10, [R1+0x30] ;  /* 0x00003000010a7983 */ /* 0x000ee20000300800 */
[C---:B------:R-:W-:Y:S02]  /*b4ca0*/  LOP3.LUT P5, RZ, R8.reuse, 0x200, RZ, 0xc0, !PT ;  /* 0x0000020008ff7812 */ /* 0x040fe400078ac0ff */
[C---:B------:R-:W-:Y:S02]  /*b4cb0*/  LOP3.LUT P4, RZ, R8.reuse, 0x100, RZ, 0xc0, !PT ;  /* 0x0000010008ff7812 */ /* 0x040fe4000788c0ff */
[C---:B------:R-:W-:Y:S02]  /*b4cc0*/  LOP3.LUT P3, RZ, R8.reuse, 0x80, RZ, 0xc0, !PT ;  /* 0x0000008008ff7812 */ /* 0x040fe4000786c0ff */
[----:B------:R-:W-:Y:S02]  /*b4cd0*/  @P6 LOP3.LUT R3, R3, 0x10000000, RZ, 0xfc, !PT ;  /* 0x1000000003036812 */ /* 0x000fe400078efcff */
[C---:B------:R-:W-:Y:S02]  /*b4ce0*/  LOP3.LUT P6, RZ, R8.reuse, 0x40000, RZ, 0xc0, !PT ;  /* 0x0004000008ff7812 */ /* 0x040fe400078cc0ff */
[----:B------:R-:W-:-:S02]  /*b4cf0*/  LOP3.LUT P2, RZ, R8, 0x40, RZ, 0xc0, !PT ;  /* 0x0000004008ff7812 */ /* 0x000fc4000784c0ff */
[----:B0-----:R-:W-:-:S05]  /*b4d00*/  PRMT R28, R14, 0x7770, RZ ;  /* 0x000077700e1c7816 */ /* 0x001fca00000000ff */
[----:B------:R0:W-:Y:S01]  /*b4d10*/  @P1 STG.E.U8 desc[UR40][R18.64], R28 ;  /* 0x0000001c12001986 */ /* 0x0001e2000c101128 */
[----:B------:R-:W-:Y:S02]  /*b4d20*/  LOP3.LUT P1, RZ, R8, 0x20, RZ, 0xc0, !PT ;  /* 0x0000002008ff7812 */ /* 0x000fe4000782c0ff */
[----:B0-----:R-:W-:Y:S01]  /*b4d30*/  PRMT R28, R14, 0x7771, RZ ;  /* 0x000077710e1c7816 */ /* 0x001fe200000000ff */
[----:B------:R-:W4:Y:S04]  /*b4d40*/  LDL.LU.64 R18, [R1+0xd88] ;  /* 0x000d880001127983 */ /* 0x000f280000300a00 */
[----:B------:R-:W2:Y:S04]  /*b4d50*/  LDL.LU R13, [R1+0x1d4] ;  /* 0x0001d400010d7983 */ /* 0x000ea80000300800 */
[----:B------:R-:W-:Y:S01]  /*b4d60*/  @P0 STG.E.U8 desc[UR40][R24.64], R28 ;  /* 0x0000001c18000986 */ /* 0x000fe2000c101128 */
[----:B------:R-:W-:-:S03]  /*b4d70*/  LOP3.LUT P0, RZ, R8, 0x10, RZ, 0xc0, !PT ;  /* 0x0000001008ff7812 */ /* 0x000fc6000780c0ff */
[----:B------:R0:W-:Y:S04]  /*b4d80*/  STL.64 [R1+0x30d0], R8 ;  /* 0x0030d00801007387 */ /* 0x0001e80000100a00 */
[----:B0-----:R-:W2:Y:S04]  /*b4d90*/  LDL.LU.64 R8, [R1+0xd48] ;  /* 0x000d480001087983 */ /* 0x001ea80000300a00 */
[----:B--2---:R0:W-:Y:S04]  /*b4da0*/  STL.64 [R1+0x30d8], R8 ;  /* 0x0030d80801007387 */ /* 0x0041e80000100a00 */
[----:B0-----:R-:W2:Y:S04]  /*b4db0*/  LDL.LU.64 R8, [R1+0xd50] ;  /* 0x000d500001087983 */ /* 0x001ea80000300a00 */
[----:B--2---:R0:W-:Y:S04]  /*b4dc0*/  STL.64 [R1+0x30e8], R8 ;  /* 0x0030e80801007387 */ /* 0x0041e80000100a00 */
[----:B0-----:R-:W2:Y:S01]  /*b4dd0*/  LDL.LU.64 R8, [R1+0xd68] ;  /* 0x000d680001087983 */ /* 0x001ea20000300a00 */
[----:B------:R-:W-:-:S05]  /*b4de0*/  PRMT R28, R14, 0x7772, RZ ;  /* 0x000077720e1c7816 */ /* 0x000fca00000000ff */
[----:B------:R0:W-:Y:S01]  /*b4df0*/  @P6 STG.E.U8 desc[UR40][R16.64], R28 ;  /* 0x0000001c10006986 */ /* 0x0001e2000c101128 */
[----:B------:R-:W-:Y:S02]  /*b4e00*/  LOP3.LUT P6, RZ, R3, 0x10000000, RZ, 0xc0, !PT ;  /* 0x1000000003ff7812 */ /* 0x000fe400078cc0ff */
[----:B0-----:R-:W-:-:S11]  /*b4e10*/  PRMT R28, R14, 0x7773, RZ ;  /* 0x000077730e1c7816 */ /* 0x001fd600000000ff */
[----:B------:R-:W-:Y:S01]  /*b4e20*/  @P6 STG.E.U8 desc[UR40][R4.64], R28 ;  /* 0x0000001c04006986 */ /* 0x000fe2000c101128 */
[----:B------:R-:W-:-:S03]  /*b4e30*/  LOP3.LUT P6, RZ, R3, 0x8000000, RZ, 0xc0, !PT ;  /* 0x0800000003ff7812 */ /* 0x000fc600078cc0ff */
[----:B--2---:R0:W-:Y:S04]  /*b4e40*/  STL.64 [R1+0x30f0], R8 ;  /* 0x0030f00801007387 */ /* 0x0041e80000100a00 */
[----:B0-----:R-:W2:Y:S01]  /*b4e50*/  LDL.LU.64 R8, [R1+0xd70] ;  /* 0x000d700001087983 */ /* 0x001ea20000300a00 */
[----:B---3--:R-:W-:-:S03]  /*b4e60*/  PRMT R28, R10, 0x7770, RZ ;  /* 0x000077700a1c7816 */ /* 0x008fc600000000ff */
[----:B------:R-:W3:Y:S04]  /*b4e70*/  LDL.LU.64 R16, [R1+0xd30] ;  /* 0x000d300001107983 */ /* 0x000ee80000300a00 */
[----:B----4-:R0:W-:Y:S01]  /*b4e80*/  @P6 STG.E.U8 desc[UR40][R18.64], R28 ;  /* 0x0000001c12006986 */ /* 0x0101e2000c101128 */
[----:B------:R-:W-:-:S03]  /*b4e90*/  LOP3.LUT P6, RZ, R3, 0x4000000, RZ, 0xc0, !PT ;  /* 0x0400000003ff7812 */ /* 0x000fc600078cc0ff */
[----:B------:R-:W4:Y:S04]  /*b4ea0*/  LDL.LU R15, [R1+0x34] ;  /* 0x00003400010f7983 */ /* 0x000f280000300800 */
[----:B------:R-:W3:Y:S04]  /*b4eb0*/  LDL.LU.64 R6, [R1+0xd28] ;  /* 0x000d280001067983 */ /* 0x000ee80000300a00 */
[----:B------:R-:W3:Y:S01]  /*b4ec0*/  LDL.LU.64 R22, [R1+0xd10] ;  /* 0x000d100001167983 */ /* 0x000ee20000300a00 */
[----:B0-----:R-:W-:-:S03]  /*b4ed0*/  PRMT R28, R10, 0x7771, RZ ;  /* 0x000077710a1c7816 */ /* 0x001fc600000000ff */
[----:B------:R-:W3:Y:S04]  /*b4ee0*/  LDL.LU.64 R20, [R1+0xd08] ;  /* 0x000d080001147983 */ /* 0x000ee80000300a00 */
[----:B------:R-:W3:Y:S04]  /*b4ef0*/  LDL.LU.64 R26, [R1+0xcf0] ;  /* 0x000cf000011a7983 */ /* 0x000ee80000300a00 */
[----:B------:R-:W3:Y:S04]  /*b4f00*/  LDL.LU.64 R24, [R1+0xce8] ;  /* 0x000ce80001187983 */ /* 0x000ee80000300a00 */
[----:B------:R-:W3:Y:S04]  /*b4f10*/  LDL.LU R14, [R1+0x1d8] ;  /* 0x0001d800010e7983 */ /* 0x000ee80000300800 */
[----:B------:R-:W3:Y:S04]  /*b4f20*/  LDL.LU.64 R4, [R1+0xcd0] ;  /* 0x000cd00001047983 */ /* 0x000ee80000300a00 */
[----:B------:R-:W3:Y:S04]  /*b4f30*/  LDL.LU.64 R18, [R1+0xcc8] ;  /* 0x000cc80001127983 */ /* 0x000ee80000300a00 */
[----:B--2---:R0:W-:Y:S04]  /*b4f40*/  @P6 STG.E.U8 desc[UR40][R8.64], R28 ;  /* 0x0000001c08006986 */ /* 0x0041e8000c101128 */
[----:B0-----:R-:W2:Y:S01]  /*b4f50*/  LDL.LU.64 R8, [R1+0x30f0] ;  /* 0x0030f00001087983 */ /* 0x001ea20000300a00 */
[----:B------:R-:W-:-:S02]  /*b4f60*/  LOP3.LUT P6, RZ, R3, 0x2000000, RZ, 0xc0, !PT ;  /* 0x0200000003ff7812 */ /* 0x000fc400078cc0ff */
[----:B------:R-:W-:-:S11]  /*b4f70*/  PRMT R28, R10, 0x7772, RZ ;  /* 0x000077720a1c7816 */ /* 0x000fd600000000ff */
[----:B--2---:R0:W-:Y:S04]  /*b4f80*/  @P6 STG.E.U8 desc[UR40][R8.64], R28 ;  /* 0x0000001c08006986 */ /* 0x0041e8000c101128 */
[----:B0-----:R-:W2:Y:S01]  /*b4f90*/  LDL.LU.64 R8, [R1+0x30e8] ;  /* 0x0030e80001087983 */ /* 0x001ea20000300a00 */
[C---:B------:R-:W-:Y:S02]  /*b4fa0*/  LOP3.LUT P6, RZ, R3.reuse, 0x1000000, RZ, 0xc0, !PT ;  /* 0x0100000003ff7812 */ /* 0x040fe400078cc0ff */
[----:B------:R-:W-:Y:S02]  /*b4fb0*/  PRMT R28, R10, 0x7773, RZ ;  /* 0x000077730a1c7816 */ /* 0x000fe400000000ff */
[----:B------:R-:W3:Y:S09]  /*b4fc0*/  LDL.LU R10, [R1+0x30e0] ;  /* 0x0030e000010a7983 */ /* 0x000ef20000300800 */
[----:B--2---:R0:W-:Y:S04]  /*b4fd0*/  @P6 STG.E.U8 desc[UR40][R8.64], R28 ;  /* 0x0000001c08006986 */ /* 0x0041e8000c101128 */
[----:B0-----:R-:W2:Y:S01]  /*b4fe0*/  LDL.LU.64 R8, [R1+0x30d8] ;  /* 0x0030d80001087983 */ /* 0x001ea20000300a00 */
[----:B------:R-:W-:-:S02]  /*b4ff0*/  LOP3.LUT P6, RZ, R3, 0x800000, RZ, 0xc0, !PT ;  /* 0x0080000003ff7812 */ /* 0x000fc400078cc0ff */
[----:B------:R-:W-:-:S11]  /*b5000*/  PRMT R28, R13, 0x7770, RZ ;  /* 0x000077700d1c7816 */ /* 0x000fd600000000ff */
[----:B--2---:R0:W-:Y:S01]  /*b5010*/  @P6 STG.E.U8 desc[UR40][R8.64], R28 ;  /* 0x0000001c08006986 */ /* 0x0041e2000c101128 */
[----:B------:R-:W-:Y:S02]  /*b5020*/  LOP3.LUT P6, RZ, R3, 0x400000, RZ, 0xc0, !PT ;  /* 0x0040000003ff7812 */ /* 0x000fe400078cc0ff */
[----:B0-----:R-:W-:Y:S01]  /*b5030*/  PRMT R28, R13, 0x7771, RZ ;  /* 0x000077710d1c7816 */ /* 0x001fe200000000ff */
[----:B------:R-:W2:Y:S10]  /*b5040*/  LDL.LU.64 R8, [R1+0x30d0] ;  /* 0x0030d00001087983 */ /* 0x000eb40000300a00 */
[----:B---3--:R0:W-:Y:S04]  /*b5050*/  @P6 STG.E.U8 desc[UR40][R16.64], R28 ;  /* 0x0000001c10006986 */ /* 0x0081e8000c101128 */
[----:B0-----:R-:W3:Y:S01]  /*b5060*/  LDL.LU.64 R16, [R1+0x30c8] ;  /* 0x0030c80001107983 */ /* 0x001ee20000300a00 */
[----:B------:R-:W-:-:S02]  /*b5070*/  LOP3.LUT P6, RZ, R3, 0x200000, RZ, 0xc0, !PT ;  /* 0x0020000003ff7812 */ /* 0x000fc400078cc0ff */
[----:B------:R-:W-:-:S11]  /*b5080*/  PRMT R28, R13, 0x7772, RZ ;  /* 0x000077720d1c7816 */ /* 0x000fd600000000ff */
[----:B------:R0:W-:Y:S02]  /*b5090*/  @P6 STG.E.U8 desc[UR40][R6.64], R28 ;  /* 0x0000001c06006986 */ /* 0x0001e4000c101128 */
[----:B0-----:R-:W-:-:S05]  /*b50a0*/  PRMT R28, R13, 0x7773, RZ ;  /* 0x000077730d1c7816 */ /* 0x001fca00000000ff */
[----:B------:R4:W-:Y:S02]  /*b50b0*/  @P5 STG.E.U8 desc[UR40][R22.64], R28 ;  /* 0x0000001c16005986 */ /* 0x0009e4000c101128 */
[----:B----4-:R-:W-:-:S05]  /*b50c0*/  PRMT R28, R15, 0x7770, RZ ;  /* 0x000077700f1c7816 */ /* 0x010fca00000000ff */
[----:B------:R0:W-:Y:S02]  /*b50d0*/  @P4 STG.E.U8 desc[UR40][R20.64], R28 ;  /* 0x0000001c14004986 */ /* 0x0001e4000c101128 */
[C---:B0-----:R-:W-:Y:S02]  /*b50e0*/  PRMT R28, R15.reuse, 0x7771, RZ ;  /* 0x000077710f1c7816 */ /* 0x041fe400000000ff */
[----:B------:R-:W4:Y:S04]  /*b50f0*/  LDL.LU.64 R20, [R1+0xcb0] ;  /* 0x000cb00001147983 */ /* 0x000f280000300a00 */
[----:B------:R0:W-:Y:S02]  /*b5100*/  @P3 STG.E.U8 desc[UR40][R26.64], R28 ;  /* 0x0000001c1a003986 */ /* 0x0001e4000c101128 */
[----:B0-----:R-:W-:-:S05]  /*b5110*/  PRMT R28, R15, 0x7772, RZ ;  /* 0x000077720f1c7816 */ /* 0x001fca00000000ff */
[----:B------:R0:W-:Y:S02]  /*b5120*/  @P2 STG.E.U8 desc[UR40][R24.64], R28 ;  /* 0x0000001c18002986 */ /* 0x0001e4000c101128 */
[----:B0-----:R-:W-:Y:S02]  /*b5130*/  PRMT R28, R15, 0x7773, RZ ;  /* 0x000077730f1c7816 */ /* 0x001fe400000000ff */
[----:B------:R-:W4:Y:S04]  /*b5140*/  LDL.LU.64 R24, [R1+0xca8] ;  /* 0x000ca80001187983 */ /* 0x000f280000300a00 */
[----:B------:R0:W-:Y:S01]  /*b5150*/  @P1 STG.E.U8 desc[UR40][R4.64], R28 ;  /* 0x0000001c04001986 */ /* 0x0001e2000c101128 */
[----:B------:R-:W-:Y:S01]  /*b5160*/  IMAD.MOV.U32 R15, RZ, RZ, R11 ;  /* 0x000000ffff0f7224 */ /* 0x000fe200078e000b */
[----:B0-----:R-:W-:Y:S01]  /*b5170*/  PRMT R28, R14, 0x7770, RZ ;  /* 0x000077700e1c7816 */ /* 0x001fe200000000ff */
[----:B------:R-:W-:-:S02]  /*b5180*/  IMAD.MOV.U32 R5, RZ, RZ, R12 ;  /* 0x000000ffff057224 */ /* 0x000fc400078e000c */
[----:B------:R-:W-:Y:S02]  /*b5190*/  IMAD.MOV.U32 R12, RZ, RZ, R10 ;  /* 0x000000ffff0c7224 */ /* 0x000fe400078e000a */
[----:B------:R0:W-:Y:S04]  /*b51a0*/  @P0 STG.E.U8 desc[UR40][R18.64], R28 ;  /* 0x0000001c12000986 */ /* 0x0001e8000c101128 */
[----:B0-----:R-:W4:Y:S04]  /*b51b0*/  LDL.LU.64 R18, [R1+0xc90] ;  /* 0x000c900001127983 */ /* 0x001f280000300a00 */
[----:B------:R-:W4:Y:S04]  /*b51c0*/  LDL.LU.64 R22, [R1+0xc88] ;  /* 0x000c880001167983 */ /* 0x000f280000300a00 */
[----:B------:R-:W4:Y:S04]  /*b51d0*/  LDL.LU.64 R10, [R1+0xc70] ;  /* 0x000c7000010a7983 */ /* 0x000f280000300a00 */
[----:B------:R-:W4:Y:S01]  /*b51e0*/  LDL.LU R27, [R1+0x38] ;  /* 0x00003800011b7983 */ /* 0x000f220000300800 */
[----:B------:R-:W-:-:S02]  /*b51f0*/  LOP3.LUT R3, R3, 0xffffdfff, RZ, 0xc0, !PT ;  /* 0xffffdfff03037812 */ /* 0x000fc400078ec0ff */
[----:B------:R-:W-:Y:S02]  /*b5200*/  PRMT R28, R14, 0x7771, RZ ;  /* 0x000077710e1c7816 */ /* 0x000fe400000000ff */
[----:B---3--:R-:W-:-:S13]  /*b5210*/  LOP3.LUT P6, RZ, R16, 0x800000, RZ, 0xc0, !PT ;  /* 0x0080000010ff7812 */ /* 0x008fda00078cc0ff */
        /* <DEDUP_REMOVED lines=15> */
[C---:B--2---:R-:W-:Y:S02]  /*b5310*/  LOP3.LUT P3, RZ, R8.reuse, 0x8, RZ, 0xc0, !PT ;  /* 0x0000000808ff7812 */ /* 0x044fe4000786c0ff */
[----:B------:R-:W-:-:S07]  /*b5320*/  LOP3.LUT P2, RZ, R8, 0x4, RZ, 0xc0, !PT ;  /* 0x0000000408ff7812 */ /* 0x000fce000784c0ff */
[----:B------:R-:W-:Y:S02]  /*b5330*/  @P6 LOP3.LUT R3, R3, 0x40000, RZ, 0xfc, !PT ;  /* 0x0004000003036812 */ /* 0x000fe400078efcff */
[----:B------:R-:W-:Y:S02]  /*b5340*/  LOP3.LUT P6, RZ, R16, 0x20000000, RZ, 0xc0, !PT ;  /* 0x2000000010ff7812 */ /* 0x000fe400078cc0ff */
[C---:B------:R-:W-:Y:S01]  /*b5350*/  LOP3.LUT P1, RZ, R8.reuse, 0x2, RZ, 0xc0, !PT ;  /* 0x0000000208ff7812 */ /* 0x040fe2000782c0ff */
[----:B----4-:R0:W-:Y:S01]  /*b5360*/  @P3 STG.E.U8 desc[UR40][R20.64], R28 ;  /* 0x0000001c14003986 */ /* 0x0101e2000c101128 */
[----:B------:R-:W-:Y:S02]  /*b5370*/  LOP3.LUT R3, R3, 0xfff7ffff, RZ, 0xc0, !PT ;  /* 0xfff7ffff03037812 */ /* 0x000fe400078ec0ff */
[----:B------:R-:W-:Y:S02]  /*b5380*/  LOP3.LUT P0, RZ, R8, 0x1, RZ, 0xc0, !PT ;  /* 0x0000000108ff7812 */ /* 0x000fe4000780c0ff */
[----:B0-----:R-:W-:-:S05]  /*b5390*/  PRMT R28, R14, 0x7772, RZ ;  /* 0x000077720e1c7816 */ /* 0x001fca00000000ff */
[----:B------:R-:W-:Y:S02]  /*b53a0*/  @P6 LOP3.LUT R3, R3, 0x80000, RZ, 0xfc, !PT ;  /* 0x0008000003036812 */ /* 0x000fe400078efcff */
[----:B------:R-:W-:Y:S01]  /*b53b0*/  LOP3.LUT P6, RZ, R16, 0x40000000, RZ, 0xc0, !PT ;  /* 0x4000000010ff7812 */ /* 0x000fe200078cc0ff */
[----:B------:R0:W-:Y:S01]  /*b53c0*/  @P2 STG.E.U8 desc[UR40][R24.64], R28 ;  /* 0x0000001c18002986 */ /* 0x0001e2000c101128 */
[----:B------:R-:W-:-:S03]  /*b53d0*/  LOP3.LUT R3, R3, 0xffefffff, RZ, 0xc0, !PT ;  /* 0xffefffff03037812 */ /* 0x000fc600078ec0ff */
[----:B------:R-:W-:Y:S04]  /*b53e0*/  STL.64 [R1+0x3048], R8 ;  /* 0x0030480801007387 */ /* 0x000fe80000100a00 */
[----:B------:R-:W2:Y:S01]  /*b53f0*/  LDL.LU.64 R20, [R1+0xc68] ;  /* 0x000c680001147983 */ /* 0x000ea20000300a00 */
[----:B0-----:R-:W-:-:S03]  /*b5400*/  PRMT R28, R14, 0x7773, RZ ;  /* 0x000077730e1c7816 */ /* 0x001fc600000000ff */
[----:B------:R-:W3:Y:S01]  /*b5410*/  LDL.LU R4, [R1+0x1dc] ;  /* 0x0001dc0001047983 */ /* 0x000ee20000300800 */
[----:B------:R-:W-:-:S03]  /*b5420*/  @P6 LOP3.LUT R3, R3, 0x100000, RZ, 0xfc, !PT ;  /* 0x0010000003036812 */ /* 0x000fc600078efcff */
[----:B------:R-:W4:Y:S04]  /*b5430*/  LDL.LU.64 R24, [R1+0xc50] ;  /* 0x000c500001187983 */ /* 0x000f280000300a00 */
[----:B------:R0:W-:Y:S01]  /*b5440*/  @P1 STG.E.U8 desc[UR40][R18.64], R28 ;  /* 0x0000001c12001986 */ /* 0x0001e2000c101128 */
[C---:B------:R-:W-:Y:S02]  /*b5450*/  LOP3.LUT P6, RZ, R16.reuse, 0x80000000, RZ, 0xc0, !PT ;  /* 0x8000000010ff7812 */ /* 0x040fe400078cc0ff */
[C---:B------:R-:W-:Y:S02]  /*b5460*/  LOP3.LUT P5, RZ, R16.reuse, 0x400000, RZ, 0xc0, !PT ;  /* 0x0040000010ff7812 */ /* 0x040fe400078ac0ff */
[C---:B------:R-:W-:Y:S02]  /*b5470*/  LOP3.LUT P4, RZ, R16.reuse, 0x200000, RZ, 0xc0, !PT ;  /* 0x0020000010ff7812 */ /* 0x040fe4000788c0ff */
[----:B0-----:R-:W-:Y:S01]  /*b5480*/  PRMT R28, R27, 0x7770, RZ ;  /* 0x000077701b1c7816 */ /* 0x001fe200000000ff */
[----:B------:R-:W2:Y:S01]  /*b5490*/  LDL.LU.64 R18, [R1+0xc48] ;  /* 0x000c480001127983 */ /* 0x000ea20000300a00 */
[----:B------:R-:W-:-:S02]  /*b54a0*/  LOP3.LUT P3, RZ, R16, 0x100000, RZ, 0xc0, !PT ;  /* 0x0010000010ff7812 */ /* 0x000fc4000786c0ff */
[C---:B------:R-:W-:Y:S01]  /*b54b0*/  LOP3.LUT P2, RZ, R16.reuse, 0x80000, RZ, 0xc0, !PT ;  /* 0x0008000010ff7812 */ /* 0x040fe2000784c0ff */
[----:B------:R-:W-:Y:S01]  /*b54c0*/  @P0 STG.E.U8 desc[UR40][R22.64], R28 ;  /* 0x0000001c16000986 */ /* 0x000fe2000c101128 */
[C---:B------:R-:W-:Y:S02]  /*b54d0*/  LOP3.LUT P1, RZ, R16.reuse, 0x40000, RZ, 0xc0, !PT ;  /* 0x0004000010ff7812 */ /* 0x040fe4000782c0ff */
[----:B------:R-:W-:Y:S01]  /*b54e0*/  LOP3.LUT P0, RZ, R16, 0x20000, RZ, 0xc0, !PT ;  /* 0x0002000010ff7812 */ /* 0x000fe2000780c0ff */
[----:B------:R-:W2:Y:S04]  /*b54f0*/  LDL.LU R13, [R1+0x3c] ;  /* 0x00003c00010d7983 */ /* 0x000ea80000300800 */
[----:B------:R0:W-:Y:S04]  /*b5500*/  STL.64 [R1+0x30a8], R16 ;  /* 0x0030a81001007387 */ /* 0x0001e80000100a00 */
        /* <DEDUP_REMOVED lines=11> */
[----:B------:R-:W-:-:S03]  /*b55c0*/  PRMT R28, R27, 0x7773, RZ ;  /* 0x000077731b1c7816 */ /* 0x000fc600000000ff */
[----:B------:R-:W2:Y:S04]  /*b55d0*/  LDL.LU.64 R10, [R1+0xc08] ;  /* 0x000c0800010a7983 */ /* 0x000ea80000300a00 */
[----:B----4-:R3:W-:Y:S01]  /*b55e0*/  @P6 STG.E.U8 desc[UR40][R24.64], R28 ;  /* 0x0000001c18006986 */ /* 0x0107e2000c101128 */
[----:B------:R-:W-:-:S03]  /*b55f0*/  LOP3.LUT P6, RZ, R3, 0x40000, RZ, 0xc0, !PT ;  /* 0x0004000003ff7812 */ /* 0x000fc600078cc0ff */
[----:B------:R-:W4:Y:S04]  /*b5600*/  LDL.LU.64 R8, [R1+0xbf0] ;  /* 0x000bf00001087983 */ /* 0x000f280000300a00 */
[----:B------:R-:W4:Y:S01]  /*b5610*/  LDL.LU R14, [R1+0x20] ;  /* 0x00002000010e7983 */ /* 0x000f220000300800 */
[----:B---3--:R-:W-:-:S03]  /*b5620*/  PRMT R28, R4, 0x7770, RZ ;  /* 0x00007770041c7816 */ /* 0x008fc600000000ff */
[----:B------:R-:W3:Y:S04]  /*b5630*/  LDL.LU.64 R6, [R1+0xbe8] ;  /* 0x000be80001067983 */ /* 0x000ee80000300a00 */
[----:B------:R0:W-:Y:S01]  /*b5640*/  @P6 STG.E.U8 desc[UR40][R18.64], R28 ;  /* 0x0000001c12006986 */ /* 0x0001e2000c101128 */
[----:B------:R-:W-:-:S03]  /*b5650*/  LOP3.LUT P6, RZ, R3, 0x20000, RZ, 0xc0, !PT ;  /* 0x0002000003ff7812 */ /* 0x000fc600078cc0ff */
[----:B------:R-:W3:Y:S04]  /*b5660*/  LDL.LU.64 R22, [R1+0xbd0] ;  /* 0x000bd00001167983 */ /* 0x000ee80000300a00 */
[----:B------:R-:W3:Y:S01]  /*b5670*/  LDL.LU.64 R20, [R1+0xbc8] ;  /* 0x000bc80001147983 */ /* 0x000ee20000300a00 */
[----:B0-----:R-:W-:-:S03]  /*b5680*/  PRMT R28, R4, 0x7771, RZ ;  /* 0x00007771041c7816 */ /* 0x001fc600000000ff */
[----:B------:R-:W3:Y:S04]  /*b5690*/  LDL.LU.64 R26, [R1+0xbb0] ;  /* 0x000bb000011a7983 */ /* 0x000ee80000300a00 */
        /* <DEDUP_REMOVED lines=15> */
[----:B------:R0:W-:Y:S01]  /*b5790*/  @P6 STG.E.U8 desc[UR40][R10.64], R28 ;  /* 0x0000001c0a006986 */ /* 0x0001e2000c101128 */
[----:B------:R-:W-:Y:S02]  /*b57a0*/  LOP3.LUT P6, RZ, R3, 0x2000, RZ, 0xc0, !PT ;  /* 0x0000200003ff7812 */ /* 0x000fe400078cc0ff */
[C---:B0-----:R-:W-:Y:S01]  /*b57b0*/  PRMT R28, R13.reuse, 0x7771, RZ ;  /* 0x000077710d1c7816 */ /* 0x041fe200000000ff */
[----:B------:R-:W2:Y:S10]  /*b57c0*/  LDL.LU.64 R10, [R1+0x30a0] ;  /* 0x0030a000010a7983 */ /* 0x000eb40000300a00 */
[----:B----4-:R0:W-:Y:S02]  /*b57d0*/  @P6 STG.E.U8 desc[UR40][R8.64], R28 ;  /* 0x0000001c08006986 */ /* 0x0101e4000c101128 */
[----:B0-----:R-:W-:-:S05]  /*b57e0*/  PRMT R28, R13, 0x7772, RZ ;  /* 0x000077720d1c7816 */ /* 0x001fca00000000ff */
[----:B---3--:R0:W-:Y:S02]  /*b57f0*/  @P5 STG.E.U8 desc[UR40][R6.64], R28 ;  /* 0x0000001c06005986 */ /* 0x0081e4000c101128 */
[----:B0-----:R-:W-:-:S05]  /*b5800*/  PRMT R28, R13, 0x7773, RZ ;  /* 0x000077730d1c7816 */ /* 0x001fca00000000ff */
[----:B------:R0:W-:Y:S02]  /*b5810*/  @P4 STG.E.U8 desc[UR40][R22.64], R28 ;  /* 0x0000001c16004986 */ /* 0x0001e4000c101128 */
[----:B0-----:R-:W-:-:S05]  /*b5820*/  PRMT R28, R14, 0x7770, RZ ;  /* 0x000077700e1c7816 */ /* 0x001fca00000000ff */
[----:B------:R0:W-:Y:S02]  /*b5830*/  @P3 STG.E.U8 desc[UR40][R20.64], R28 ;  /* 0x0000001c14003986 */ /* 0x0001e4000c101128 */
[----:B0-----:R-:W-:-:S05]  /*b5840*/  PRMT R28, R14, 0x7771, RZ ;  /* 0x000077710e1c7816 */ /* 0x001fca00000000ff */
[----:B------:R0:W-:Y:S02]  /*b5850*/  @P2 STG.E.U8 desc[UR40][R26.64], R28 ;  /* 0x0000001c1a002986 */ /* 0x0001e4000c101128 */
[C---:B0-----:R-:W-:Y:S02]  /*b5860*/  PRMT R28, R14.reuse, 0x7772, RZ ;  /* 0x000077720e1c7816 */ /* 0x041fe400000000ff */
[----:B------:R-:W3:Y:S04]  /*b5870*/  LDL.LU.64 R26, [R1+0xb88] ;  /* 0x000b8800011a7983 */ /* 0x000ee80000300a00 */
[----:B------:R0:W-:Y:S02]  /*b5880*/  @P1 STG.E.U8 desc[UR40][R24.64], R28 ;  /* 0x0000001c18001986 */ /* 0x0001e4000c101128 */
[----:B0-----:R-:W-:-:S02]  /*b5890*/  PRMT R28, R14, 0x7773, RZ ;  /* 0x000077730e1c7816 */ /* 0x001fc400000000ff */
[----:B------:R-:W4:Y:S04]  /*b58a0*/  LDL.LU.64 R24, [R1+0xb70] ;  /* 0x000b700001187983 */ /* 0x000f280000300a00 */
[----:B------:R0:W-:Y:S04]  /*b58b0*/  @P0 STG.E.U8 desc[UR40][R18.64], R28 ;  /* 0x0000001c12000986 */ /* 0x0001e8000c101128 */
[----:B------:R-:W3:Y:S04]  /*b58c0*/  LDL.LU.64 R22, [R1+0xb68] ;  /* 0x000b680001167983 */ /* 0x000ee80000300a00 */
[----:B0-----:R-:W3:Y:S01]  /*b58d0*/  LDL.LU R18, [R1+0x10] ;  /* 0x0000100001127983 */ /* 0x001ee20000300800 */
[----:B------:R-:W-:-:S03]  /*b58e0*/  IMAD.MOV.U32 R19, RZ, RZ, R15 ;  /* 0x000000ffff137224 */ /* 0x000fc600078e000f */
[----:B------:R-:W4:Y:S01]  /*b58f0*/  LDL.LU.64 R14, [R1+0xb48] ;  /* 0x000b4800010e7983 */ /* 0x000f220000300a00 */
[----:B------:R-:W-:-:S03]  /*b5900*/  LOP3.LUT R3, R3, 0xffffffdf, RZ, 0xc0, !PT ;  /* 0xffffffdf03037812 */ /* 0x000fc600078ec0ff */
[----:B------:R-:W4:Y:S01]  /*b5910*/  LDL.LU.64 R20, [R1+0xb40] ;  /* 0x000b400001147983 */ /* 0x000f220000300a00 */
        /* <DEDUP_REMOVED lines=18> */
[C---:B------:R-:W-:Y:S02]  /*b5a40*/  LOP3.LUT P6, RZ, R16.reuse, 0x400, RZ, 0xc0, !PT ;  /* 0x0000040010ff7812 */ /* 0x040fe400078cc0ff */
[----:B------:R-:W-:Y:S02]  /*b5a50*/  LOP3.LUT R3, R3, 0xfffff7ff, RZ, 0xc0, !PT ;  /* 0xfffff7ff03037812 */ /* 0x000fe400078ec0ff */
[----:B------:R-:W-:-:S09]  /*b5a60*/  LOP3.LUT P2, RZ, R16, 0x8000, RZ, 0xc0, !PT ;  /* 0x0000800010ff7812 */ /* 0x000fd2000784c0ff */
[----:B------:R-:W-:Y:S02]  /*b5a70*/  @P6 LOP3.LUT R3, R3, 0x800, RZ, 0xfc, !PT ;  /* 0x0000080003036812 */ /* 0x000fe400078efcff */
[C---:B------:R-:W-:Y:S02]  /*b5a80*/  LOP3.LUT P6, RZ, R16.reuse, 0x800, RZ, 0xc0, !PT ;  /* 0x0000080010ff7812 */ /* 0x040fe400078cc0ff */
[C---:B------:R-:W-:Y:S02]  /*b5a90*/  LOP3.LUT P1, RZ, R16.reuse, 0x4000, RZ, 0xc0, !PT ;  /* 0x0000400010ff7812 */ /* 0x040fe4000782c0ff */
[----:B------:R-:W-:Y:S02]  /*b5aa0*/  LOP3.LUT R3, R3, 0xffffefff, RZ, 0xc0, !PT ;  /* 0xffffefff03037812 */ /* 0x000fe400078ec0ff */
[C---:B------:R-:W-:Y:S02]  /*b5ab0*/  LOP3.LUT P0, RZ, R16.reuse, 0x2000, RZ, 0xc0, !PT ;  /* 0x0000200010ff7812 */ /* 0x040fe4000780c0ff */
[----:B------:R-:W-:-:S02]  /*b5ac0*/  LOP3.LUT P5, RZ, R16, 0x8, RZ, 0xc0, !PT ;  /* 0x0000000810ff7812 */ /* 0x000fc400078ac0ff */
[----:B------:R-:W-:-:S03]  /*b5ad0*/  LOP3.LUT P4, RZ, R16, 0x4, RZ, 0xc0, !PT ;  /* 0x0000000410ff7812 */ /* 0x000fc6000788c0ff */
[----:B------:R-:W-:Y:S02]  /*b5ae0*/  @P6 LOP3.LUT R3, R3, 0x1000, RZ, 0xfc, !PT ;  /* 0x0000100003036812 */ /* 0x000fe400078efcff */
[----:B------:R-:W-:Y:S02]  /*b5af0*/  LOP3.LUT P6, RZ, R16, 0x1000, RZ, 0xc0, !PT ;  /* 0x0000100010ff7812 */ /* 0x000fe400078cc0ff */
[----:B---3--:R-:W-:-:S05]  /*b5b00*/  PRMT R28, R18, 0x7770, RZ ;  /* 0x00007770121c7816 */ /* 0x008fca00000000ff */
[----:B------:R0:W-:Y:S01]  /*b5b10*/  @P3 STG.E.U8 desc[UR40][R26.64], R28 ;  /* 0x0000001c1a003986 */ /* 0x0001e2000c101128 */
[----:B------:R-:W-:Y:S02]  /*b5b20*/  LOP3.LUT P3, RZ, R16, 0x2, RZ, 0xc0, !PT ;  /* 0x0000000210ff7812 */ /* 0x000fe4000786c0ff */
[----:B0-----:R-:W-:Y:S01]  /*b5b30*/  PRMT R28, R18, 0x7771, RZ ;  /* 0x00007771121c7816 */ /* 0x001fe200000000ff */
[----:B------:R-:W2:Y:S04]  /*b5b40*/  LDL.LU.64 R26, [R1+0xb28] ;  /* 0x000b2800011a7983 */ /* 0x000ea80000300a00 */
[----:B----4-:R0:W-:Y:S01]  /*b5b50*/  @P2 STG.E.U8 desc[UR40][R24.64], R28 ;  /* 0x0000001c18002986 */ /* 0x0101e2000c101128 */
[----:B------:R-:W-:Y:S02]  /*b5b60*/  LOP3.LUT P2, RZ, R16, 0x1, RZ, 0xc0, !PT ;  /* 0x0000000110ff7812 */ /* 0x000fe4000784c0ff */
[----:B------:R-:W-:-:S05]  /*b5b70*/  PRMT R16, R18, 0x7772, RZ ;  /* 0x0000777212107816 */ /* 0x000fca00000000ff */
[----:B------:R1:W-:Y:S04]  /*b5b80*/  @P1 STG.E.U8 desc[UR40][R22.64], R16 ;  /* 0x0000001016001986 */ /* 0x0003e8000c101128 */
[----:B0-----:R-:W3:Y:S01]  /*b5b90*/  LDL.LU.64 R24, [R1+0xb20] ;  /* 0x000b200001187983 */ /* 0x001ee20000300a00 */
[----:B------:R-:W-:-:S03]  /*b5ba0*/  LOP3.LUT P1, RZ, R10, 0x80000000, RZ, 0xc0, !PT ;  /* 0x800000000aff7812 */ /* 0x000fc6000782c0ff */
[----:B------:R-:W4:Y:S01]  /*b5bb0*/  LDL.LU R13, [R1+0x14] ;  /* 0x00001400010d7983 */ /* 0x000f220000300800 */
[----:B-1----:R-:W-:-:S03]  /*b5bc0*/  PRMT R16, R18, 0x7773, RZ ;  /* 0x0000777312107816 */ /* 0x002fc600000000ff */
[----:B------:R-:W-:Y:S04]  /*b5bd0*/  STL [R1+0x2e24], R29 ;  /* 0x002e241d01007387 */ /* 0x000fe80000100800 */
[----:B------:R0:W-:Y:S01]  /*b5be0*/  @P0 STG.E.U8 desc[UR40][R14.64], R16 ;  /* 0x000000100e000986 */ /* 0x0001e2000c101128 */
[----:B------:R-:W-:-:S03]  /*b5bf0*/  LOP3.LUT P0, RZ, R10, 0x40000000, RZ, 0xc0, !PT ;  /* 0x400000000aff7812 */ /* 0x000fc6000780c0ff */
[----:B0-----:R-:W2:Y:S04]  /*b5c00*/  LDL.LU R14, [R1+0x28] ;  /* 0x00002800010e7983 */ /* 0x001ea80000300800 */
        /* <DEDUP_REMOVED lines=15> */
[----:B------:R-:W4:Y:S04]  /*b5d00*/  LDL.LU.64 R28, [R1+0xac8] ;  /* 0x000ac800011c7983 */ /* 0x000f280000300a00 */
[----:B---3--:R0:W-:Y:S01]  /*b5d10*/  @P6 STG.E.U8 desc[UR40][R24.64], R16 ;  /* 0x0000001018006986 */ /* 0x0081e2000c101128 */
[----:B------:R-:W-:-:S03]  /*b5d20*/  LOP3.LUT P6, RZ, R3, 0x400, RZ, 0xc0, !PT ;  /* 0x0000040003ff7812 */ /* 0x000fc600078cc0ff */
[----:B------:R-:W3:Y:S04]  /*b5d30*/  LDL.LU.64 R8, [R1+0xac0] ;  /* 0x000ac00001087983 */ /* 0x000ee80000300a00 */
[----:B------:R-:W3:Y:S01]  /*b5d40*/  LDL.LU.64 R6, [R1+0xaa8] ;  /* 0x000aa80001067983 */ /* 0x000ee20000300a00 */
[----:B0-----:R-:W-:-:S03]  /*b5d50*/  IMAD.MOV.U32 R16, RZ, RZ, R19 ;  /* 0x000000ffff107224 */ /* 0x001fc600078e0013 */
[----:B------:R-:W3:Y:S02]  /*b5d60*/  LDL.LU R15, [R1+0x18] ;  /* 0x00001800010f7983 */ /* 0x000ee40000300800 */
[----:B------:R-:W-:Y:S02]  /*b5d70*/  PRMT R16, R16, 0x7773, RZ ;  /* 0x0000777310107816 */ /* 0x000fe400000000ff */
        /* <DEDUP_REMOVED lines=8> */
[----:B----4-:R-:W-:-:S11]  /*b5e00*/  PRMT R16, R13, 0x7770, RZ ;  /* 0x000077700d107816 */ /* 0x010fd600000000ff */
[----:B--2---:R0:W-:Y:S04]  /*b5e10*/  @P6 STG.E.U8 desc[UR40][R10.64], R16 ;  /* 0x000000100a006986 */ /* 0x0041e8000c101128 */
[----:B0-----:R-:W2:Y:S01]  /*b5e20*/  LDL.LU.64 R10, [R1+0x3090] ;  /* 0x00309000010a7983 */ /* 0x001ea20000300a00 */
[----:B------:R-:W-:Y:S02]  /*b5e30*/  LOP3.LUT P6, RZ, R3, 0x100, RZ, 0xc0, !PT ;  /* 0x0000010003ff7812 */ /* 0x000fe400078cc0ff */
[----:B------:R-:W-:-:S11]  /*b5e40*/  PRMT R16, R13, 0x7771, RZ ;  /* 0x000077710d107816 */ /* 0x000fd600000000ff */
        /* <DEDUP_REMOVED lines=8> */
[----:B------:R0:W-:Y:S01]  /*b5ed0*/  @P6 STG.E.U8 desc[UR40][R28.64], R16 ;  /* 0x000000101c006986 */ /* 0x0001e2000c101128 */
[----:B------:R-:W-:Y:S02]  /*b5ee0*/  LOP3.LUT P6, RZ, R3, 0x20, RZ, 0xc0, !PT ;  /* 0x0000002003ff7812 */ /* 0x000fe400078cc0ff */
[----:B0-----:R-:W-:-:S11]  /*b5ef0*/  PRMT R16, R14, 0x7770, RZ ;  /* 0x000077700e107816 */ /* 0x001fd600000000ff */
[----:B---3--:R0:W-:Y:S02]  /*b5f00*/  @P6 STG.E.U8 desc[UR40][R8.64], R16 ;  /* 0x0000001008006986 */ /* 0x0081e4000c101128 */
[----:B0-----:R-:W-:-:S05]  /*b5f10*/  PRMT R16, R14, 0x7771, RZ ;  /* 0x000077710e107816 */ /* 0x001fca00000000ff */
[----:B------:R0:W-:Y:S02]  /*b5f20*/  @P5 STG.E.U8 desc[UR40][R6.64], R16 ;  /* 0x0000001006005986 */ /* 0x0001e4000c101128 */
        /* <DEDUP_REMOVED lines=11> */
[----:B0-----:R-:W4:Y:S04]  /*b5fe0*/  LDL.LU.64 R18, [R1+0xa50] ;  /* 0x000a500001127983 */ /* 0x001f280000300a00 */
[----:B------:R-:W4:Y:S04]  /*b5ff0*/  LDL.LU.64 R6, [R1+0xa38] ;  /* 0x000a380001067983 */ /* 0x000f280000300a00 */
[----:B------:R-:W4:Y:S04]  /*b6000*/  LDL.LU.64 R22, [R1+0xa30] ;  /* 0x000a300001167983 */ /* 0x000f280000300a00 */
[----:B------:R-:W4:Y:S01]  /*b6010*/  LDL.LU R14, [R1+0x2c] ;  /* 0x00002c00010e7983 */ /* 0x000f220000300800 */
[----:B------:R-:W-:-:S02]  /*b6020*/  LOP3.LUT R4, R4, 0xdfffffff, RZ, 0xc0, !PT ;  /* 0xdfffffff04047812 */ /* 0x000fc400078ec0ff */
[----:B------:R-:W-:Y:S01]  /*b6030*/  LOP3.LUT R3, R3, 0xfffffffe, RZ, 0xc0, !PT ;  /* 0xfffffffe03037812 */ /* 0x000fe200078ec0ff */
[----:B------:R-:W4:Y:S01]  /*b6040*/  LDL.LU.64 R20, [R1+0xa18] ;  /* 0x000a180001147983 */ /* 0x000f220000300a00 */
[----:B------:R-:W-:-:S03]  /*b6050*/  PRMT R16, R15, 0x7773, RZ ;  /* 0x000077730f107816 */ /* 0x000fc600000000ff */
[----:B------:R-:W4:Y:S04]  /*b6060*/  LDL.LU.64 R26, [R1+0xa10] ;  /* 0x000a1000011a7983 */ /* 0x000f280000300a00 */
[----:B------:R-:W4:Y:S01]  /*b6070*/  LDL.LU R13, [R1+0x1c] ;  /* 0x00001c00010d7983 */ /* 0x000f220000300800 */
        /* <DEDUP_REMOVED lines=20> */
[----:B------:R-:W-:Y:S02]  /*b61c0*/  LOP3.LUT R3, R3, 0xfffffff7, RZ, 0xc0, !PT ;  /* 0xfffffff703037812 */ /* 0x000fe400078ec0ff */
[----:B------:R-:W-:-:S07]  /*b61d0*/  LOP3.LUT P0, RZ, R10, 0x4000000, RZ, 0xc0, !PT ;  /* 0x040000000aff7812 */ /* 0x000fce000780c0ff */
[----:B------:R-:W-:Y:S02]  /*b61e0*/  @P6 LOP3.LUT R3, R3, 0x8, RZ, 0xfc, !PT ;  /* 0x0000000803036812 */ /* 0x000fe400078efcff */
[C---:B------:R-:W-:Y:S02]  /*b61f0*/  LOP3.LUT P6, RZ, R10.reuse, 0x1000000, RZ, 0xc0, !PT ;  /* 0x010000000aff7812 */ /* 0x040fe400078cc0ff */
[----:B------:R-:W-:Y:S02]  /*b6200*/  LOP3.LUT R3, R3, 0xffffffef, RZ, 0xc0, !PT ;  /* 0xffffffef03037812 */ /* 0x000fe400078ec0ff */
[----:B------:R-:W-:Y:S01]  /*b6210*/  LOP3.LUT P5, RZ, R10, 0x10000, RZ, 0xc0, !PT ;  /* 0x000100000aff7812 */ /* 0x000fe200078ac0ff */
[----:B---3--:R0:W-:Y:S08]  /*b6220*/  @P3 STG.E.U8 desc[UR40][R24.64], R16 ;  /* 0x0000001018003986 */ /* 0x0081f0000c101128 */
[----:B------:R-:W-:-:S02]  /*b6230*/  @P6 LOP3.LUT R3, R3, 0x10, RZ, 0xfc, !PT ;  /* 0x0000001003036812 */ /* 0x000fc400078efcff */
[C---:B------:R-:W-:Y:S02]  /*b6240*/  LOP3.LUT P6, RZ, R10.reuse, 0x2000000, RZ, 0xc0, !PT ;  /* 0x020000000aff7812 */ /* 0x040fe400078cc0ff */
[C---:B------:R-:W-:Y:S02]  /*b6250*/  LOP3.LUT P4, RZ, R10.reuse, 0x8000, RZ, 0xc0, !PT ;  /* 0x000080000aff7812 */ /* 0x040fe4000788c0ff */
[----:B------:R-:W-:Y:S01]  /*b6260*/  LOP3.LUT P3, RZ, R10, 0x4000, RZ, 0xc0, !PT ;  /* 0x000040000aff7812 */ /* 0x000fe2000786c0ff */
[----:B0-----:R-:W2:Y:S01]  /*b6270*/  LDL.LU.64 R24, [R1+0x9f8] ;  /* 0x0009f80001187983 */ /* 0x001ea20000300a00 */
[----:B----4-:R-:W-:-:S05]  /*b6280*/  PRMT R16, R14, 0x7770, RZ ;  /* 0x000077700e107816 */ /* 0x010fca00000000ff */
[----:B------:R0:W-:Y:S02]  /*b6290*/  @P2 STG.E.U8 desc[UR40][R18.64], R16 ;  /* 0x0000001012002986 */ /* 0x0001e4000c101128 */
[----:B0-----:R-:W-:Y:S02]  /*b62a0*/  PRMT R16, R14, 0x7771, RZ ;  /* 0x000077710e107816 */ /* 0x001fe400000000ff */
[----:B------:R-:W3:Y:S04]  /*b62b0*/  LDL.LU.64 R18, [R1+0x9f0] ;  /* 0x0009f00001127983 */ /* 0x000ee80000300a00 */
[----:B------:R0:W-:Y:S01]  /*b62c0*/  @P1 STG.E.U8 desc[UR40][R6.64], R16 ;  /* 0x0000001006001986 */ /* 0x0001e2000c101128 */
[C---:B------:R-:W-:Y:S02]  /*b62d0*/  LOP3.LUT P2, RZ, R10.reuse, 0x2000, RZ, 0xc0, !PT ;  /* 0x000020000aff7812 */ /* 0x040fe4000784c0ff */
[----:B------:R-:W-:Y:S01]  /*b62e0*/  LOP3.LUT P1, RZ, R10, 0x1000, RZ, 0xc0, !PT ;  /* 0x000010000aff7812 */ /* 0x000fe2000782c0ff */
[----:B------:R-:W4:Y:S01]  /*b62f0*/  LDL.LU R15, [R1+0x190] ;  /* 0x00019000010f7983 */ /* 0x000f220000300800 */
[----:B0-----:R-:W-:-:S03]  /*b6300*/  PRMT R16, R14, 0x7772, RZ ;  /* 0x000077720e107816 */ /* 0x001fc600000000ff */
[----:B------:R0:W-:Y:S04]  /*b6310*/  STL.64 [R1+0x3070], R10 ;  /* 0x0030700a01007387 */ /* 0x0001e80000100a00 */
[----:B------:R1:W-:Y:S01]  /*b6320*/  @P0 STG.E.U8 desc[UR40][R22.64], R16 ;  /* 0x0000001016000986 */ /* 0x0003e2000c101128 */
[----:B------:R-:W-:-:S03]  /*b6330*/  LOP3.LUT P0, RZ, R10, 0x800, RZ, 0xc0, !PT ;  /* 0x000008000aff7812 */ /* 0x000fc6000780c0ff */
[----:B0-----:R-:W2:Y:S01]  /*b6340*/  LDL.LU.64 R10, [R1+0x9d0] ;  /* 0x0009d000010a7983 */ /* 0x001ea20000300a00 */
[----:B-1----:R-:W-:-:S05]  /*b6350*/  PRMT R16, R14, 0x7773, RZ ;  /* 0x000077730e107816 */ /* 0x002fca00000000ff */
        /* <DEDUP_REMOVED lines=9> */
[----:B------:R0:W-:Y:S01]  /*b63f0*/  @P6 STG.E.U8 desc[UR40][R24.64], R16 ;  /* 0x0000001018006986 */ /* 0x0001e2000c101128 */
[----:B------:R-:W-:-:S03]  /*b6400*/  LOP3.LUT P6, RZ, R3, 0x4, RZ, 0xc0, !PT ;  /* 0x0000000403ff7812 */ /* 0x000fc600078cc0ff */
[----:B------:R-:W4:Y:S04]  /*b6410*/  LDL.LU.64 R8, [R1+0x998] ;  /* 0x0009980001087983 */ /* 0x000f280000300a00 */
[----:B------:R-:W4:Y:S01]  /*b6420*/  LDL.LU.64 R6, [R1+0x990] ;  /* 0x0009900001067983 */ /* 0x000f220000300a00 */
[----:B0-----:R-:W-:-:S03]  /*b6430*/  PRMT R16, R13, 0x7772, RZ ;  /* 0x000077720d107816 */ /* 0x001fc600000000ff */
[----:B------:R-:W4:Y:S04]  /*b6440*/  LDL.LU.64 R22, [R1+0x978] ;  /* 0x0009780001167983 */ /* 0x000f280000300a00 */
[----:B---3--:R0:W-:Y:S01]  /*b6450*/  @P6 STG.E.U8 desc[UR40][R18.64], R16 ;  /* 0x0000001012006986 */ /* 0x0081e2000c101128 */
[----:B------:R-:W-:-:S03]  /*b6460*/  LOP3.LUT P6, RZ, R3, 0x2, RZ, 0xc0, !PT ;  /* 0x0000000203ff7812 */ /* 0x000fc600078cc0ff */
[----:B------:R-:W3:Y:S04]  /*b6470*/  LDL.LU.64 R20, [R1+0x970] ;  /* 0x0009700001147983 */ /* 0x000ee80000300a00 */
[----:B------:R-:W3:Y:S01]  /*b6480*/  LDL.LU R14, [R1+0x194] ;  /* 0x00019400010e7983 */ /* 0x000ee20000300800 */
[----:B0-----:R-:W-:-:S03]  /*b6490*/  PRMT R16, R13, 0x7773, RZ ;  /* 0x000077730d107816 */ /* 0x001fc600000000ff */
[----:B------:R-:W3:Y:S04]  /*b64a0*/  LDL.LU.64 R26, [R1+0x958] ;  /* 0x00095800011a7983 */ /* 0x000ee80000300a00 */
[----:B------:R-:W3:Y:S04]  /*b64b0*/  LDL.LU.64 R24, [R1+0x950] ;  /* 0x0009500001187983 */ /* 0x000ee80000300a00 */
[----:B------:R-:W3:Y:S04]  /*b64c0*/  LDL.LU.64 R18, [R1+0x938] ;  /* 0x0009380001127983 */ /* 0x000ee80000300a00 */
[----:B--2---:R0:W-:Y:S04]  /*b64d0*/  @P6 STG.E.U8 desc[UR40][R10.64], R16 ;  /* 0x000000100a006986 */ /* 0x0041e8000c101128 */
[----:B0-----:R-:W2:Y:S04]  /*b64e0*/  LDL.LU.64 R10, [R1+0x3078] ;  /* 0x00307800010a7983 */ /* 0x001ea80000300a00 */
[----:B------:R0:W-:Y:S04]  /*b64f0*/  STL [R1+0x2e7c], R17 ;  /* 0x002e7c1101007387 */ /* 0x0001e80000100800 */
[----:B0-----:R-:W3:Y:S01]  /*b6500*/  LDL.LU.64 R16, [R1+0x9b8] ;  /* 0x0009b80001107983 */ /* 0x001ee20000300a00 */
[----:B------:R-:W-:-:S02]  /*b6510*/  LOP3.LUT P6, RZ, R3, 0x1, RZ, 0xc0, !PT ;  /* 0x0000000103ff7812 */ /* 0x000fc400078cc0ff */
[----:B----4-:R-:W-:-:S11]  /*b6520*/  PRMT R3, R15, 0x7770, RZ ;  /* 0x000077700f037816 */ /* 0x010fd600000000ff */
[----:B--2---:R0:W-:Y:S04]  /*b6530*/  @P6 STG.E.U8 desc[UR40][R10.64], R3 ;  /* 0x000000030a006986 */ /* 0x0041e8000c101128 */
[----:B0-----:R-:W2:Y:S01]  /*b6540*/  LDL.LU.64 R10, [R1+0x3070] ;  /* 0x00307000010a7983 */ /* 0x001ea20000300a00 */
[----:B------:R-:W-:Y:S02]  /*b6550*/  LOP3.LUT P6, RZ, R4, 0x80000000, RZ, 0xc0, !PT ;  /* 0x8000000004ff7812 */ /* 0x000fe400078cc0ff */
[----:B------:R-:W-:-:S11]  /*b6560*/  PRMT R3, R15, 0x7771, RZ ;  /* 0x000077710f037816 */ /* 0x000fd600000000ff */
[----:B---3--:R0:W-:Y:S01]  /*b6570*/  @P6 STG.E.U8 desc[UR40][R16.64], R3 ;  /* 0x0000000310006986 */ /* 0x0081e2000c101128 */
[----:B------:R-:W-:Y:S02]  /*b6580*/  LOP3.LUT P6, RZ, R4, 0x40000000, RZ, 0xc0, !PT ;  /* 0x4000000004ff7812 */ /* 0x000fe400078cc0ff */
[----:B0-----:R-:W-:-:S11]  /*b6590*/  PRMT R3, R15, 0x7772, RZ ;  /* 0x000077720f037816 */ /* 0x001fd600000000ff */
[----:B------:R0:W-:Y:S01]  /*b65a0*/  @P6 STG.E.U8 desc[UR40][R28.64], R3 ;  /* 0x000000031c006986 */ /* 0x0001e2000c101128 */
[----:B------:R-:W-:Y:S02]  /*b65b0*/  LOP3.LUT P6, RZ, R4, 0x20000000, RZ, 0xc0, !PT ;  /* 0x2000000004ff7812 */ /* 0x000fe400078cc0ff */
[----:B0-----:R-:W-:-:S11]  /*b65c0*/  PRMT R3, R15, 0x7773, RZ ;  /* 0x000077730f037816 */ /* 0x001fd600000000ff */
[----:B------:R2:W-:Y:S02]  /*b65d0*/  @P6 STG.E.U8 desc[UR40][R8.64], R3 ;  /* 0x0000000308006986 */ /* 0x0005e4000c101128 */
[----:B--2---:R-:W-:-:S05]  /*b65e0*/  PRMT R3, R11, 0x7770, RZ ;  /* 0x000077700b037816 */ /* 0x004fca00000000ff */
[----:B------:R0:W-:Y:S02]  /*b65f0*/  @P5 STG.E.U8 desc[UR40][R6.64], R3 ;  /* 0x0000000306005986 */ /* 0x0001e4000c101128 */
[----:B0-----:R-:W-:-:S05]  /*b6600*/  PRMT R3, R11, 0x7771, RZ ;  /* 0x000077710b037816 */ /* 0x001fca00000000ff */
[----:B------:R0:W-:Y:S02]  /*b6610*/  @P4 STG.E.U8 desc[UR40][R22.64], R3 ;  /* 0x0000000316004986 */ /* 0x0001e4000c101128 */
[----:B0-----:R-:W-:-:S05]  /*b6620*/  PRMT R3, R11, 0x7772, RZ ;  /* 0x000077720b037816 */ /* 0x001fca00000000ff */
[----:B------:R0:W-:Y:S02]  /*b6630*/  @P3 STG.E.U8 desc[UR40][R20.64], R3 ;  /* 0x0000000314003986 */ /* 0x0001e4000c101128 */
[----:B0-----:R-:W-:Y:S02]  /*b6640*/  PRMT R3, R11, 0x7773, RZ ;  /* 0x000077730b037816 */ /* 0x001fe400000000ff */
[----:B------:R-:W2:Y:S04]  /*b6650*/  LDL.LU R11, [R1+0x3068] ;  /* 0x00306800010b7983 */ /* 0x000ea80000300800 */
[----:B------:R0:W-:Y:S04]  /*b6660*/  @P2 STG.E.U8 desc[UR40][R26.64], R3 ;  /* 0x000000031a002986 */ /* 0x0001e8000c101128 */
[----:B------:R-:W3:Y:S01]  /*b6670*/  LDL.LU.64 R6, [R1+0x930] ;  /* 0x0009300001067983 */ /* 0x000ee20000300a00 */
[----:B0-----:R-:W-:-:S05]  /*b6680*/  PRMT R3, R14, 0x7770, RZ ;  /* 0x000077700e037816 */ /* 0x001fca00000000ff */
[----:B------:R0:W-:Y:S04]  /*b6690*/  @P1 STG.E.U8 desc[UR40][R24.64], R3 ;  /* 0x0000000318001986 */ /* 0x0001e8000c101128 */
[----:B0-----:R-:W4:Y:S01]  /*b66a0*/  LDL.LU.64 R24, [R1+0x918] ;  /* 0x0009180001187983 */ /* 0x001f220000300a00 */
[----:B------:R-:W-:Y:S02]  /*b66b0*/  LOP3.LUT P3, RZ, R10, 0x400, RZ, 0xc0, !PT ;  /* 0x000004000aff7812 */ /* 0x000fe4000786c0ff */
[----:B------:R-:W-:Y:S01]  /*b66c0*/  PRMT R3, R14, 0x7771, RZ ;  /* 0x000077710e037816 */ /* 0x000fe200000000ff */
[----:B------:R-:W2:Y:S01]  /*b66d0*/  LDL.LU.64 R22, [R1+0x910] ;  /* 0x0009100001167983 */ /* 0x000ea20000300a00 */
[----:B------:R-:W-:-:S03]  /*b66e0*/  LOP3.LUT P2, RZ, R10, 0x200, RZ, 0xc0, !PT ;  /* 0x000002000aff7812 */ /* 0x000fc6000784c0ff */
[----:B------:R0:W-:Y:S01]  /*b66f0*/  @P0 STG.E.U8 desc[UR40][R18.64], R3 ;  /* 0x0000000312000986 */ /* 0x0001e2000c101128 */
[----:B------:R-:W-:-:S03]  /*b6700*/  IMAD.MOV.U32 R15, RZ, RZ, R5 ;  /* 0x000000ffff0f7224 */ /* 0x000fc600078e0005 */
[----:B------:R-:W2:Y:S01]  /*b6710*/  LDL.LU.64 R20, [R1+0x8f8] ;  /* 0x0008f80001147983 */ /* 0x000ea20000300a00 */
[----:B0-----:R-:W-:-:S03]  /*b6720*/  PRMT R3, R14, 0x7772, RZ ;  /* 0x000077720e037816 */ /* 0x001fc600000000ff */
[----:B------:R-:W2:Y:S04]  /*b6730*/  LDL.LU.64 R18, [R1+0x8f0] ;  /* 0x0008f00001127983 */ /* 0x000ea80000300a00 */
[----:B------:R-:W2:Y:S04]  /*b6740*/  LDL.LU R5, [R1+0x184] ;  /* 0x0001840001057983 */ /* 0x000ea80000300800 */
[----:B------:R-:W2:Y:S04]  /*b6750*/  LDL.LU.64 R26, [R1+0x8d8] ;  /* 0x0008d800011a7983 */ /* 0x000ea80000300a00 */
[----:B------:R-:W2:Y:S04]  /*b6760*/  LDL.LU R13, [R1+0x198] ;  /* 0x00019800010d7983 */ /* 0x000ea80000300800 */
[----:B---3--:R0:W-:Y:S02]  /*b6770*/  @P3 STG.E.U8 desc[UR40][R6.64], R3 ;  /* 0x0000000306003986 */ /* 0x0081e4000c101128 */
[----:B0-----:R-:W-:-:S05]  /*b6780*/  PRMT R3, R14, 0x7773, RZ ;  /* 0x000077730e037816 */ /* 0x001fca00000000ff */
[----:B----4-:R0:W-:Y:S04]  /*b6790*/  @P2 STG.E.U8 desc[UR40][R24.64], R3 ;  /* 0x0000000318002986 */ /* 0x0101e8000c101128 */
[----:B0-----:R-:W3:Y:S04]  /*b67a0*/  LDL.LU.64 R24, [R1+0x8d0] ;  /* 0x0008d00001187983 */ /* 0x001ee80000300a00 */
[----:B------:R-:W4:Y:S04]  /*b67b0*/  LDL.LU R14, [R1+0x188] ;  /* 0x00018800010e7983 */ /* 0x000f280000300800 */
[----:B------:R-:W2:Y:S04]  /*b67c0*/  LDL.LU.64 R8, [R1+0x890] ;  /* 0x0008900001087983 */ /* 0x000ea80000300a00 */
[----:B--2---:R0:W-:Y:S04]  /*b67d0*/  STL.64 [R1+0x3050], R8 ;  /* 0x0030500801007387 */ /* 0x0041e80000100a00 */
[----:B0-----:R-:W2:Y:S04]  /*b67e0*/  LDL.LU.64 R8, [R1+0x898] ;  /* 0x0008980001087983 */ /* 0x001ea80000300a00 */
        /* <DEDUP_REMOVED lines=18> */
[----:B------:R-:W-:Y:S01]  /*b6910*/  LOP3.LUT R4, R4, 0xfbffffff, RZ, 0xc0, !PT ;  /* 0xfbffffff04047812 */ /* 0x000fe200078ec0ff */
[----:B--2---:R0:W-:Y:S04]  /*b6920*/  STL.64 [R1+0x3060], R8 ;  /* 0x0030600801007387 */ /* 0x0041e80000100a00 */
[----:B0-----:R-:W2:Y:S06]  /*b6930*/  LDL.LU.64 R8, [R1+0x8b8] ;  /* 0x0008b80001087983 */ /* 0x001eac0000300a00 */
[----:B------:R-:W-:-:S02]  /*b6940*/  @P6 LOP3.LUT R4, R4, 0x4000000, RZ, 0xfc, !PT ;  /* 0x0400000004046812 */ /* 0x000fc400078efcff */
[----:B------:R-:W-:Y:S02]  /*b6950*/  LOP3.LUT P6, RZ, R10, 0x10, RZ, 0xc0, !PT ;  /* 0x000000100aff7812 */ /* 0x000fe400078cc0ff */
[----:B------:R-:W-:Y:S02]  /*b6960*/  LOP3.LUT R4, R4, 0xf7ffffff, RZ, 0xc0, !PT ;  /* 0xf7ffffff04047812 */ /* 0x000fe400078ec0ff */
[----:B------:R-:W-:-:S09]  /*b6970*/  LOP3.LUT P1, RZ, R10, 0x100, RZ, 0xc0, !PT ;  /* 0x000001000aff7812 */ /* 0x000fd2000782c0ff */
[----:B------:R-:W-:Y:S02]  /*b6980*/  @P6 LOP3.LUT R4, R4, 0x8000000, RZ, 0xfc, !PT ;  /* 0x0800000004046812 */ /* 0x000fe400078efcff */
[C---:B------:R-:W-:Y:S02]  /*b6990*/  LOP3.LUT P6, RZ, R10.reuse, 0x20, RZ, 0xc0, !PT ;  /* 0x000000200aff7812 */ /* 0x040fe400078cc0ff */
[----:B------:R-:W-:Y:S02]  /*b69a0*/  LOP3.LUT P0, RZ, R10, 0x80, RZ, 0xc0, !PT ;  /* 0x000000800aff7812 */ /* 0x000fe4000780c0ff */
[----:B------:R-:W-:Y:S02]  /*b69b0*/  LOP3.LUT R4, R4, 0xefffffff, RZ, 0xc0, !PT ;  /* 0xefffffff04047812 */ /* 0x000fe400078ec0ff */
[----:B------:R-:W-:-:S05]  /*b69c0*/  PRMT R3, R5, 0x7770, RZ ;  /* 0x0000777005037816 */ /* 0x000fca00000000ff */
[----:B------:R0:W-:Y:S02]  /*b69d0*/  @P1 STG.E.U8 desc[UR40][R22.64], R3 ;  /* 0x0000000316001986 */ /* 0x0001e4000c101128 */
[----:B------:R-:W-:Y:S02]  /*b69e0*/  @P6 LOP3.LUT R4, R4, 0x10000000, RZ, 0xfc, !PT ;  /* 0x1000000004046812 */ /* 0x000fe400078efcff */
[----:B------:R-:W-:Y:S02]  /*b69f0*/  LOP3.LUT P6, RZ, R10, 0x40, RZ, 0xc0, !PT ;  /* 0x000000400aff7812 */ /* 0x000fe400078cc0ff */
[----:B0-----:R-:W-:-:S05]  /*b6a00*/  PRMT R3, R5, 0x7771, RZ ;  /* 0x0000777105037816 */ /* 0x001fca00000000ff */
[----:B------:R0:W-:Y:S02]  /*b6a10*/  @P0 STG.E.U8 desc[UR40][R20.64], R3 ;  /* 0x0000000314000986 */ /* 0x0001e4000c101128 */
[----:B0-----:R-:W-:-:S05]  /*b6a20*/  PRMT R3, R5, 0x7772, RZ ;  /* 0x0000777205037816 */ /* 0x001fca00000000ff */
[----:B------:R0:W-:Y:S01]  /*b6a30*/  @P6 STG.E.U8 desc[UR40][R18.64], R3 ;  /* 0x0000000312006986 */ /* 0x0001e2000c101128 */
[C---:B------:R-:W-:Y:S02]  /*b6a40*/  LOP3.LUT P6, RZ, R4.reuse, 0x10000000, RZ, 0xc0, !PT ;  /* 0x1000000004ff7812 */ /* 0x040fe400078cc0ff */
[----:B0-----:R-:W-:Y:S01]  /*b6a50*/  PRMT R3, R5, 0x7773, RZ ;  /* 0x0000777305037816 */ /* 0x001fe200000000ff */
[----:B------:R-:W4:Y:S10]  /*b6a60*/  LDL.LU.64 R18, [R1+0x878] ;  /* 0x0008780001127983 */ /* 0x000f340000300a00 */
        /* <DEDUP_REMOVED lines=9> */
[----:B------:R-:W3:Y:S01]  /*b6b00*/  LDL.LU.64 R20, [R1+0x830] ;  /* 0x0008300001147983 */ /* 0x000ee20000300a00 */
[----:B0-----:R-:W-:-:S03]  /*b6b10*/  PRMT R3, R13, 0x7771, RZ ;  /* 0x000077710d037816 */ /* 0x001fc600000000ff */
        /* <DEDUP_REMOVED lines=14> */
[----:B----4-:R-:W-:Y:S02]  /*b6c00*/  PRMT R3, R14, 0x7770, RZ ;  /* 0x000077700e037816 */ /* 0x010fe400000000ff */
[C---:B------:R-:W-:Y:S02]  /*b6c10*/  LOP3.LUT P5, RZ, R11.reuse, 0x20000000, RZ, 0xc0, !PT ;  /* 0x200000000bff7812 */ /* 0x040fe400078ac0ff */
[----:B------:R-:W-:-:S07]  /*b6c20*/  LOP3.LUT P4, RZ, R11, 0x10000000, RZ, 0xc0, !PT ;  /* 0x100000000bff7812 */ /* 0x000fce000788c0ff */
[----:B--2---:R0:W-:Y:S04]  /*b6c30*/  @P6 STG.E.U8 desc[UR40][R8.64], R3 ;  /* 0x0000000308006986 */ /* 0x0041e8000c101128 */
[----:B0-----:R-:W2:Y:S01]  /*b6c40*/  LDL.LU.64 R8, [R1+0x3048] ;  /* 0x0030480001087983 */ /* 0x001ea20000300a00 */
[----:B------:R-:W-:Y:S02]  /*b6c50*/  LOP3.LUT P6, RZ, R4, 0x400000, RZ, 0xc0, !PT ;  /* 0x0040000004ff7812 */ /* 0x000fe400078cc0ff */
[----:B------:R-:W-:-:S11]  /*b6c60*/  PRMT R3, R14, 0x7771, RZ ;  /* 0x000077710e037816 */ /* 0x000fd600000000ff */
[----:B------:R0:W-:Y:S01]  /*b6c70*/  @P6 STG.E.U8 desc[UR40][R18.64], R3 ;  /* 0x0000000312006986 */ /* 0x0001e2000c101128 */
[----:B------:R-:W-:Y:S02]  /*b6c80*/  LOP3.LUT P6, RZ, R4, 0x200000, RZ, 0xc0, !PT ;  /* 0x0020000004ff7812 */ /* 0x000fe400078cc0ff */
[----:B0-----:R-:W-:Y:S01]  /*b6c90*/  PRMT R3, R14, 0x7772, RZ ;  /* 0x000077720e037816 */ /* 0x001fe200000000ff */
[----:B------:R-:W4:Y:S10]  /*b6ca0*/  LDL.LU R18, [R1+0x3044] ;  /* 0x0030440001127983 */ /* 0x000f340000300800 */
[----:B------:R0:W-:Y:S01]  /*b6cb0*/  @P6 STG.E.U8 desc[UR40][R16.64], R3 ;  /* 0x0000000310006986 */ /* 0x0001e2000c101128 */
[----:B------:R-:W-:-:S02]  /*b6cc0*/  LOP3.LUT P3, RZ, R11, 0x8000000, RZ, 0xc0, !PT ;  /* 0x080000000bff7812 */ /* 0x000fc4000786c0ff */
[----:B0-----:R-:W-:-:S05]  /*b6cd0*/  PRMT R3, R14, 0x7773, RZ ;  /* 0x000077730e037816 */ /* 0x001fca00000000ff */
[----:B------:R2:W-:Y:S01]  /*b6ce0*/  @P5 STG.E.U8 desc[UR40][R28.64], R3 ;  /* 0x000000031c005986 */ /* 0x0005e2000c101128 */
[C---:B------:R-:W-:Y:S02]  /*b6cf0*/  LOP3.LUT P2, RZ, R11.reuse, 0x4000000, RZ, 0xc0, !PT ;  /* 0x040000000bff7812 */ /* 0x040fe4000784c0ff */
[C---:B------:R-:W-:Y:S02]  /*b6d00*/  LOP3.LUT P1, RZ, R11.reuse, 0x2000000, RZ, 0xc0, !PT ;  /* 0x020000000bff7812 */ /* 0x040fe4000782c0ff */
[C---:B------:R-:W-:Y:S02]  /*b6d10*/  LOP3.LUT P0, RZ, R11.reuse, 0x1000000, RZ, 0xc0, !PT ;  /* 0x010000000bff7812 */ /* 0x040fe4000780c0ff */
[----:B------:R-:W-:Y:S02]  /*b6d20*/  LOP3.LUT P6, RZ, R11, 0x800, RZ, 0xc0, !PT ;  /* 0x000008000bff7812 */ /* 0x000fe400078cc0ff */
[----:B------:R-:W-:Y:S02]  /*b6d30*/  LOP3.LUT R4, R4, 0xffffdfff, RZ, 0xc0, !PT ;  /* 0xffffdfff04047812 */ /* 0x000fe400078ec0ff */
[----:B--2---:R-:W-:-:S05]  /*b6d40*/  PRMT R3, R9, 0x7770, RZ ;  /* 0x0000777009037816 */ /* 0x004fca00000000ff */
[----:B------:R0:W-:Y:S02]  /*b6d50*/  @P4 STG.E.U8 desc[UR40][R6.64], R3 ;  /* 0x0000000306004986 */ /* 0x0001e4000c101128 */
[----:B0-----:R-:W-:-:S05]  /*b6d60*/  PRMT R3, R9, 0x7771, RZ ;  /* 0x0000777109037816 */ /* 0x001fca00000000ff */
[----:B---3--:R0:W-:Y:S02]  /*b6d70*/  @P3 STG.E.U8 desc[UR40][R22.64], R3 ;  /* 0x0000000316003986 */ /* 0x0081e4000c101128 */
[----:B0-----:R-:W-:-:S05]  /*b6d80*/  PRMT R3, R9, 0x7772, RZ ;  /* 0x0000777209037816 */ /* 0x001fca00000000ff */
[----:B------:R0:W-:Y:S02]  /*b6d90*/  @P2 STG.E.U8 desc[UR40][R20.64], R3 ;  /* 0x0000000314002986 */ /* 0x0001e4000c101128 */
[----:B0-----:R-:W-:Y:S02]  /*b6da0*/  PRMT R3, R9, 0x7773, RZ ;  /* 0x0000777309037816 */ /* 0x001fe400000000ff */
[----:B------:R-:W2:Y:S04]  /*b6db0*/  LDL.LU R9, [R1+0x3040] ;  /* 0x0030400001097983 */ /* 0x000ea80000300800 */
[----:B------:R0:W-:Y:S02]  /*b6dc0*/  @P1 STG.E.U8 desc[UR40][R26.64], R3 ;  /* 0x000000031a001986 */ /* 0x0001e4000c101128 */
[----:B0-----:R-:W-:-:S02]  /*b6dd0*/  PRMT R3, R5, 0x7770, RZ ;  /* 0x0000777005037816 */ /* 0x001fc400000000ff */
[----:B------:R-:W3:Y:S04]  /*b6de0*/  LDL.LU.64 R26, [R1+0x7f8] ;  /* 0x0007f800011a7983 */ /* 0x000ee80000300a00 */
[----:B------:R0:W-:Y:S02]  /*b6df0*/  @P0 STG.E.U8 desc[UR40][R24.64], R3 ;  /* 0x0000000318000986 */ /* 0x0001e4000c101128 */
[----:B0-----:R-:W-:Y:S02]  /*b6e00*/  IMAD.MOV.U32 R25, RZ, RZ, R15 ;  /* 0x000000ffff197224 */ /* 0x001fe400078e000f */
[----:B------:R-:W2:Y:S01]  /*b6e10*/  LDL.LU.64 R14, [R1+0x7f0] ;  /* 0x0007f000010e7983 */ /* 0x000ea20000300a00 */
[----:B------:R-:W-:Y:S02]  /*b6e20*/  @P6 LOP3.LUT R4, R4, 0x2000, RZ, 0xfc, !PT ;  /* 0x0000200004046812 */ /* 0x000fe400078efcff */
[----:B------:R-:W-:Y:S01]  /*b6e30*/  LOP3.LUT P6, RZ, R11, 0x1000, RZ, 0xc0, !PT ;  /* 0x000010000bff7812 */ /* 0x000fe200078cc0ff */
[----:B------:R-:W4:Y:S01]  /*b6e40*/  LDL.LU.64 R6, [R1+0x7d8] ;  /* 0x0007d80001067983 */ /* 0x000f220000300a00 */
[----:B------:R-:W-:-:S02]  /*b6e50*/  LOP3.LUT R4, R4, 0xffffbfff, RZ, 0xc0, !PT ;  /* 0xffffbfff04047812 */ /* 0x000fc400078ec0ff */
[C---:B------:R-:W-:Y:S01]  /*b6e60*/  LOP3.LUT P3, RZ, R11.reuse, 0x800000, RZ, 0xc0, !PT ;  /* 0x008000000bff7812 */ /* 0x040fe2000786c0ff */
[----:B------:R-:W4:Y:S01]  /*b6e70*/  LDL.LU.64 R22, [R1+0x7d0] ;  /* 0x0007d00001167983 */ /* 0x000f220000300a00 */
[----:B------:R-:W-:Y:S02]  /*b6e80*/  LOP3.LUT P2, RZ, R11, 0x400000, RZ, 0xc0, !PT ;  /* 0x004000000bff7812 */ /* 0x000fe4000784c0ff */
[----:B------:R-:W-:Y:S01]  /*b6e90*/  PRMT R3, R5, 0x7771, RZ ;  /* 0x0000777105037816 */ /* 0x000fe200000000ff */
[----:B------:R-:W4:Y:S04]  /*b6ea0*/  LDL.LU.64 R20, [R1+0x7c0] ;  /* 0x0007c00001147983 */ /* 0x000f280000300a00 */
[----:B------:R-:W-:Y:S02]  /*b6eb0*/  @P6 LOP3.LUT R4, R4, 0x4000, RZ, 0xfc, !PT ;  /* 0x0000400004046812 */ /* 0x000fe400078efcff */
        /* <DEDUP_REMOVED lines=18> */
[C---:B------:R-:W-:Y:S02]  /*b6fe0*/  LOP3.LUT P0, RZ, R11.reuse, 0x100000, RZ, 0xc0, !PT ;  /* 0x001000000bff7812 */ /* 0x040fe4000780c0ff */
[----:B------:R-:W-:-:S02]  /*b6ff0*/  LOP3.LUT P5, RZ, R11, 0x400, RZ, 0xc0, !PT ;  /* 0x000004000bff7812 */ /* 0x000fc400078ac0ff */
[----:B------:R-:W-:-:S03]  /*b7000*/  LOP3.LUT P4, RZ, R11, 0x200, RZ, 0xc0, !PT ;  /* 0x000002000bff7812 */ /* 0x000fc6000788c0ff */
[----:B------:R-:W-:Y:S02]  /*b7010*/  @P6 LOP3.LUT R4, R4, 0x100000, RZ, 0xfc, !PT ;  /* 0x0010000004046812 */ /* 0x000fe400078efcff */
[C---:B------:R-:W-:Y:S01]  /*b7020*/  LOP3.LUT P6, RZ, R11.reuse, 0x80000, RZ, 0xc0, !PT ;  /* 0x000800000bff7812 */ /* 0x040fe200078cc0ff */
[----:B---3--:R0:W-:Y:S01]  /*b7030*/  @P3 STG.E.U8 desc[UR40][R26.64], R3 ;  /* 0x000000031a003986 */ /* 0x0081e2000c101128 */
[----:B------:R-:W-:Y:S02]  /*b7040*/  LOP3.LUT P3, RZ, R11, 0x2, RZ, 0xc0, !PT ;  /* 0x000000020bff7812 */ /* 0x000fe4000786c0ff */
[----:B0-----:R-:W-:Y:S01]  /*b7050*/  PRMT R3, R5, 0x7772, RZ ;  /* 0x0000777205037816 */ /* 0x001fe200000000ff */
[----:B------:R-:W3:Y:S04]  /*b7060*/  LDL.LU.64 R26, [R1+0x7b8] ;  /* 0x0007b800011a7983 */ /* 0x000ee80000300a00 */
[----:B--2---:R0:W-:Y:S01]  /*b7070*/  @P2 STG.E.U8 desc[UR40][R14.64], R3 ;  /* 0x000000030e002986 */ /* 0x0041e2000c101128 */
[----:B------:R-:W-:-:S03]  /*b7080*/  LOP3.LUT P2, RZ, R11, 0x1, RZ, 0xc0, !PT ;  /* 0x000000010bff7812 */ /* 0x000fc6000784c0ff */
[----:B0-----:R-:W2:Y:S04]  /*b7090*/  LDL.LU.64 R14, [R1+0x7a8] ;  /* 0x0007a800010e7983 */ /* 0x001ea80000300a00 */
[----:B------:R-:W2:Y:S04]  /*b70a0*/  LDL.LU R19, [R1+0x160] ;  /* 0x0001600001137983 */ /* 0x000ea80000300800 */
[----:B------:R0:W-:Y:S04]  /*b70b0*/  STL.64 [R1+0x3000], R10 ;  /* 0x0030000a01007387 */ /* 0x0001e80000100a00 */
[----:B------:R-:W2:Y:S04]  /*b70c0*/  LDL.LU R13, [R1+0x174] ;  /* 0x00017400010d7983 */ /* 0x000ea80000300800 */
[----:B0-----:R-:W2:Y:S04]  /*b70d0*/  LDL.LU.64 R10, [R1+0x768] ;  /* 0x00076800010a7983 */ /* 0x001ea80000300a00 */
[----:B--2---:R0:W-:Y:S04]  /*b70e0*/  STL.64 [R1+0x3028], R10 ;  /* 0x0030280a01007387 */ /* 0x0041e80000100a00 */
[----:B0-----:R-:W2:Y:S04]  /*b70f0*/  LDL.LU.64 R10, [R1+0x780] ;  /* 0x00078000010a7983 */ /* 0x001ea80000300a00 */
[----:B--2---:R0:W-:Y:S04]  /*b7100*/  STL.64 [R1+0x3030], R10 ;  /* 0x0030300a01007387 */ /* 0x0041e80000100a00 */
[----:B0-----:R-:W2:Y:S01]  /*b7110*/  LDL.LU.64 R10, [R1+0x788] ;  /* 0x00078800010a7983 */ /* 0x001ea20000300a00 */
[----:B------:R-:W-:-:S05]  /*b7120*/  PRMT R3, R5, 0x7773, RZ ;  /* 0x0000777305037816 */ /* 0x000fca00000000ff */
[----:B----4-:R0:W-:Y:S02]  /*b7130*/  @P1 STG.E.U8 desc[UR40][R6.64], R3 ;  /* 0x0000000306001986 */ /* 0x0101e4000c101128 */
[----:B0-----:R-:W-:-:S05]  /*b7140*/  PRMT R3, R25, 0x7770, RZ ;  /* 0x0000777019037816 */ /* 0x001fca00000000ff */
[----:B------:R0:W-:Y:S02]  /*b7150*/  @P0 STG.E.U8 desc[UR40][R22.64], R3 ;  /* 0x0000000316000986 */ /* 0x0001e4000c101128 */
[----:B0-----:R-:W-:-:S05]  /*b7160*/  PRMT R3, R25, 0x7771, RZ ;  /* 0x0000777119037816 */ /* 0x001fca00000000ff */
[----:B------:R-:W-:Y:S04]  /*b7170*/  @P6 STG.E.U8 desc[UR40][R20.64], R3 ;  /* 0x0000000314006986 */ /* 0x000fe8000c101128 */
[----:B--2---:R0:W-:Y:S04]  /*b7180*/  STL.64 [R1+0x3038], R10 ;  /* 0x0030380a01007387 */ /* 0x0041e80000100a00 */
[----:B0-----:R-:W2:Y:S01]  /*b7190*/  LDL.LU.64 R10, [R1+0x7a0] ;  /* 0x0007a000010a7983 */ /* 0x001ea20000300a00 */
[C---:B------:R-:W-:Y:S02]  /*b71a0*/  LOP3.LUT P6, RZ, R4.reuse, 0x100000, RZ, 0xc0, !PT ;  /* 0x0010000004ff7812 */ /* 0x040fe400078cc0ff */
[----:B------:R-:W-:Y:S01]  /*b71b0*/  PRMT R3, R25, 0x7772, RZ ;  /* 0x0000777219037816 */ /* 0x000fe200000000ff */
[----:B------:R-:W4:Y:S04]  /*b71c0*/  LDL.LU.64 R16, [R1+0x760] ;  /* 0x0007600001107983 */ /* 0x000f280000300a00 */
[----:B------:R-:W4:Y:S04]  /*b71d0*/  LDL.LU.64 R28, [R1+0x748] ;  /* 0x00074800011c7983 */ /* 0x000f280000300a00 */
[----:B------:R-:W4:Y:S04]  /*b71e0*/  LDL.LU.64 R6, [R1+0x740] ;  /* 0x0007400001067983 */ /* 0x000f280000300a00 */
[----:B---3--:R0:W-:Y:S01]  /*b71f0*/  @P6 STG.E.U8 desc[UR40][R26.64], R3 ;  /* 0x000000031a006986 */ /* 0x0081e2000c101128 */
[----:B------:R-:W-:-:S03]  /*b7200*/  LOP3.LUT P6, RZ, R4, 0x80000, RZ, 0xc0, !PT ;  /* 0x0008000004ff7812 */ /* 0x000fc600078cc0ff */
[----:B------:R-:W3:Y:S04]  /*b7210*/  LDL.LU.64 R22, [R1+0x728] ;  /* 0x0007280001167983 */ /* 0x000ee80000300a00 */
[----:B------:R-:W3:Y:S01]  /*b7220*/  LDL.LU R5, [R1+0x164] ;  /* 0x0001640001057983 */ /* 0x000ee20000300800 */
[----:B0-----:R-:W-:-:S03]  /*b7230*/  IMAD.MOV.U32 R3, RZ, RZ, R25 ;  /* 0x000000ffff037224 */ /* 0x001fc600078e0019 */
[----:B------:R-:W3:Y:S02]  /*b7240*/  LDL.LU.64 R20, [R1+0x720] ;  /* 0x0007200001147983 */ /* 0x000ee40000300a00 */
[----:B------:R-:W-:Y:S02]  /*b7250*/  PRMT R3, R3, 0x7773, RZ ;  /* 0x0000777303037816 */ /* 0x000fe400000000ff */
[----:B------:R-:W3:Y:S04]  /*b7260*/  LDL.LU.64 R26, [R1+0x708] ;  /* 0x00070800011a7983 */ /* 0x000ee80000300a00 */
[----:B------:R0:W-:Y:S01]  /*b7270*/  @P6 STG.E.U8 desc[UR40][R14.64], R3 ;  /* 0x000000030e006986 */ /* 0x0001e2000c101128 */
[----:B------:R-:W-:-:S03]  /*b7280*/  LOP3.LUT P6, RZ, R4, 0x40000, RZ, 0xc0, !PT ;  /* 0x0004000004ff7812 */ /* 0x000fc600078cc0ff */
[----:B------:R-:W3:Y:S01]  /*b7290*/  LDL.LU.64 R24, [R1+0x700] ;  /* 0x0007000001187983 */ /* 0x000ee20000300a00 */
[----:B0-----:R-:W-:-:S03]  /*b72a0*/  PRMT R3, R19, 0x7770, RZ ;  /* 0x0000777013037816 */ /* 0x001fc600000000ff */
[----:B------:R-:W3:Y:S06]  /*b72b0*/  LDL.LU.64 R14, [R1+0x6e8] ;  /* 0x0006e800010e7983 */ /* 0x000eec0000300a00 */
        /* <DEDUP_REMOVED lines=11> */
[----:B------:R-:W-:Y:S02]  /*b7370*/  PRMT R3, R19, 0x7773, RZ ;  /* 0x0000777313037816 */ /* 0x000fe400000000ff */
[C---:B------:R-:W-:Y:S02]  /*b7380*/  LOP3.LUT P1, RZ, R9.reuse, 0x80000000, RZ, 0xc0, !PT ;  /* 0x8000000009ff7812 */ /* 0x040fe4000782c0ff */
[----:B------:R-:W-:-:S07]  /*b7390*/  LOP3.LUT P0, RZ, R9, 0x8000000, RZ, 0xc0, !PT ;  /* 0x0800000009ff7812 */ /* 0x000fce000780c0ff */
[----:B--2---:R0:W-:Y:S01]  /*b73a0*/  @P6 STG.E.U8 desc[UR40][R10.64], R3 ;  /* 0x000000030a006986 */ /* 0x0041e2000c101128 */
[----:B------:R-:W-:Y:S02]  /*b73b0*/  LOP3.LUT P6, RZ, R4, 0x4000, RZ, 0xc0, !PT ;  /* 0x0000400004ff7812 */ /* 0x000fe400078cc0ff */
[----:B0-----:R-:W-:-:S11]  /*b73c0*/  PRMT R3, R13, 0x7770, RZ ;  /* 0x000077700d037816 */ /* 0x001fd600000000ff */
[----:B----4-:R0:W-:Y:S01]  /*b73d0*/  @P6 STG.E.U8 desc[UR40][R16.64], R3 ;  /* 0x0000000310006986 */ /* 0x0101e2000c101128 */
[----:B------:R-:W-:Y:S02]  /*b73e0*/  LOP3.LUT P6, RZ, R4, 0x2000, RZ, 0xc0, !PT ;  /* 0x0000200004ff7812 */ /* 0x000fe400078cc0ff */
[----:B0-----:R-:W-:-:S11]  /*b73f0*/  PRMT R3, R13, 0x7771, RZ ;  /* 0x000077710d037816 */ /* 0x001fd600000000ff */
[----:B------:R0:W-:Y:S02]  /*b7400*/  @P6 STG.E.U8 desc[UR40][R28.64], R3 ;  /* 0x000000031c006986 */ /* 0x0001e4000c101128 */
[----:B0-----:R-:W-:-:S05]  /*b7410*/  PRMT R3, R13, 0x7772, RZ ;  /* 0x000077720d037816 */ /* 0x001fca00000000ff */
[----:B------:R0:W-:Y:S02]  /*b7420*/  @P5 STG.E.U8 desc[UR40][R6.64], R3 ;  /* 0x0000000306005986 */ /* 0x0001e4000c101128 */
        /* <DEDUP_REMOVED lines=8> */
[----:B0-----:R-:W-:Y:S02]  /*b74b0*/  PRMT R3, R5, 0x7773, RZ ;  /* 0x0000777305037816 */ /* 0x001fe400000000ff */
[----:B------:R-:W2:Y:S04]  /*b74c0*/  LDL.LU.64 R24, [R1+0x6e0] ;  /* 0x0006e00001187983 */ /* 0x000ea80000300a00 */
[----:B------:R0:W-:Y:S04]  /*b74d0*/  @P0 STG.E.U8 desc[UR40][R14.64], R3 ;  /* 0x000000030e000986 */ /* 0x0001e8000c101128 */
[----:B0-----:R-:W3:Y:S04]  /*b74e0*/  LDL.LU.64 R14, [R1+0x6c8] ;  /* 0x0006c800010e7983 */ /* 0x001ee80000300a00 */
[----:B------:R-:W4:Y:S04]  /*b74f0*/  LDL.LU.64 R22, [R1+0x6c0] ;  /* 0x0006c00001167983 */ /* 0x000f280000300a00 */
[----:B------:R-:W2:Y:S01]  /*b7500*/  LDL.LU R13, [R1+0x178] ;  /* 0x00017800010d7983 */ /* 0x000ea20000300800 */
[----:B------:R-:W-:-:S02]  /*b7510*/  LOP3.LUT P3, RZ, R9, 0x20000, RZ, 0xc0, !PT ;  /* 0x0002000009ff7812 */ /* 0x000fc4000786c0ff */
[----:B------:R-:W-:Y:S01]  /*b7520*/  LOP3.LUT P2, RZ, R9, 0x10000, RZ, 0xc0, !PT ;  /* 0x0001000009ff7812 */ /* 0x000fe2000784c0ff */
[----:B------:R-:W3:Y:S04]  /*b7530*/  LDL.LU.64 R20, [R1+0x6a8] ;  /* 0x0006a80001147983 */ /* 0x000ee80000300a00 */
[----:B------:R-:W3:Y:S04]  /*b7540*/  LDL.LU.64 R26, [R1+0x6a0] ;  /* 0x0006a000011a7983 */ /* 0x000ee80000300a00 */
[----:B------:R-:W3:Y:S01]  /*b7550*/  LDL.LU R5, [R1+0x168] ;  /* 0x0001680001057983 */ /* 0x000ee20000300800 */
[----:B--2---:R-:W-:-:S05]  /*b7560*/  PRMT R3, R13, 0x7770, RZ ;  /* 0x000077700d037816 */ /* 0x004fca00000000ff */
[----:B------:R0:W-:Y:S02]  /*b7570*/  @P3 STG.E.U8 desc[UR40][R24.64], R3 ;  /* 0x0000000318003986 */ /* 0x0001e4000c101128 */
[----:B0-----:R-:W-:Y:S02]  /*b7580*/  PRMT R3, R13, 0x7771, RZ ;  /* 0x000077710d037816 */ /* 0x001fe400000000ff */
[----:B------:R-:W2:Y:S04]  /*b7590*/  LDL.LU.64 R24, [R1+0x688] ;  /* 0x0006880001187983 */ /* 0x000ea80000300a00 */
[----:B---3--:R0:W-:Y:S04]  /*b75a0*/  @P2 STG.E.U8 desc[UR40][R14.64], R3 ;  /* 0x000000030e002986 */ /* 0x0081e8000c101128 */
[----:B0-----:R-:W3:Y:S04]  /*b75b0*/  LDL.LU.64 R14, [R1+0x680] ;  /* 0x00068000010e7983 */ /* 0x001ee80000300a00 */
[----:B------:R-:W2:Y:S04]  /*b75c0*/  LDL.LU R19, [R1+0x17c] ;  /* 0x00017c0001137983 */ /* 0x000ea80000300800 */
[----:B--2---:R0:W-:Y:S04]  /*b75d0*/  STL.64 [R1+0x3018], R18 ;  /* 0x0030181201007387 */ /* 0x0041e80000100a00 */
[----:B0-----:R-:W2:Y:S04]  /*b75e0*/  LDL.LU.64 R18, [R1+0x668] ;  /* 0x0006680001127983 */ /* 0x001ea80000300a00 */
[----:B------:R-:W2:Y:S01]  /*b75f0*/  LDL.LU.64 R10, [R1+0x640] ;  /* 0x00064000010a7983 */ /* 0x000ea20000300a00 */
        /* <DEDUP_REMOVED lines=15> */
[----:B------:R-:W-:Y:S01]  /*b76f0*/  LOP3.LUT P6, RZ, R9, 0x100, RZ, 0xc0, !PT ;  /* 0x0000010009ff7812 */ /* 0x000fe200078cc0ff */
[----:B--2---:R0:W-:Y:S04]  /*b7700*/  STL.64 [R1+0x3008], R10 ;  /* 0x0030080a01007387 */ /* 0x0041e80000100a00 */
[----:B0-----:R-:W2:Y:S01]  /*b7710*/  LDL.LU.64 R10, [R1+0x648] ;  /* 0x00064800010a7983 */ /* 0x001ea20000300a00 */
[----:B------:R-:W-:-:S07]  /*b7720*/  LOP3.LUT R4, R4, 0xfffffbff, RZ, 0xc0, !PT ;  /* 0xfffffbff04047812 */ /* 0x000fce00078ec0ff */
[----:B------:R-:W-:Y:S02]  /*b7730*/  @P6 LOP3.LUT R4, R4, 0x400, RZ, 0xfc, !PT ;  /* 0x0000040004046812 */ /* 0x000fe400078efcff */
[C---:B------:R-:W-:Y:S02]  /*b7740*/  LOP3.LUT P6, RZ, R9.reuse, 0x80, RZ, 0xc0, !PT ;  /* 0x0000008009ff7812 */ /* 0x040fe400078cc0ff */
[----:B------:R-:W-:Y:S02]  /*b7750*/  LOP3.LUT R4, R4, 0xfffff7ff, RZ, 0xc0, !PT ;  /* 0xfffff7ff04047812 */ /* 0x000fe400078ec0ff */
[----:B------:R-:W-:-:S09]  /*b7760*/  LOP3.LUT P1, RZ, R9, 0x8000, RZ, 0xc0, !PT ;  /* 0x0000800009ff7812 */ /* 0x000fd2000782c0ff */
[----:B------:R-:W-:Y:S02]  /*b7770*/  @P6 LOP3.LUT R4, R4, 0x800, RZ, 0xfc, !PT ;  /* 0x0000080004046812 */ /* 0x000fe400078efcff */
[C---:B------:R-:W-:Y:S02]  /*b7780*/  LOP3.LUT P6, RZ, R9.reuse, 0x40, RZ, 0xc0, !PT ;  /* 0x0000004009ff7812 */ /* 0x040fe400078cc0ff */
[----:B------:R-:W-:Y:S02]  /*b7790*/  LOP3.LUT P0, RZ, R9, 0x400, RZ, 0xc0, !PT ;  /* 0x0000040009ff7812 */ /* 0x000fe4000780c0ff */
[----:B------:R-:W-:Y:S02]  /*b77a0*/  LOP3.LUT R4, R4, 0xffffefff, RZ, 0xc0, !PT ;  /* 0xffffefff04047812 */ /* 0x000fe400078ec0ff */
[----:B------:R-:W-:-:S05]  /*b77b0*/  PRMT R3, R13, 0x7772, RZ ;  /* 0x000077720d037816 */ /* 0x000fca00000000ff */
[----:B----4-:R0:W-:Y:S02]  /*b77c0*/  @P1 STG.E.U8 desc[UR40][R22.64], R3 ;  /* 0x0000000316001986 */ /* 0x0101e4000c101128 */
[----:B------:R-:W-:Y:S02]  /*b77d0*/  @P6 LOP3.LUT R4, R4, 0x1000, RZ, 0xfc, !PT ;  /* 0x0000100004046812 */ /* 0x000fe400078efcff */
[----:B------:R-:W-:Y:S02]  /*b77e0*/  LOP3.LUT P6, RZ, R9, 0x8, RZ, 0xc0, !PT ;  /* 0x0000000809ff7812 */ /* 0x000fe400078cc0ff */
[----:B0-----:R-:W-:-:S05]  /*b77f0*/  PRMT R3, R13, 0x7773, RZ ;  /* 0x000077730d037816 */ /* 0x001fca00000000ff */
[----:B------:R0:W-:Y:S02]  /*b7800*/  @P0 STG.E.U8 desc[UR40][R20.64], R3 ;  /* 0x0000000314000986 */ /* 0x0001e4000c101128 */
[----:B0-----:R-:W-:-:S05]  /*b7810*/  PRMT R3, R5, 0x7770, RZ ;  /* 0x0000777005037816 */ /* 0x001fca00000000ff */
[----:B------:R0:W-:Y:S01]  /*b7820*/  @P6 STG.E.U8 desc[UR40][R26.64], R3 ;  /* 0x000000031a006986 */ /* 0x0001e2000c101128 */
[----:B------:R-:W-:Y:S02]  /*b7830*/  LOP3.LUT P6, RZ, R4, 0x1000, RZ, 0xc0, !PT ;  /* 0x0000100004ff7812 */ /* 0x000fe400078cc0ff */
[----:B0-----:R-:W-:-:S11]  /*b7840*/  PRMT R3, R5, 0x7771, RZ ;  /* 0x0000777105037816 */ /* 0x001fd600000000ff */
[----:B------:R0:W-:Y:S01]  /*b7850*/  @P6 STG.E.U8 desc[UR40][R24.64], R3 ;  /* 0x0000000318006986 */ /* 0x0001e2000c101128 */
[----:B------:R-:W-:Y:S02]  /*b7860*/  LOP3.LUT P6, RZ, R4, 0x800, RZ, 0xc0, !PT ;  /* 0x0000080004ff7812 */ /* 0x000fe400078cc0ff */
[----:B0-----:R-:W-:-:S11]  /*b7870*/  PRMT R3, R5, 0x7772, RZ ;  /* 0x0000777205037816 */ /* 0x001fd600000000ff */
[----:B---3--:R0:W-:Y:S01]  /*b7880*/  @P6 STG.E.U8 desc[UR40][R14.64], R3 ;  /* 0x000000030e006986 */ /* 0x0081e2000c101128 */
[----:B------:R-:W-:Y:S02]  /*b7890*/  LOP3.LUT P6, RZ, R4, 0x400, RZ, 0xc0, !PT ;  /* 0x0000040004ff7812 */ /* 0x000fe400078cc0ff */
[----:B0-----:R-:W-:-:S11]  /*b78a0*/  PRMT R3, R5, 0x7773, RZ ;  /* 0x0000777305037816 */ /* 0x001fd600000000ff */
[----:B------:R-:W-:Y:S04]  /*b78b0*/  @P6 STG.E.U8 desc[UR40][R18.64], R3 ;  /* 0x0000000312006986 */ /* 0x000fe8000c101128 */
[----:B--2---:R0:W-:Y:S04]  /*b78c0*/  STL.64 [R1+0x3010], R10 ;  /* 0x0030100a01007387 */ /* 0x0041e80000100a00 */
[----:B0-----:R-:W2:Y:S04]  /*b78d0*/  LDL.LU.64 R10, [R1+0x660] ;  /* 0x00066000010a7983 */ /* 0x001ea80000300a00 */
[----:B------:R-:W3:Y:S04]  /*b78e0*/  LDL.LU.64 R16, [R1+0x628] ;  /* 0x0006280001107983 */ /* 0x000ee80000300a00 */
[----:B------:R-:W4:Y:S04]  /*b78f0*/  LDL.LU R13, [R1+0x16c] ;  /* 0x00016c00010d7983 */ /* 0x000f280000300800 */
[----:B------:R-:W2:Y:S04]  /*b7900*/  LDL.LU.64 R28, [R1+0x620] ;  /* 0x00062000011c7983 */ /* 0x000ea80000300a00 */
[----:B------:R-:W2:Y:S04]  /*b7910*/  LDL.LU.64 R6, [R1+0x608] ;  /* 0x0006080001067983 */ /* 0x000ea80000300a00 */
[----:B------:R-:W2:Y:S04]  /*b7920*/  LDL.LU.64 R22, [R1+0x600] ;  /* 0x0006000001167983 */ /* 0x000ea80000300a00 */
[----:B------:R-:W2:Y:S04]  /*b7930*/  LDL.LU.64 R20, [R1+0x5e8] ;  /* 0x0005e80001147983 */ /* 0x000ea80000300a00 */
[----:B------:R-:W2:Y:S04]  /*b7940*/  LDL.LU.64 R26, [R1+0x5e0] ;  /* 0x0005e000011a7983 */ /* 0x000ea80000300a00 */
[----:B------:R-:W2:Y:S04]  /*b7950*/  LDL.LU.64 R24, [R1+0x5c8] ;  /* 0x0005c80001187983 */ /* 0x000ea80000300a00 */
[----:B------:R-:W2:Y:S04]  /*b7960*/  LDL.LU.64 R14, [R1+0x5c0] ;  /* 0x0005c000010e7983 */ /* 0x000ea80000300a00 */
[----:B------:R-:W2:Y:S04]  /*b7970*/  LDL.LU R5, [R1+0x3020] ;  /* 0x0030200001057983 */ /* 0x000ea80000300800 */
[----:B------:R-:W2:Y:S01]  /*b7980*/  LDL.LU.64 R18, [R1+0x3018] ;  /* 0x0030180001127983 */ /* 0x000ea20000300a00 */
[----:B------:R-:W-:-:S02]  /*b7990*/  LOP3.LUT P6, RZ, R4, 0x200, RZ, 0xc0, !PT ;  /* 0x0000020004ff7812 */ /* 0x000fc400078cc0ff */
[----:B--2---:R-:W-:-:S11]  /*b79a0*/  PRMT R3, R19, 0x7770, RZ ;  /* 0x0000777013037816 */ /* 0x004fd600000000ff */
[----:B------:R0:W-:Y:S04]  /*b79b0*/  @P6 STG.E.U8 desc[UR40][R10.64], R3 ;  /* 0x000000030a006986 */ /* 0x0001e8000c101128 */
        /* <DEDUP_REMOVED lines=8> */
[----:B------:R-:W-:-:S02]  /*b7a40*/  LOP3.LUT P4, RZ, R9, 0x80000, RZ, 0xc0, !PT ;  /* 0x0008000009ff7812 */ /* 0x000fc4000788c0ff */
[C---:B------:R-:W-:Y:S02]  /*b7a50*/  LOP3.LUT P3, RZ, R9.reuse, 0x100000, RZ, 0xc0, !PT ;  /* 0x0010000009ff7812 */ /* 0x040fe4000786c0ff */
[C---:B------:R-:W-:Y:S02]  /*b7a60*/  LOP3.LUT P2, RZ, R9.reuse, 0x200000, RZ, 0xc0, !PT ;  /* 0x0020000009ff7812 */ /* 0x040fe4000784c0ff */
[C---:B------:R-:W-:Y:S02]  /*b7a70*/  LOP3.LUT P1, RZ, R9.reuse, 0x400000, RZ, 0xc0, !PT ;  /* 0x0040000009ff7812 */ /* 0x040fe4000782c0ff */
[----:B------:R-:W-:Y:S01]  /*b7a80*/  LOP3.LUT P0, RZ, R9, 0x800000, RZ, 0xc0, !PT ;  /* 0x0080000009ff7812 */ /* 0x000fe2000780c0ff */
[----:B--2---:R0:W-:Y:S04]  /*b7a90*/  @P6 STG.E.U8 desc[UR40][R10.64], R3 ;  /* 0x000000030a006986 */ /* 0x0041e8000c101128 */
[----:B0-----:R-:W2:Y:S01]  /*b7aa0*/  LDL.LU.64 R10, [R1+0x3000] ;  /* 0x00300000010a7983 */ /* 0x001ea20000300a00 */
[----:B------:R-:W-:-:S02]  /*b7ab0*/  LOP3.LUT P6, RZ, R4, 0x40, RZ, 0xc0, !PT ;  /* 0x0000004004ff7812 */ /* 0x000fc400078cc0ff */
[----:B------:R-:W-:-:S11]  /*b7ac0*/  PRMT R3, R19, 0x7773, RZ ;  /* 0x0000777313037816 */ /* 0x000fd600000000ff */
[----:B---3--:R4:W-:Y:S01]  /*b7ad0*/  @P6 STG.E.U8 desc[UR40][R16.64], R3 ;  /* 0x0000000310006986 */ /* 0x0089e2000c101128 */
[----:B------:R-:W-:Y:S02]  /*b7ae0*/  LOP3.LUT P6, RZ, R4, 0x20, RZ, 0xc0, !PT ;  /* 0x0000002004ff7812 */ /* 0x000fe400078cc0ff */
[----:B----4-:R-:W-:-:S11]  /*b7af0*/  PRMT R3, R13, 0x7770, RZ ;  /* 0x000077700d037816 */ /* 0x010fd600000000ff */
[----:B------:R0:W-:Y:S02]  /*b7b00*/  @P6 STG.E.U8 desc[UR40][R28.64], R3 ;  /* 0x000000031c006986 */ /* 0x0001e4000c101128 */
[----:B0-----:R-:W-:-:S05]  /*b7b10*/  PRMT R3, R13, 0x7771, RZ ;  /* 0x000077710d037816 */ /* 0x001fca00000000ff */
[----:B------:R0:W-:Y:S02]  /*b7b20*/  @P5 STG.E.U8 desc[UR40][R6.64], R3 ;  /* 0x0000000306005986 */ /* 0x0001e4000c101128 */
[C---:B0-----:R-:W-:Y:S02]  /*b7b30*/  PRMT R3, R13.reuse, 0x7772, RZ ;  /* 0x000077720d037816 */ /* 0x041fe400000000ff */
[----:B------:R-:W3:Y:S04]  /*b7b40*/  LDL.LU.64 R6, [R1+0x5b8] ;  /* 0x0005b80001067983 */ /* 0x000ee80000300a00 */
        /* <DEDUP_REMOVED lines=16> */
[C---:B------:R-:W-:Y:S02]  /*b7c50*/  LOP3.LUT P3, RZ, R9.reuse, 0x1000000, RZ, 0xc0, !PT ;  /* 0x0100000009ff7812 */ /* 0x040fe4000786c0ff */
[C---:B------:R-:W-:Y:S01]  /*b7c60*/  LOP3.LUT P2, RZ, R9.reuse, 0x2000000, RZ, 0xc0, !PT ;  /* 0x0200000009ff7812 */ /* 0x040fe2000784c0ff */
[----:B------:R-:W4:Y:S01]  /*b7c70*/  LDL.LU.64 R24, [R1+0x570] ;  /* 0x0005700001187983 */ /* 0x000f220000300a00 */
[----:B------:R-:W-:Y:S02]  /*b7c80*/  PRMT R3, R18, 0x7773, RZ ;  /* 0x0000777312037816 */ /* 0x000fe400000000ff */
[C---:B------:R-:W-:Y:S01]  /*b7c90*/  LOP3.LUT P1, RZ, R9.reuse, 0x4000000, RZ, 0xc0, !PT ;  /* 0x0400000009ff7812 */ /* 0x040fe2000782c0ff */
[----:B------:R-:W4:Y:S01]  /*b7ca0*/  LDL.LU R19, [R1+0x154] ;  /* 0x0001540001137983 */ /* 0x000f220000300800 */
[----:B------:R-:W-:-:S02]  /*b7cb0*/  LOP3.LUT P0, RZ, R9, 0x10000000, RZ, 0xc0, !PT ;  /* 0x1000000009ff7812 */ /* 0x000fc4000780c0ff */
[C---:B------:R-:W-:Y:S02]  /*b7cc0*/  LOP3.LUT P5, RZ, R9.reuse, 0x10, RZ, 0xc0, !PT ;  /* 0x0000001009ff7812 */ /* 0x040fe400078ac0ff */
[----:B------:R-:W-:Y:S02]  /*b7cd0*/  LOP3.LUT P4, RZ, R9, 0x20, RZ, 0xc0, !PT ;  /* 0x0000002009ff7812 */ /* 0x000fe4000788c0ff */
        /* <DEDUP_REMOVED lines=18> */
[----:B---3--:R4:W-:Y:S10]  /*b7e00*/  @P3 STG.E.U8 desc[UR40][R6.64], R3 ;  /* 0x0000000306003986 */ /* 0x0089f4000c101128 */
[----:B------:R-:W-:-:S02]  /*b7e10*/  @P6 LOP3.LUT R4, R4, 0x8, RZ, 0xfc, !PT ;  /* 0x0000000804046812 */ /* 0x000fc400078efcff */
[----:B------:R-:W-:Y:S01]  /*b7e20*/  LOP3.LUT P6, RZ, R9, 0x40000000, RZ, 0xc0, !PT ;  /* 0x4000000009ff7812 */ /* 0x000fe200078cc0ff */
[----:B------:R-:W-:Y:S01]  /*b7e30*/  STL [R1+0x2f08], R10 ;  /* 0x002f080a01007387 */ /* 0x000fe20000100800 */
[----:B------:R-:W-:-:S03]  /*b7e40*/  LOP3.LUT R4, R4, 0xffffffef, RZ, 0xc0, !PT ;  /* 0xffffffef04047812 */ /* 0x000fc600078ec0ff */
[----:B------:R-:W2:Y:S01]  /*b7e50*/  LDL.LU R18, [R1+0x2ff8] ;  /* 0x002ff80001127983 */ /* 0x000ea20000300800 */
[----:B------:R-:W-:-:S07]  /*b7e60*/  LOP3.LUT P3, RZ, R9, 0x4, RZ, 0xc0, !PT ;  /* 0x0000000409ff7812 */ /* 0x000fce000786c0ff */
[----:B------:R-:W-:Y:S02]  /*b7e70*/  @P6 LOP3.LUT R4, R4, 0x10, RZ, 0xfc, !PT ;  /* 0x0000001004046812 */ /* 0x000fe400078efcff */
[----:B------:R-:W-:Y:S02]  /*b7e80*/  LOP3.LUT P6, RZ, R9, 0x20000000, RZ, 0xc0, !PT ;  /* 0x2000000009ff7812 */ /* 0x000fe400078cc0ff */
[----:B----4-:R-:W-:-:S05]  /*b7e90*/  PRMT R3, R13, 0x7770, RZ ;  /* 0x000077700d037816 */ /* 0x010fca00000000ff */
[----:B------:R0:W-:Y:S01]  /*b7ea0*/  @P2 STG.E.U8 desc[UR40][R14.64], R3 ;  /* 0x000000030e002986 */ /* 0x0001e2000c101128 */
[----:B------:R-:W-:Y:S02]  /*b7eb0*/  LOP3.LUT P2, RZ, R9, 0x2, RZ, 0xc0, !PT ;  /* 0x0000000209ff7812 */ /* 0x000fe4000784c0ff */
[----:B0-----:R-:W-:Y:S01]  /*b7ec0*/  PRMT R3, R13, 0x7771, RZ ;  /* 0x000077710d037816 */ /* 0x001fe200000000ff */
[----:B------:R-:W3:Y:S04]  /*b7ed0*/  LDL.LU.64 R14, [R1+0x558] ;  /* 0x00055800010e7983 */ /* 0x000ee80000300a00 */
[----:B------:R0:W-:Y:S01]  /*b7ee0*/  @P1 STG.E.U8 desc[UR40][R20.64], R3 ;  /* 0x0000000314001986 */ /* 0x0001e2000c101128 */
[----:B------:R-:W-:-:S03]  /*b7ef0*/  LOP3.LUT P1, RZ, R9, 0x1, RZ, 0xc0, !PT ;  /* 0x0000000109ff7812 */ /* 0x000fc6000782c0ff */
[----:B0-----:R-:W4:Y:S04]  /*b7f00*/  LDL.LU R20, [R1+0x144] ;  /* 0x0001440001147983 */ /* 0x001f280000300800 */
[----:B------:R0:W-:Y:S04]  /*b7f10*/  STL.64 [R1+0x2fd8], R8 ;  /* 0x002fd80801007387 */ /* 0x0001e80000100a00 */
[----:B0-----:R-:W2:Y:S04]  /*b7f20*/  LDL.LU.64 R8, [R1+0x530] ;  /* 0x0005300001087983 */ /* 0x001ea80000300a00 */
[----:B--2---:R0:W-:Y:S04]  /*b7f30*/  STL.64 [R1+0x2fe0], R8 ;  /* 0x002fe00801007387 */ /* 0x0041e80000100a00 */
[----:B0-----:R-:W2:Y:S01]  /*b7f40*/  LDL.LU.64 R8, [R1+0x538] ;  /* 0x0005380001087983 */ /* 0x001ea20000300a00 */
[----:B------:R-:W-:-:S05]  /*b7f50*/  PRMT R3, R13, 0x7772, RZ ;  /* 0x000077720d037816 */ /* 0x000fca00000000ff */
[----:B------:R0:W-:Y:S02]  /*b7f60*/  @P0 STG.E.U8 desc[UR40][R22.64], R3 ;  /* 0x0000000316000986 */ /* 0x0001e4000c101128 */
[----:B0-----:R-:W-:-:S05]  /*b7f70*/  PRMT R3, R13, 0x7773, RZ ;  /* 0x000077730d037816 */ /* 0x001fca00000000ff */
        /* <DEDUP_REMOVED lines=9> */
[----:B------:R-:W4:Y:S01]  /*b8010*/  LDL.LU R21, [R1+0x158] ;  /* 0x0001580001157983 */ /* 0x000f220000300800 */
[----:B0-----:R-:W-:-:S03]  /*b8020*/  PRMT R3, R19, 0x7771, RZ ;  /* 0x0000777113037816 */ /* 0x001fc600000000ff */
[----:B------:R-:W4:Y:S04]  /*b8030*/  LDL.LU.64 R28, [R1+0x4f0] ;  /* 0x0004f000011c7983 */ /* 0x000f280000300a00 */
[----:B---3--:R0:W-:Y:S01]  /*b8040*/  @P6 STG.E.U8 desc[UR40][R14.64], R3 ;  /* 0x000000030e006986 */ /* 0x0081e2000c101128 */
[----:B------:R-:W-:-:S03]  /*b8050*/  LOP3.LUT P6, RZ, R4, 0x4, RZ, 0xc0, !PT ;  /* 0x0000000404ff7812 */ /* 0x000fc600078cc0ff */
[----:B------:R-:W3:Y:S04]  /*b8060*/  LDL.LU.64 R6, [R1+0x4d8] ;  /* 0x0004d80001067983 */ /* 0x000ee80000300a00 */
[----:B------:R-:W3:Y:S01]  /*b8070*/  LDL.LU.64 R22, [R1+0x4d0] ;  /* 0x0004d00001167983 */ /* 0x000ee20000300a00 */
[----:B0-----:R-:W-:-:S03]  /*b8080*/  PRMT R3, R19, 0x7772, RZ ;  /* 0x0000777213037816 */ /* 0x001fc600000000ff */
[----:B------:R-:W3:Y:S04]  /*b8090*/  LDL.LU.64 R26, [R1+0x4b8] ;  /* 0x0004b800011a7983 */ /* 0x000ee80000300a00 */
[----:B------:R-:W3:Y:S04]  /*b80a0*/  LDL.LU R13, [R1+0x148] ;  /* 0x00014800010d7983 */ /* 0x000ee80000300800 */
        /* <DEDUP_REMOVED lines=10> */
[C---:B----4-:R-:W-:Y:S01]  /*b8150*/  PRMT R3, R20.reuse, 0x7770, RZ ;  /* 0x0000777014037816 */ /* 0x050fe200000000ff */
[----:B------:R0:W-:Y:S04]  /*b8160*/  STL [R1+0x2f2c], R5 ;  /* 0x002f2c0501007387 */ /* 0x0001e80000100800 */
[----:B0-----:R-:W4:Y:S06]  /*b8170*/  LDL.LU.64 R4, [R1+0x518] ;  /* 0x0005180001047983 */ /* 0x001f2c0000300a00 */
[----:B--2---:R0:W-:Y:S04]  /*b8180*/  @P6 STG.E.U8 desc[UR40][R8.64], R3 ;  /* 0x0000000308006986 */ /* 0x0041e8000c101128 */
[----:B0-----:R-:W2:Y:S01]  /*b8190*/  LDL.LU.64 R8, [R1+0x2fd8] ;  /* 0x002fd80001087983 */ /* 0x001ea20000300a00 */
[----:B------:R-:W-:-:S02]  /*b81a0*/  PRMT R3, R20, 0x7771, RZ ;  /* 0x0000777114037816 */ /* 0x000fc400000000ff */
[----:B------:R-:W-:Y:S02]  /*b81b0*/  LOP3.LUT P0, RZ, R18, 0x80000000, RZ, 0xc0, !PT ;  /* 0x8000000012ff7812 */ /* 0x000fe4000780c0ff */
[----:B--2---:R-:W-:-:S13]  /*b81c0*/  LOP3.LUT P6, RZ, R8, 0x80000000, RZ, 0xc0, !PT ;  /* 0x8000000008ff7812 */ /* 0x004fda00078cc0ff */
[----:B----4-:R0:W-:Y:S01]  /*b81d0*/  @P6 STG.E.U8 desc[UR40][R4.64], R3 ;  /* 0x0000000304006986 */ /* 0x0101e2000c101128 */
[----:B------:R-:W-:Y:S02]  /*b81e0*/  LOP3.LUT P6, RZ, R8, 0x40000000, RZ, 0xc0, !PT ;  /* 0x4000000008ff7812 */ /* 0x000fe400078cc0ff */
[----:B0-----:R-:W-:-:S11]  /*b81f0*/  PRMT R3, R20, 0x7772, RZ ;  /* 0x0000777214037816 */ /* 0x001fd600000000ff */
[----:B------:R0:W-:Y:S01]  /*b8200*/  @P6 STG.E.U8 desc[UR40][R10.64], R3 ;  /* 0x000000030a006986 */ /* 0x0001e2000c101128 */
        /* <DEDUP_REMOVED lines=9> */
[----:B0-----:R-:W-:Y:S02]  /*b82a0*/  PRMT R3, R21, 0x7773, RZ ;  /* 0x0000777315037816 */ /* 0x001fe400000000ff */
[----:B------:R-:W2:Y:S04]  /*b82b0*/  LDL.LU.64 R20, [R1+0x490] ;  /* 0x0004900001147983 */ /* 0x000ea80000300a00 */
[----:B------:R0:W-:Y:S02]  /*b82c0*/  @P2 STG.E.U8 desc[UR40][R26.64], R3 ;  /* 0x000000031a002986 */ /* 0x0001e4000c101128 */
[----:B0-----:R-:W-:-:S02]  /*b82d0*/  PRMT R3, R13, 0x7770, RZ ;  /* 0x000077700d037816 */ /* 0x001fc400000000ff */
[----:B------:R-:W3:Y:S04]  /*b82e0*/  LDL.LU.64 R26, [R1+0x478] ;  /* 0x00047800011a7983 */ /* 0x000ee80000300a00 */
[----:B------:R0:W-:Y:S04]  /*b82f0*/  @P1 STG.E.U8 desc[UR40][R24.64], R3 ;  /* 0x0000000318001986 */ /* 0x0001e8000c101128 */
[----:B------:R-:W4:Y:S01]  /*b8300*/  LDL.LU.64 R6, [R1+0x470] ;  /* 0x0004700001067983 */ /* 0x000f220000300a00 */
[----:B0-----:R-:W-:-:S05]  /*b8310*/  PRMT R3, R13, 0x7771, RZ ;  /* 0x000077710d037816 */ /* 0x001fca00000000ff */
[----:B------:R0:W-:Y:S04]  /*b8320*/  @P0 STG.E.U8 desc[UR40][R14.64], R3 ;  /* 0x000000030e000986 */ /* 0x0001e8000c101128 */
[----:B0-----:R-:W4:Y:S04]  /*b8330*/  LDL.LU.64 R14, [R1+0x458] ;  /* 0x00045800010e7983 */ /* 0x001f280000300a00 */
[----:B------:R-:W4:Y:S04]  /*b8340*/  LDL.LU.64 R22, [R1+0x450] ;  /* 0x0004500001167983 */ /* 0x000f280000300a00 */
[----:B------:R-:W4:Y:S01]  /*b8350*/  LDL.LU R24, [R1+0x15c] ;  /* 0x00015c0001187983 */ /* 0x000f220000300800 */
[----:B------:R-:W-:-:S02]  /*b8360*/  LOP3.LUT P3, RZ, R18, 0x40000000, RZ, 0xc0, !PT ;  /* 0x4000000012ff7812 */ /* 0x000fc4000786c0ff */
[C---:B------:R-:W-:Y:S02]  /*b8370*/  LOP3.LUT P2, RZ, R18.reuse, 0x20000000, RZ, 0xc0, !PT ;  /* 0x2000000012ff7812 */ /* 0x040fe4000784c0ff */
[----:B------:R-:W-:Y:S02]  /*b8380*/  PRMT R3, R13, 0x7772, RZ ;  /* 0x000077720d037816 */ /* 0x000fe400000000ff */
[C---:B------:R-:W-:Y:S02]  /*b8390*/  LOP3.LUT P1, RZ, R18.reuse, 0x10000000, RZ, 0xc0, !PT ;  /* 0x1000000012ff7812 */ /* 0x040fe4000782c0ff */
[----:B------:R-:W-:-:S05]  /*b83a0*/  LOP3.LUT P0, RZ, R18, 0x8000000, RZ, 0xc0, !PT ;  /* 0x0800000012ff7812 */ /* 0x000fca000780c0ff */
[----:B--2---:R0:W-:Y:S02]  /*b83b0*/  @P3 STG.E.U8 desc[UR40][R20.64], R3 ;  /* 0x0000000314003986 */ /* 0x0041e4000c101128 */
[----:B0-----:R-:W-:Y:S02]  /*b83c0*/  PRMT R3, R13, 0x7773, RZ ;  /* 0x000077730d037816 */ /* 0x001fe400000000ff */
[----:B------:R-:W2:Y:S04]  /*b83d0*/  LDL.LU.64 R20, [R1+0x438] ;  /* 0x0004380001147983 */ /* 0x000ea80000300a00 */
[----:B---3--:R0:W-:Y:S04]  /*b83e0*/  @P2 STG.E.U8 desc[UR40][R26.64], R3 ;  /* 0x000000031a002986 */ /* 0x0081e8000c101128 */
[----:B------:R-:W3:Y:S04]  /*b83f0*/  LDL.LU R25, [R1+0x14c] ;  /* 0x00014c0001197983 */ /* 0x000ee80000300800 */
[----:B0-----:R-:W2:Y:S04]  /*b8400*/  LDL.LU.64 R26, [R1+0x430] ;  /* 0x00043000011a7983 */ /* 0x001ea80000300a00 */
[----:B------:R-:W2:Y:S01]  /*b8410*/  LDL.LU R13, [R1+0x130] ;  /* 0x00013000010d7983 */ /* 0x000ea20000300800 */
[----:B----4-:R-:W-:-:S05]  /*b8420*/  PRMT R3, R24, 0x7770, RZ ;  /* 0x0000777018037816 */ /* 0x010fca00000000ff */
[----:B------:R0:W-:Y:S02]  /*b8430*/  @P1 STG.E.U8 desc[UR40][R6.64], R3 ;  /* 0x0000000306001986 */ /* 0x0001e4000c101128 */
[----:B0-----:R-:W-:-:S05]  /*b8440*/  PRMT R3, R24, 0x7771, RZ ;  /* 0x0000777118037816 */ /* 0x001fca00000000ff */
[----:B------:R0:W-:Y:S04]  /*b8450*/  @P0 STG.E.U8 desc[UR40][R14.64], R3 ;  /* 0x000000030e000986 */ /* 0x0001e8000c101128 */
[----:B0-----:R-:W4:Y:S04]  /*b8460*/  LDL.LU.64 R14, [R1+0x3f0] ;  /* 0x0003f000010e7983 */ /* 0x001f280000300a00 */
[----:B----4-:R0:W-:Y:S04]  /*b8470*/  STL.64 [R1+0x2fc0], R14 ;  /* 0x002fc00e01007387 */ /* 0x0101e80000100a00 */
[----:B0-----:R-:W4:Y:S04]  /*b8480*/  LDL.LU.64 R14, [R1+0x3f8] ;  /* 0x0003f800010e7983 */ /* 0x001f280000300a00 */
[----:B----4-:R0:W-:Y:S04]  /*b8490*/  STL.64 [R1+0x2fc8], R14 ;  /* 0x002fc80e01007387 */ /* 0x0101e80000100a00 */
[----:B0-----:R-:W4:Y:S01]  /*b84a0*/  LDL.LU.64 R14, [R1+0x410] ;  /* 0x00041000010e7983 */ /* 0x001f220000300a00 */
        /* <DEDUP_REMOVED lines=17> */
[----:B----4-:R0:W-:Y:S04]  /*b85c0*/  STL.64 [R1+0x2fd0], R14 ;  /* 0x002fd00e01007387 */ /* 0x0101e80000100a00 */
[----:B0-----:R-:W4:Y:S06]  /*b85d0*/  LDL.LU.64 R14, [R1+0x418] ;  /* 0x00041800010e7983 */ /* 0x001f2c0000300a00 */
[----:B------:R-:W-:-:S02]  /*b85e0*/  @P6 LOP3.LUT R8, R8, 0x4000000, RZ, 0xfc, !PT ;  /* 0x0400000008086812 */ /* 0x000fc400078efcff */
[----:B------:R-:W-:Y:S01]  /*b85f0*/  LOP3.LUT P6, RZ, R18, 0x1000000, RZ, 0xc0, !PT ;  /* 0x0100000012ff7812 */ /* 0x000fe200078cc0ff */
[----:B------:R-:W4:Y:S01]  /*b8600*/  LDL.LU.64 R4, [R1+0x3d8] ;  /* 0x0003d80001047983 */ /* 0x000f220000300a00 */
[----:B------:R-:W-:Y:S02]  /*b8610*/  LOP3.LUT R8, R8, 0xf7ffffff, RZ, 0xc0, !PT ;  /* 0xf7ffffff08087812 */ /* 0x000fe400078ec0ff */
[----:B------:R-:W-:Y:S01]  /*b8620*/  PRMT R3, R24, 0x7772, RZ ;  /* 0x0000777218037816 */ /* 0x000fe200000000ff */
[----:B------:R-:W4:Y:S04]  /*b8630*/  LDL.LU.64 R10, [R1+0x3d0] ;  /* 0x0003d000010a7983 */ /* 0x000f280000300a00 */
[----:B------:R-:W4:Y:S04]  /*b8640*/  LDL.LU.64 R16, [R1+0x3b8] ;  /* 0x0003b80001107983 */ /* 0x000f280000300a00 */
[----:B------:R-:W-:Y:S01]  /*b8650*/  @P6 LOP3.LUT R8, R8, 0x8000000, RZ, 0xfc, !PT ;  /* 0x0800000008086812 */ /* 0x000fe200078efcff */
[----:B------:R-:W4:Y:S01]  /*b8660*/  LDL.LU.64 R28, [R1+0x3b0] ;  /* 0x0003b000011c7983 */ /* 0x000f220000300a00 */
[----:B------:R-:W-:-:S02]  /*b8670*/  LOP3.LUT P6, RZ, R18, 0x2000000, RZ, 0xc0, !PT ;  /* 0x0200000012ff7812 */ /* 0x000fc400078cc0ff */
[----:B------:R-:W-:Y:S01]  /*b8680*/  LOP3.LUT R8, R8, 0xefffffff, RZ, 0xc0, !PT ;  /* 0xefffffff08087812 */ /* 0x000fe200078ec0ff */
[----:B------:R-:W4:Y:S10]  /*b8690*/  LDL.LU.64 R6, [R1+0x398] ;  /* 0x0003980001067983 */ /* 0x000f340000300a00 */
[----:B------:R-:W-:-:S02]  /*b86a0*/  @P6 LOP3.LUT R8, R8, 0x10000000, RZ, 0xfc, !PT ;  /* 0x1000000008086812 */ /* 0x000fc400078efcff */
[----:B------:R-:W-:-:S13]  /*b86b0*/  LOP3.LUT P6, RZ, R18, 0x4000000, RZ, 0xc0, !PT ;  /* 0x0400000012ff7812 */ /* 0x000fda00078cc0ff */
[----:B------:R0:W-:Y:S01]  /*b86c0*/  @P6 STG.E.U8 desc[UR40][R22.64], R3 ;  /* 0x0000000316006986 */ /* 0x0001e2000c101128 */
[----:B------:R-:W-:Y:S02]  /*b86d0*/  LOP3.LUT P6, RZ, R8, 0x10000000, RZ, 0xc0, !PT ;  /* 0x1000000008ff7812 */ /* 0x000fe400078cc0ff */
[----:B0-----:R-:W-:Y:S01]  /*b86e0*/  PRMT R3, R24, 0x7773, RZ ;  /* 0x0000777318037816 */ /* 0x001fe200000000ff */
[----:B------:R-:W4:Y:S10]  /*b86f0*/  LDL.LU.64 R22, [R1+0x390] ;  /* 0x0003900001167983 */ /* 0x000f340000300a00 */
[----:B--2---:R3:W-:Y:S01]  /*b8700*/  @P6 STG.E.U8 desc[UR40][R20.64], R3 ;  /* 0x0000000314006986 */ /* 0x0047e2000c101128 */
[----:B------:R-:W-:-:S02]  /*b8710*/  LOP3.LUT P6, RZ, R8, 0x8000000, RZ, 0xc0, !PT ;  /* 0x0800000008ff7812 */ /* 0x000fc400078cc0ff */
[----:B---3--:R-:W-:Y:S01]  /*b8720*/  PRMT R3, R25, 0x7770, RZ ;  /* 0x0000777019037816 */ /* 0x008fe200000000ff */
[----:B------:R-:W2:Y:S10]  /*b8730*/  LDL.LU.64 R20, [R1+0x378] ;  /* 0x0003780001147983 */ /* 0x000eb40000300a00 */
[----:B------:R0:W-:Y:S01]  /*b8740*/  @P6 STG.E.U8 desc[UR40][R26.64], R3 ;  /* 0x000000031a006986 */ /* 0x0001e2000c101128 */
[----:B------:R-:W-:-:S03]  /*b8750*/  LOP3.LUT P6, RZ, R8, 0x4000000, RZ, 0xc0, !PT ;  /* 0x0400000008ff7812 */ /* 0x000fc600078cc0ff */
[----:B------:R-:W3:Y:S01]  /*b8760*/  LDL.LU R24, [R1+0x134] ;  /* 0x0001340001187983 */ /* 0x000ee20000300800 */
[----:B0-----:R-:W-:-:S03]  /*b8770*/  PRMT R3, R25, 0x7771, RZ ;  /* 0x0000777119037816 */ /* 0x001fc600000000ff */
[----:B------:R-:W2:Y:S06]  /*b8780*/  LDL.LU.64 R26, [R1+0x370] ;  /* 0x00037000011a7983 */ /* 0x000eac0000300a00 */
[----:B----4-:R0:W-:Y:S04]  /*b8790*/  @P6 STG.E.U8 desc[UR40][R14.64], R3 ;  /* 0x000000030e006986 */ /* 0x0101e8000c101128 */
[----:B0-----:R-:W4:Y:S01]  /*b87a0*/  LDL.LU.64 R14, [R1+0x2fd0] ;  /* 0x002fd000010e7983 */ /* 0x001f220000300a00 */
[----:B------:R-:W-:-:S02]  /*b87b0*/  LOP3.LUT P6, RZ, R8, 0x2000000, RZ, 0xc0, !PT ;  /* 0x0200000008ff7812 */ /* 0x000fc400078cc0ff */
[----:B------:R-:W-:-:S11]  /*b87c0*/  PRMT R3, R25, 0x7772, RZ ;  /* 0x0000777219037816 */ /* 0x000fd600000000ff */
[----:B----4-:R0:W-:Y:S04]  /*b87d0*/  @P6 STG.E.U8 desc[UR40][R14.64], R3 ;  /* 0x000000030e006986 */ /* 0x0101e8000c101128 */
[----:B0-----:R-:W4:Y:S01]  /*b87e0*/  LDL.LU.64 R14, [R1+0x2fc8] ;  /* 0x002fc800010e7983 */ /* 0x001f220000300a00 */
[----:B------:R-:W-:Y:S02]  /*b87f0*/  LOP3.LUT P6, RZ, R8, 0x1000000, RZ, 0xc0, !PT ;  /* 0x0100000008ff7812 */ /* 0x000fe400078cc0ff */
[----:B------:R-:W-:-:S11]  /*b8800*/  PRMT R3, R25, 0x7773, RZ ;  /* 0x0000777319037816 */ /* 0x000fd600000000ff */
[----:B----4-:R0:W-:Y:S04]  /*b8810*/  @P6 STG.E.U8 desc[UR40][R14.64], R3 ;  /* 0x000000030e006986 */ /* 0x0101e8000c101128 */
[----:B0-----:R-:W4:Y:S01]  /*b8820*/  LDL.LU.64 R14, [R1+0x2fc0] ;  /* 0x002fc000010e7983 */ /* 0x001f220000300a00 */
[----:B------:R-:W-:Y:S02]  /*b8830*/  LOP3.LUT P6, RZ, R8, 0x800000, RZ, 0xc0, !PT ;  /* 0x0080000008ff7812 */ /* 0x000fe400078cc0ff */
[----:B------:R-:W-:Y:S02]  /*b8840*/  PRMT R3, R13, 0x7770, RZ ;  /* 0x000077700d037816 */ /* 0x000fe400000000ff */
[C---:B------:R-:W-:Y:S02]  /*b8850*/  LOP3.LUT P5, RZ, R18.reuse, 0x20000, RZ, 0xc0, !PT ;  /* 0x0002000012ff7812 */ /* 0x040fe400078ac0ff */
[----:B------:R-:W-:-:S07]  /*b8860*/  LOP3.LUT P4, RZ, R18, 0x10000, RZ, 0xc0, !PT ;  /* 0x0001000012ff7812 */ /* 0x000fce000788c0ff */
[----:B----4-:R0:W-:Y:S04]  /*b8870*/  @P6 STG.E.U8 desc[UR40][R14.64], R3 ;  /* 0x000000030e006986 */ /* 0x0101e8000c101128 */
[----:B0-----:R-:W4:Y:S01]  /*b8880*/  LDL.LU.64 R14, [R1+0x2fb8] ;  /* 0x002fb800010e7983 */ /* 0x001f220000300a00 */
[----:B------:R-:W-:Y:S02]  /*b8890*/  LOP3.LUT P6, RZ, R8, 0x400000, RZ, 0xc0, !PT ;  /* 0x0040000008ff7812 */ /* 0x000fe400078cc0ff */
[----:B------:R-:W-:-:S11]  /*b88a0*/  PRMT R3, R13, 0x7771, RZ ;  /* 0x000077710d037816 */ /* 0x000fd600000000ff */
[----:B------:R0:W-:Y:S01]  /*b88b0*/  @P6 STG.E.U8 desc[UR40][R4.64], R3 ;  /* 0x0000000304006986 */ /* 0x0001e2000c101128 */
[----:B------:R-:W-:Y:S02]  /*b88c0*/  LOP3.LUT P6, RZ, R8, 0x200000, RZ, 0xc0, !PT ;  /* 0x0020000008ff7812 */ /* 0x000fe400078cc0ff */
[----:B0-----:R-:W-:-:S11]  /*b88d0*/  PRMT R3, R13, 0x7772, RZ ;  /* 0x000077720d037816 */ /* 0x001fd600000000ff */
[----:B------:R0:W-:Y:S01]  /*b88e0*/  @P6 STG.E.U8 desc[UR40][R10.64], R3 ;  /* 0x000000030a006986 */ /* 0x0001e2000c101128 */
[----:B------:R-:W-:Y:S02]  /*b88f0*/  LOP3.LUT P3, RZ, R18, 0x8000, RZ, 0xc0, !PT ;  /* 0x0000800012ff7812 */ /* 0x000fe4000786c0ff */
[----:B0-----:R-:W-:-:S05]  /*b8900*/  PRMT R3, R13, 0x7773, RZ ;  /* 0x000077730d037816 */ /* 0x001fca00000000ff */
[----:B------:R4:W-:Y:S01]  /*b8910*/  @P5 STG.E.U8 desc[UR40][R16.64], R3 ;  /* 0x0000000310005986 */ /* 0x0009e2000c101128 */
[----:B------:R-:W-:Y:S01]  /*b8920*/  LOP3.LUT P2, RZ, R18, 0x4000, RZ, 0xc0, !PT ;  /* 0x0000400012ff7812 */ /* 0x000fe2000784c0ff */
[----:B------:R-:W-:Y:S01]  /*b8930*/  IMAD.MOV.U32 R25, RZ, RZ, R12 ;  /* 0x000000ffff197224 */ /* 0x000fe200078e000c */
[----:B----4-:R-:W-:-:S05]  /*b8940*/  PRMT R3, R14, 0x7770, RZ ;  /* 0x000077700e037816 */ /* 0x010fca00000000ff */
[----:B------:R0:W-:Y:S02]  /*b8950*/  @P4 STG.E.U8 desc[UR40][R28.64], R3 ;  /* 0x000000031c004986 */ /* 0x0001e4000c101128 */
[----:B0-----:R-:W-:-:S05]  /*b8960*/  PRMT R3, R14, 0x7771, RZ ;  /* 0x000077710e037816 */ /* 0x001fca00000000ff */
[----:B------:R0:W-:Y:S02]  /*b8970*/  @P3 STG.E.U8 desc[UR40][R6.64], R3 ;  /* 0x0000000306003986 */ /* 0x0001e4000c101128 */
[----:B0-----:R-:W-:-:S05]  /*b8980*/  PRMT R3, R14, 0x7772, RZ ;  /* 0x000077720e037816 */ /* 0x001fca00000000ff */
[----:B------:R0:W-:Y:S02]  /*b8990*/  @P2 STG.E.U8 desc[UR40][R22.64], R3 ;  /* 0x0000000316002986 */ /* 0x0001e4000c101128 */
[----:B0-----:R-:W-:Y:S02]  /*b89a0*/  PRMT R3, R14, 0x7773, RZ ;  /* 0x000077730e037816 */ /* 0x001fe400000000ff */
[----:B------:R-:W4:Y:S04]  /*b89b0*/  LDL.LU R14, [R1+0x2fb0] ;  /* 0x002fb000010e7983 */ /* 0x000f280000300800 */
[----:B------:R-:W4:Y:S04]  /*b89c0*/  LDL.LU.64 R12, [R1+0x358] ;  /* 0x00035800010c7983 */ /* 0x000f280000300a00 */
[----:B------:R-:W4:Y:S04]  /*b89d0*/  LDL.LU.64 R16, [R1+0x350] ;  /* 0x0003500001107983 */ /* 0x000f280000300a00 */
[----:B------:R-:W4:Y:S01]  /*b89e0*/  LDL.LU.64 R6, [R1+0x338] ;  /* 0x0003380001067983 */ /* 0x000f220000300a00 */
[----:B------:R-:W-:-:S02]  /*b89f0*/  LOP3.LUT P1, RZ, R18, 0x2000, RZ, 0xc0, !PT ;  /* 0x0000200012ff7812 */ /* 0x000fc4000782c0ff */
[C---:B------:R-:W-:Y:S01]  /*b8a00*/  LOP3.LUT P0, RZ, R18.reuse, 0x1000, RZ, 0xc0, !PT ;  /* 0x0000100012ff7812 */ /* 0x040fe2000780c0ff */
[----:B------:R-:W4:Y:S01]  /*b8a10*/  LDL.LU.64 R22, [R1+0x330] ;  /* 0x0003300001167983 */ /* 0x000f220000300a00 */
[C---:B------:R-:W-:Y:S02]  /*b8a20*/  LOP3.LUT P3, RZ, R18.reuse, 0x800, RZ, 0xc0, !PT ;  /* 0x0000080012ff7812 */ /* 0x040fe4000786c0ff */
[----:B------:R-:W-:-:S07]  /*b8a30*/  LOP3.LUT P2, RZ, R18, 0x400, RZ, 0xc0, !PT ;  /* 0x0000040012ff7812 */ /* 0x000fce000784c0ff */
[----:B--2---:R3:W-:Y:S01]  /*b8a40*/  @P1 STG.E.U8 desc[UR40][R20.64], R3 ;  /* 0x0000000314001986 */ /* 0x0047e2000c101128 */
[----:B------:R-:W-:Y:S02]  /*b8a50*/  LOP3.LUT P1, RZ, R18, 0x200, RZ, 0xc0, !PT ;  /* 0x0000020012ff7812 */ /* 0x000fe4000782c0ff */
[C---:B---3--:R-:W-:Y:S01]  /*b8a60*/  PRMT R3, R24.reuse, 0x7770, RZ ;  /* 0x0000777018037816 */ /* 0x048fe200000000ff */
[----:B------:R-:W2:Y:S04]  /*b8a70*/  LDL.LU.64 R20, [R1+0x318] ;  /* 0x0003180001147983 */ /* 0x000ea80000300a00 */
[----:B------:R0:W-:Y:S02]  /*b8a80*/  @P0 STG.E.U8 desc[UR40][R26.64], R3 ;  /* 0x000000031a000986 */ /* 0x0001e4000c101128 */
[----:B0-----:R-:W-:-:S02]  /*b8a90*/  PRMT R3, R24, 0x7771, RZ ;  /* 0x0000777118037816 */ /* 0x001fc400000000ff */
[----:B------:R-:W-:Y:S04]  /*b8aa0*/  STL [R1+0x2e94], R19 ;  /* 0x002e941301007387 */ /* 0x000fe80000100800 */
[----:B------:R-:W3:Y:S04]  /*b8ab0*/  LDL.LU.64 R26, [R1+0x310] ;  /* 0x00031000011a7983 */ /* 0x000ee80000300a00 */
[----:B----4-:R0:W-:Y:S02]  /*b8ac0*/  @P3 STG.E.U8 desc[UR40][R12.64], R3 ;  /* 0x000000030c003986 */ /* 0x0101e4000c101128 */
[----:B0-----:R-:W-:-:S02]  /*b8ad0*/  PRMT R3, R24, 0x7772, RZ ;  /* 0x0000777218037816 */ /* 0x001fc400000000ff */
[----:B------:R-:W4:Y:S04]  /*b8ae0*/  LDL.LU.64 R12, [R1+0x2f8] ;  /* 0x0002f800010c7983 */ /* 0x000f280000300a00 */
[----:B------:R0:W-:Y:S04]  /*b8af0*/  @P2 STG.E.U8 desc[UR40][R16.64], R3 ;  /* 0x0000000310002986 */ /* 0x0001e8000c101128 */
[----:B------:R-:W2:Y:S01]  /*b8b00*/  LDL.LU R29, [R1+0x138] ;  /* 0x00013800011d7983 */ /* 0x000ea20000300800 */
[----:B0-----:R-:W-:-:S05]  /*b8b10*/  PRMT R3, R24, 0x7773, RZ ;  /* 0x0000777318037816 */ /* 0x001fca00000000ff */
[----:B------:R0:W-:Y:S04]  /*b8b20*/  @P1 STG.E.U8 desc[UR40][R6.64], R3 ;  /* 0x0000000306001986 */ /* 0x0001e8000c101128 */
        /* <DEDUP_REMOVED lines=27> */
[----:B------:R-:W-:Y:S02]  /*b8ce0*/  LOP3.LUT P6, RZ, R18, 0x40, RZ, 0xc0, !PT ;  /* 0x0000004012ff7812 */ /* 0x000fe400078cc0ff */
[----:B------:R-:W-:Y:S02]  /*b8cf0*/  LOP3.LUT R8, R8, 0xffefffff, RZ, 0xc0, !PT ;  /* 0xffefffff08087812 */ /* 0x000fe400078ec0ff */
[----:B------:R-:W-:-:S09]  /*b8d00*/  PRMT R3, R25, 0x7770, RZ ;  /* 0x0000777019037816 */ /* 0x000fd200000000ff */
[----:B------:R-:W-:Y:S02]  /*b8d10*/  @P6 LOP3.LUT R8, R8, 0x100000, RZ, 0xfc, !PT ;  /* 0x0010000008086812 */ /* 0x000fe400078efcff */
[----:B------:R-:W-:Y:S01]  /*b8d20*/  LOP3.LUT P6, RZ, R18, 0x80, RZ, 0xc0, !PT ;  /* 0x0000008012ff7812 */ /* 0x000fe200078cc0ff */
[----:B------:R0:W-:Y:S04]  /*b8d30*/  @P0 STG.E.U8 desc[UR40][R22.64], R3 ;  /* 0x0000000316000986 */ /* 0x0001e8000c101128 */
[----:B------:R-:W2:Y:S04]  /*b8d40*/  LDL.LU.64 R18, [R1+0x2c8] ;  /* 0x0002c80001127983 */ /* 0x000ea80000300a00 */
[----:B------:R-:W2:Y:S01]  /*b8d50*/  LDL.LU R28, [R1+0x128] ;  /* 0x00012800011c7983 */ /* 0x000ea20000300800 */
[----:B0-----:R-:W-:-:S03]  /*b8d60*/  PRMT R3, R25, 0x7771, RZ ;  /* 0x0000777119037816 */ /* 0x001fc600000000ff */
[----:B------:R-:W2:Y:S04]  /*b8d70*/  LDL.LU.64 R4, [R1+0x2c0] ;  /* 0x0002c00001047983 */ /* 0x000ea80000300a00 */
[----:B------:R0:W-:Y:S01]  /*b8d80*/  @P6 STG.E.U8 desc[UR40][R20.64], R3 ;  /* 0x0000000314006986 */ /* 0x0001e2000c101128 */
[----:B------:R-:W-:-:S03]  /*b8d90*/  LOP3.LUT P6, RZ, R8, 0x100000, RZ, 0xc0, !PT ;  /* 0x0010000008ff7812 */ /* 0x000fc600078cc0ff */
[----:B------:R-:W2:Y:S04]  /*b8da0*/  LDL.LU.64 R10, [R1+0x2a8] ;  /* 0x0002a800010a7983 */ /* 0x000ea80000300a00 */
[----:B------:R-:W2:Y:S01]  /*b8db0*/  LDL.LU.64 R16, [R1+0x2a0] ;  /* 0x0002a00001107983 */ /* 0x000ea20000300a00 */
[----:B0-----:R-:W-:-:S03]  /*b8dc0*/  PRMT R3, R25, 0x7772, RZ ;  /* 0x0000777219037816 */ /* 0x001fc600000000ff */
[----:B------:R-:W2:Y:S04]  /*b8dd0*/  LDL.LU.64 R22, [R1+0x288] ;  /* 0x0002880001167983 */ /* 0x000ea80000300a00 */
[----:B---3--:R0:W-:Y:S01]  /*b8de0*/  @P6 STG.E.U8 desc[UR40][R26.64], R3 ;  /* 0x000000031a006986 */ /* 0x0081e2000c101128 */
[----:B------:R-:W-:-:S03]  /*b8df0*/  LOP3.LUT P6, RZ, R8, 0x80000, RZ, 0xc0, !PT ;  /* 0x0008000008ff7812 */ /* 0x000fc600078cc0ff */
[----:B------:R-:W3:Y:S01]  /*b8e00*/  LDL.LU.64 R20, [R1+0x280] ;  /* 0x0002800001147983 */ /* 0x000ee20000300a00 */
[----:B0-----:R-:W-:-:S03]  /*b8e10*/  IMAD.MOV.U32 R3, RZ, RZ, R25 ;  /* 0x000000ffff037224 */ /* 0x001fc600078e0019 */
[----:B------:R-:W3:Y:S02]  /*b8e20*/  LDL.LU.64 R26, [R1+0x268] ;  /* 0x00026800011a7983 */ /* 0x000ee40000300a00 */
[----:B------:R-:W-:Y:S02]  /*b8e30*/  PRMT R3, R3, 0x7773, RZ ;  /* 0x0000777303037816 */ /* 0x000fe400000000ff */
[----:B------:R-:W3:Y:S04]  /*b8e40*/  LDL.LU.64 R24, [R1+0x260] ;  /* 0x0002600001187983 */ /* 0x000ee80000300a00 */
[----:B----4-:R0:W-:Y:S01]  /*b8e50*/  @P6 STG.E.U8 desc[UR40][R12.64], R3 ;  /* 0x000000030c006986 */ /* 0x0101e2000c101128 */
[C---:B------:R-:W-:Y:S02]  /*b8e60*/  LOP3.LUT P6, RZ, R8.reuse, 0x40000, RZ, 0xc0, !PT ;  /* 0x0004000008ff7812 */ /* 0x040fe400078cc0ff */
[----:B0-----:R-:W-:Y:S01]  /*b8e70*/  PRMT R3, R29, 0x7770, RZ ;  /* 0x000077701d037816 */ /* 0x001fe200000000ff */
[----:B------:R-:W4:Y:S10]  /*b8e80*/  LDL.LU.64 R12, [R1+0x248] ;  /* 0x00024800010c7983 */ /* 0x000f340000300a00 */
[----:B--2---:R0:W-:Y:S04]  /*b8e90*/  @P6 STG.E.U8 desc[UR40][R6.64], R3 ;  /* 0x0000000306006986 */ /* 0x0041e8000c101128 */
[----:B0-----:R-:W2:Y:S01]  /*b8ea0*/  LDL.LU.64 R6, [R1+0x2fa8] ;  /* 0x002fa80001067983 */ /* 0x001ea20000300a00 */
[----:B------:R-:W-:-:S02]  /*b8eb0*/  LOP3.LUT P6, RZ, R8, 0x20000, RZ, 0xc0, !PT ;  /* 0x0002000008ff7812 */ /* 0x000fc400078cc0ff */
[----:B------:R-:W-:-:S11]  /*b8ec0*/  PRMT R3, R29, 0x7771, RZ ;  /* 0x000077711d037816 */ /* 0x000fd600000000ff */
[----:B--2---:R0:W-:Y:S04]  /*b8ed0*/  @P6 STG.E.U8 desc[UR40][R6.64], R3 ;  /* 0x0000000306006986 */ /* 0x0041e8000c101128 */
[----:B0-----:R-:W2:Y:S01]  /*b8ee0*/  LDL.LU.64 R6, [R1+0x2fa0] ;  /* 0x002fa00001067983 */ /* 0x001ea20000300a00 */
[----:B------:R-:W-:Y:S02]  /*b8ef0*/  LOP3.LUT P6, RZ, R8, 0x10000, RZ, 0xc0, !PT ;  /* 0x0001000008ff7812 */ /* 0x000fe400078cc0ff */
[----:B------:R-:W-:Y:S02]  /*b8f00*/  PRMT R3, R29, 0x7772, RZ ;  /* 0x000077721d037816 */ /* 0x000fe400000000ff */
        /* <DEDUP_REMOVED lines=8> */
[----:B0-----:R-:W-:-:S11]  /*b8f90*/  PRMT R3, R28, 0x7770, RZ ;  /* 0x000077701c037816 */ /* 0x001fd600000000ff */
[----:B------:R0:W-:Y:S01]  /*b8fa0*/  @P6 STG.E.U8 desc[UR40][R4.64], R3 ;  /* 0x0000000304006986 */ /* 0x0001e2000c101128 */
[----:B------:R-:W-:Y:S02]  /*b8fb0*/  LOP3.LUT P6, RZ, R8, 0x2000, RZ, 0xc0, !PT ;  /* 0x0000200008ff7812 */ /* 0x000fe400078cc0ff */
[----:B0-----:R-:W-:-:S11]  /*b8fc0*/  PRMT R3, R28, 0x7771, RZ ;  /* 0x000077711c037816 */ /* 0x001fd600000000ff */
[----:B------:R0:W-:Y:S01]  /*b8fd0*/  @P6 STG.E.U8 desc[UR40][R10.64], R3 ;  /* 0x000000030a006986 */ /* 0x0001e2000c101128 */
[----:B------:R-:W-:Y:S02]  /*b8fe0*/  LOP3.LUT P3, RZ, R14, 0x10000000, RZ, 0xc0, !PT ;  /* 0x100000000eff7812 */ /* 0x000fe4000786c0ff */
[----:B0-----:R-:W-:-:S05]  /*b8ff0*/  PRMT R3, R28, 0x7772, RZ ;  /* 0x000077721c037816 */ /* 0x001fca00000000ff */
[----:B------:R0:W-:Y:S01]  /*b9000*/  @P5 STG.E.U8 desc[UR40][R16.64], R3 ;  /* 0x0000000310005986 */ /* 0x0001e2000c101128 */
[----:B------:R-:W-:Y:S02]  /*b9010*/  LOP3.LUT P2, RZ, R14, 0x8000000, RZ, 0xc0, !PT ;  /* 0x080000000eff7812 */ /* 0x000fe4000784c0ff */
[----:B0-----:R-:W-:-:S05]  /*b9020*/  PRMT R3, R28, 0x7773, RZ ;  /* 0x000077731c037816 */ /* 0x001fca00000000ff */
[----:B------:R2:W-:Y:S01]  /*b9030*/  @P4 STG.E.U8 desc[UR40][R22.64], R3 ;  /* 0x0000000316004986 */ /* 0x0005e2000c101128 */
[C---:B------:R-:W-:Y:S02]  /*b9040*/  LOP3.LUT P1, RZ, R14.reuse, 0x4000000, RZ, 0xc0, !PT ;  /* 0x040000000eff7812 */ /* 0x040fe4000782c0ff */
[----:B------:R-:W-:Y:S02]  /*b9050*/  LOP3.LUT P0, RZ, R14, 0x2000000, RZ, 0xc0, !PT ;  /* 0x020000000eff7812 */ /* 0x000fe4000780c0ff */
[----:B--2---:R-:W-:-:S05]  /*b9060*/  PRMT R3, R6, 0x7770, RZ ;  /* 0x0000777006037816 */ /* 0x004fca00000000ff */
[----:B---3--:R0:W-:Y:S02]  /*b9070*/  @P3 STG.E.U8 desc[UR40][R20.64], R3 ;  /* 0x0000000314003986 */ /* 0x0081e4000c101128 */
[----:B0-----:R-:W-:-:S05]  /*b9080*/  PRMT R3, R6, 0x7771, RZ ;  /* 0x0000777106037816 */ /* 0x001fca00000000ff */
[----:B------:R0:W-:Y:S02]  /*b9090*/  @P2 STG.E.U8 desc[UR40][R26.64], R3 ;  /* 0x000000031a002986 */ /* 0x0001e4000c101128 */
[----:B0-----:R-:W-:-:S05]  /*b90a0*/  PRMT R3, R6, 0x7772, RZ ;  /* 0x0000777206037816 */ /* 0x001fca00000000ff */
[----:B------:R0:W-:Y:S02]  /*b90b0*/  @P1 STG.E.U8 desc[UR40][R24.64], R3 ;  /* 0x0000000318001986 */ /* 0x0001e4000c101128 */
[----:B0-----:R-:W-:Y:S02]  /*b90c0*/  PRMT R3, R6, 0x7773, RZ ;  /* 0x0000777306037816 */ /* 0x001fe400000000ff */
[----:B------:R-:W2:Y:S04]  /*b90d0*/  LDL.LU R6, [R1+0x2f90] ;  /* 0x002f900001067983 */ /* 0x000ea80000300800 */
[----:B------:R-:W3:Y:S04]  /*b90e0*/  LDL.LU.64 R26, [R1+0x240] ;  /* 0x00024000011a7983 */ /* 0x000ee80000300a00 */
[----:B------:R-:W2:Y:S04]  /*b90f0*/  LDL.LU.64 R24, [R1+0x228] ;  /* 0x0002280001187983 */ /* 0x000ea80000300a00 */
[----:B----4-:R0:W-:Y:S04]  /*b9100*/  @P0 STG.E.U8 desc[UR40][R12.64], R3 ;  /* 0x000000030c000986 */ /* 0x0101e8000c101128 */
[----:B------:R-:W4:Y:S04]  /*b9110*/  LDL.LU.64 R28, [R1+0x220] ;  /* 0x00022000011c7983 */ /* 0x000f280000300a00 */
[----:B0-----:R-:W2:Y:S01]  /*b9120*/  LDL.LU R13, [R1+0x12c] ;  /* 0x00012c00010d7983 */ /* 0x001ea20000300800 */
[----:B------:R-:W-:-:S03]  /*b9130*/  LOP3.LUT P3, RZ, R14, 0x1000000, RZ, 0xc0, !PT ;  /* 0x010000000eff7812 */ /* 0x000fc6000786c0ff */
[----:B------:R-:W3:Y:S04]  /*b9140*/  LDL.LU.64 R22, [R1+0x208] ;  /* 0x0002080001167983 */ /* 0x000ee80000300a00 */
[----:B------:R-:W4:Y:S04]  /*b9150*/  LDL.LU.64 R20, [R1+0x200] ;  /* 0x0002000001147983 */ /* 0x000f280000300a00 */
[----:B------:R-:W4:Y:S01]  /*b9160*/  LDL.LU R12, [R1+0x110] ;  /* 0x00011000010c7983 */ /* 0x000f220000300800 */
[----:B------:R-:W-:Y:S02]  /*b9170*/  LOP3.LUT P6, RZ, R14, 0x4000, RZ, 0xc0, !PT ;  /* 0x000040000eff7812 */ /* 0x000fe400078cc0ff */
[----:B------:R-:W-:-:S11]  /*b9180*/  LOP3.LUT R8, R8, 0xffffffdf, RZ, 0xc0, !PT ;  /* 0xffffffdf08087812 */ /* 0x000fd600078ec0ff */
[----:B------:R-:W-:-:S04]  /*b9190*/  @P6 LOP3.LUT R8, R8, 0x20, RZ, 0xfc, !PT ;  /* 0x0000002008086812 */ /* 0x000fc800078efcff */
[----:B------:R-:W-:Y:S02]  /*b91a0*/  LOP3.LUT R8, R8, 0xffffffbf, RZ, 0xc0, !PT ;  /* 0xffffffbf08087812 */ /* 0x000fe400078ec0ff */
[----:B--2---:R-:W-:-:S05]  /*b91b0*/  PRMT R3, R13, 0x7770, RZ ;  /* 0x000077700d037816 */ /* 0x004fca00000000ff */
[----:B---3--:R0:W-:Y:S04]  /*b91c0*/  @P3 STG.E.U8 desc[UR40][R26.64], R3 ;  /* 0x000000031a003986 */ /* 0x0081e8000c101128 */
[----:B0-----:R-:W2:Y:S04]  /*b91d0*/  LDL.LU.64 R26, [R1+0x1c8] ;  /* 0x0001c800011a7983 */ /* 0x001ea80000300a00 */
[----:B------:R-:W3:Y:S01]  /*b91e0*/  LDL.LU R18, [R1+0x100] ;  /* 0x0001000001127983 */ /* 0x000ee20000300800 */
[----:B------:R-:W-:-:S13]  /*b91f0*/  LOP3.LUT P6, RZ, R6, 0x40000000, RZ, 0xc0, !PT ;  /* 0x4000000006ff7812 */ /* 0x000fda00078cc0ff */
[----:B------:R-:W-:Y:S02]  /*b9200*/  @P6 LOP3.LUT R8, R8, 0x40, RZ, 0xfc, !PT ;  /* 0x0000004008086812 */ /* 0x000fe400078efcff */
[----:B------:R-:W-:Y:S02]  /*b9210*/  LOP3.LUT P6, RZ, R14, 0x8000, RZ, 0xc0, !PT ;  /* 0x000080000eff7812 */ /* 0x000fe400078cc0ff */
[----:B------:R-:W-:-:S11]  /*b9220*/  LOP3.LUT R8, R8, 0xffffff7f, RZ, 0xc0, !PT ;  /* 0xffffff7f08087812 */ /* 0x000fd600078ec0ff */
[----:B------:R-:W-:Y:S02]  /*b9230*/  @P6 LOP3.LUT R8, R8, 0x80, RZ, 0xfc, !PT ;  /* 0x0000008008086812 */ /* 0x000fe400078efcff */
[----:B------:R-:W-:Y:S02]  /*b9240*/  LOP3.LUT P6, RZ, R14, 0x10000, RZ, 0xc0, !PT ;  /* 0x000100000eff7812 */ /* 0x000fe400078cc0ff */
[----:B------:R-:W-:Y:S02]  /*b9250*/  LOP3.LUT R8, R8, 0xfffffeff, RZ, 0xc0, !PT ;  /* 0xfffffeff08087812 */ /* 0x000fe400078ec0ff */
[----:B------:R-:W-:Y:S02]  /*b9260*/  LOP3.LUT P2, RZ, R14, 0x800000, RZ, 0xc0, !PT ;  /* 0x008000000eff7812 */ /* 0x000fe4000784c0ff */
[----:B------:R-:W-:-:S07]  /*b9270*/  PRMT R3, R13, 0x7771, RZ ;  /* 0x000077710d037816 */ /* 0x000fce00000000ff */
[----:B------:R-:W-:Y:S02]  /*b9280*/  @P6 LOP3.LUT R8, R8, 0x100, RZ, 0xfc, !PT ;  /* 0x0000010008086812 */ /* 0x000fe400078efcff */
[----:B------:R-:W-:Y:S02]  /*b9290*/  LOP3.LUT P6, RZ, R14, 0x20000, RZ, 0xc0, !PT ;  /* 0x000200000eff7812 */ /* 0x000fe400078cc0ff */
[----:B------:R-:W-:Y:S01]  /*b92a0*/  LOP3.LUT R8, R8, 0xfffffdff, RZ, 0xc0, !PT ;  /* 0xfffffdff08087812 */ /* 0x000fe200078ec0ff */
[----:B------:R0:W-:Y:S01]  /*b92b0*/  @P2 STG.E.U8 desc[UR40][R24.64], R3 ;  /* 0x0000000318002986 */ /* 0x0001e2000c101128 */
[----:B------:R-:W-:-:S09]  /*b92c0*/  LOP3.LUT P3, RZ, R6, 0x20000000, RZ, 0xc0, !PT ;  /* 0x2000000006ff7812 */ /* 0x000fd2000786c0ff */
[----:B------:R-:W-:Y:S02]  /*b92d0*/  @P6 LOP3.LUT R8, R8, 0x200, RZ, 0xfc, !PT ;  /* 0x0000020008086812 */ /* 0x000fe400078efcff */
[----:B------:R-:W-:Y:S01]  /*b92e0*/  LOP3.LUT P6, RZ, R6, 0x80000000, RZ, 0xc0, !PT ;  /* 0x8000000006ff7812 */ /* 0x000fe200078cc0ff */
[----:B---3--:R1:W-:Y:S04]  /*b92f0*/  STL [R1+0x2f88], R18 ;  /* 0x002f881201007387 */ /* 0x0083e80000100800 */
[----:B0-----:R-:W3:Y:S04]  /*b9300*/  LDL.LU.64 R24, [R1+0x218] ;  /* 0x0002180001187983 */ /* 0x001ee80000300a00 */
[----:B-1----:R-:W2:Y:S04]  /*b9310*/  LDL.LU.64 R18, [R1+0x210] ;  /* 0x0002100001127983 */ /* 0x002ea80000300a00 */
[----:B------:R0:W-:Y:S04]  /*b9320*/  STL.64 [R1+0x2f70], R6 ;  /* 0x002f700601007387 */ /* 0x0001e80000100a00 */
[----:B0-----:R-:W2:Y:S01]  /*b9330*/  LDL.LU.64 R6, [R1+0x258] ;  /* 0x0002580001067983 */ /* 0x001ea20000300a00 */
[----:B------:R-:W-:-:S04]  /*b9340*/  LOP3.LUT R8, R8, 0xfffffbff, RZ, 0xc0, !PT ;  /* 0xfffffbff08087812 */ /* 0x000fc800078ec0ff */
[----:B------:R-:W-:Y:S02]  /*b9350*/  @P6 LOP3.LUT R8, R8, 0x400, RZ, 0xfc, !PT ;  /* 0x0000040008086812 */ /* 0x000fe400078efcff */
        /* <DEDUP_REMOVED lines=8> */
[----:B----4-:R-:W-:Y:S02]  /*b93e0*/  @P1 STG.E.U8 desc[UR40][R28.64], R3 ;  /* 0x000000031c001986 */ /* 0x010fe4000c101128 */
[----:B------:R-:W-:Y:S02]  /*b93f0*/  @P6 LOP3.LUT R8, R8, 0x1000, RZ, 0xfc, !PT ;  /* 0x0000100008086812 */ /* 0x000fe400078efcff */
[----:B------:R-:W-:Y:S01]  /*b9400*/  LOP3.LUT P6, RZ, R14, 0x100000, RZ, 0xc0, !PT ;  /* 0x001000000eff7812 */ /* 0x000fe200078cc0ff */
[----:B--2---:R0:W-:Y:S04]  /*b9410*/  STL.64 [R1+0x2f78], R6 ;  /* 0x002f780601007387 */ /* 0x0041e80000100a00 */
[----:B0-----:R-:W2:Y:S01]  /*b9420*/  LDL.LU.64 R6, [R1+0x230] ;  /* 0x0002300001067983 */ /* 0x001ea20000300a00 */
        /* <DEDUP_REMOVED lines=16> */
[----:B------:R-:W4:Y:S04]  /*b9530*/  LDL.LU.64 R10, [R1+0x278] ;  /* 0x00027800010a7983 */ /* 0x000f280000300a00 */
[----:B------:R-:W2:Y:S04]  /*b9540*/  LDL.LU.64 R16, [R1+0x270] ;  /* 0x0002700001107983 */ /* 0x000ea80000300a00 */
[----:B------:R-:W2:Y:S04]  /*b9550*/  LDL.LU.64 R28, [R1+0x298] ;  /* 0x00029800011c7983 */ /* 0x000ea80000300a00 */
[----:B------:R-:W2:Y:S04]  /*b9560*/  LDL.LU.64 R22, [R1+0x290] ;  /* 0x0002900001167983 */ /* 0x000ea80000300a00 */
[----:B------:R-:W2:Y:S04]  /*b9570*/  LDL.LU R13, [R1+0x104] ;  /* 0x00010400010d7983 */ /* 0x000ea80000300800 */
[----:B------:R-:W2:Y:S04]  /*b9580*/  LDL.LU.64 R20, [R1+0x2b8] ;  /* 0x0002b80001147983 */ /* 0x000ea80000300a00 */
[----:B------:R-:W2:Y:S04]  /*b9590*/  LDL.LU.64 R26, [R1+0x2b0] ;  /* 0x0002b000011a7983 */ /* 0x000ea80000300a00 */
[----:B------:R-:W2:Y:S04]  /*b95a0*/  LDL.LU.64 R24, [R1+0x2d0] ;  /* 0x0002d00001187983 */ /* 0x000ea80000300a00 */
[----:B------:R-:W2:Y:S04]  /*b95b0*/  LDL.LU R12, [R1+0x2f8c] ;  /* 0x002f8c00010c7983 */ /* 0x000ea80000300800 */
[----:B------:R-:W2:Y:S01]  /*b95c0*/  LDL.LU R18, [R1+0x2f88] ;  /* 0x002f880001127983 */ /* 0x000ea20000300800 */
        /* <DEDUP_REMOVED lines=14> */
[----:B------:R-:W-:Y:S01]  /*b96b0*/  LOP3.LUT P0, RZ, R14, 0x200, RZ, 0xc0, !PT ;  /* 0x000002000eff7812 */ /* 0x000fe2000780c0ff */
[----:B--2---:R0:W-:Y:S01]  /*b96c0*/  @P6 STG.E.U8 desc[UR40][R6.64], R3 ;  /* 0x0000000306006986 */ /* 0x0041e2000c101128 */
[----:B------:R-:W-:Y:S02]  /*b96d0*/  LOP3.LUT P6, RZ, R8, 0x40, RZ, 0xc0, !PT ;  /* 0x0000004008ff7812 */ /* 0x000fe400078cc0ff */
[----:B0-----:R-:W-:Y:S01]  /*b96e0*/  PRMT R3, R18, 0x7773, RZ ;  /* 0x0000777312037816 */ /* 0x001fe200000000ff */
[----:B------:R-:W2:Y:S10]  /*b96f0*/  LDL.LU.64 R6, [R1+0x2f70] ;  /* 0x002f700001067983 */ /* 0x000eb40000300a00 */
[----:B---3--:R0:W-:Y:S01]  /*b9700*/  @P6 STG.E.U8 desc[UR40][R4.64], R3 ;  /* 0x0000000304006986 */ /* 0x0081e2000c101128 */
[----:B------:R-:W-:-:S02]  /*b9710*/  LOP3.LUT P6, RZ, R8, 0x20, RZ, 0xc0, !PT ;  /* 0x0000002008ff7812 */ /* 0x000fc400078cc0ff */
[----:B0-----:R-:W-:-:S11]  /*b9720*/  PRMT R3, R12, 0x7770, RZ ;  /* 0x000077700c037816 */ /* 0x001fd600000000ff */
[----:B----4-:R0:W-:Y:S02]  /*b9730*/  @P6 STG.E.U8 desc[UR40][R10.64], R3 ;  /* 0x000000030a006986 */ /* 0x0101e4000c101128 */
[----:B0-----:R-:W-:-:S05]  /*b9740*/  PRMT R3, R12, 0x7771, RZ ;  /* 0x000077710c037816 */ /* 0x001fca00000000ff */
[----:B------:R0:W-:Y:S02]  /*b9750*/  @P5 STG.E.U8 desc[UR40][R16.64], R3 ;  /* 0x0000000310005986 */ /* 0x0001e4000c101128 */
[----:B0-----:R-:W-:-:S05]  /*b9760*/  PRMT R3, R12, 0x7772, RZ ;  /* 0x000077720c037816 */ /* 0x001fca00000000ff */
[----:B------:R0:W-:Y:S02]  /*b9770*/  @P4 STG.E.U8 desc[UR40][R28.64], R3 ;  /* 0x000000031c004986 */ /* 0x0001e4000c101128 */
[----:B0-----:R-:W-:Y:S02]  /*b9780*/  PRMT R3, R12, 0x7773, RZ ;  /* 0x000077730c037816 */ /* 0x001fe400000000ff */
[----:B------:R-:W3:Y:S04]  /*b9790*/  LDL.LU R12, [R1+0x2f68] ;  /* 0x002f6800010c7983 */ /* 0x000ee80000300800 */
[----:B------:R0:W-:Y:S02]  /*b97a0*/  @P3 STG.E.U8 desc[UR40][R22.64], R3 ;  /* 0x0000000316003986 */ /* 0x0001e4000c101128 */
[----:B0-----:R-:W-:-:S05]  /*b97b0*/  PRMT R3, R13, 0x7770, RZ ;  /* 0x000077700d037816 */ /* 0x001fca00000000ff */
[----:B------:R0:W-:Y:S02]  /*b97c0*/  @P2 STG.E.U8 desc[UR40][R20.64], R3 ;  /* 0x0000000314002986 */ /* 0x0001e4000c101128 */
[----:B0-----:R-:W-:-:S05]  /*b97d0*/  PRMT R3, R13, 0x7771, RZ ;  /* 0x000077710d037816 */ /* 0x001fca00000000ff */
[----:B------:R0:W-:Y:S02]  /*b97e0*/  @P1 STG.E.U8 desc[UR40][R26.64], R3 ;  /* 0x000000031a001986 */ /* 0x0001e4000c101128 */
[----:B0-----:R-:W-:Y:S02]  /*b97f0*/  PRMT R3, R13, 0x7772, RZ ;  /* 0x000077720d037816 */ /* 0x001fe400000000ff */
[----:B------:R-:W4:Y:S04]  /*b9800*/  LDL.LU.64 R26, [R1+0x2e8] ;  /* 0x0002e800011a7983 */ /* 0x000f280000300a00 */
[----:B------:R0:W-:Y:S04]  /*b9810*/  @P0 STG.E.U8 desc[UR40][R24.64], R3 ;  /* 0x0000000318000986 */ /* 0x0001e8000c101128 */
[----:B0-----:R-:W3:Y:S04]  /*b9820*/  LDL.LU.64 R24, [R1+0x308] ;  /* 0x0003080001187983 */ /* 0x001ee80000300a00 */
[----:B------:R-:W3:Y:S04]  /*b9830*/  LDL.LU.64 R16, [R1+0x300] ;  /* 0x0003000001107983 */ /* 0x000ee80000300a00 */
[----:B------:R-:W3:Y:S04]  /*b9840*/  LDL.LU.64 R28, [R1+0x328] ;  /* 0x00032800011c7983 */ /* 0x000ee80000300a00 */
[----:B------:R-:W3:Y:S01]  /*b9850*/  LDL.LU R20, [R1+0x118] ;  /* 0x0001180001147983 */ /* 0x000ee20000300800 */
[----:B------:R-:W-:-:S02]  /*b9860*/  LOP3.LUT P2, RZ, R14, 0x100, RZ, 0xc0, !PT ;  /* 0x000001000eff7812 */ /* 0x000fc4000784c0ff */
[----:B------:R-:W-:Y:S01]  /*b9870*/  PRMT R3, R13, 0x7773, RZ ;  /* 0x000077730d037816 */ /* 0x000fe200000000ff */
[----:B------:R-:W3:Y:S04]  /*b9880*/  LDL.LU.64 R22, [R1+0x320] ;  /* 0x0003200001167983 */ /* 0x000ee80000300a00 */
[----:B------:R-:W-:Y:S04]  /*b9890*/  STL [R1+0x2ecc], R15 ;  /* 0x002ecc0f01007387 */ /* 0x000fe80000100800 */
[----:B------:R-:W3:Y:S01]  /*b98a0*/  LDL.LU R13, [R1+0x108] ;  /* 0x00010800010d7983 */ /* 0x000ee20000300800 */
[----:B--2---:R-:W-:-:S13]  /*b98b0*/  LOP3.LUT P3, RZ, R6, 0x10000000, RZ, 0xc0, !PT ;  /* 0x1000000006ff7812 */ /* 0x004fda000786c0ff */
[----:B----4-:R0:W-:Y:S04]  /*b98c0*/  @P3 STG.E.U8 desc[UR40][R26.64], R3 ;  /* 0x000000031a003986 */ /* 0x0101e8000c101128 */
[----:B0-----:R-:W2:Y:S01]  /*b98d0*/  LDL.LU.64 R26, [R1+0x348] ;  /* 0x00034800011a7983 */ /* 0x001ea20000300a00 */
[----:B---3--:R-:W-:-:S05]  /*b98e0*/  PRMT R3, R20, 0x7770, RZ ;  /* 0x0000777014037816 */ /* 0x008fca00000000ff */
[----:B------:R0:W-:Y:S04]  /*b98f0*/  @P2 STG.E.U8 desc[UR40][R24.64], R3 ;  /* 0x0000000318002986 */ /* 0x0001e8000c101128 */
[----:B0-----:R-:W3:Y:S04]  /*b9900*/  LDL.LU.64 R24, [R1+0x340] ;  /* 0x0003400001187983 */ /* 0x001ee80000300a00 */
[----:B------:R-:W4:Y:S01]  /*b9910*/  LDL.LU R18, [R1+0x11c] ;  /* 0x00011c0001127983 */ /* 0x000f220000300800 */
        /* <DEDUP_REMOVED lines=11> */
[----:B----4-:R0:W-:Y:S04]  /*b99d0*/  STL [R1+0x2f58], R18 ;  /* 0x002f581201007387 */ /* 0x0101e80000100800 */
[----:B------:R-:W-:Y:S04]  /*b99e0*/  STL.64 [R1+0x2f48], R6 ;  /* 0x002f480601007387 */ /* 0x000fe80000100a00 */
[----:B0-----:R-:W4:Y:S02]  /*b99f0*/  LDL.LU.64 R18, [R1+0x360] ;  /* 0x0003600001127983 */ /* 0x001f240000300a00 */
        /* <DEDUP_REMOVED lines=12> */
[----:B------:R-:W-:-:S09]  /*b9ac0*/  LOP3.LUT P2, RZ, R6, 0x1000000, RZ, 0xc0, !PT ;  /* 0x0100000006ff7812 */ /* 0x000fd2000784c0ff */
[----:B------:R-:W-:Y:S02]  /*b9ad0*/  @P6 LOP3.LUT R8, R8, 0x10, RZ, 0xfc, !PT ;  /* 0x0000001008086812 */ /* 0x000fe400078efcff */
[----:B------:R-:W-:Y:S01]  /*b9ae0*/  LOP3.LUT P6, RZ, R6, 0x8000000, RZ, 0xc0, !PT ;  /* 0x0800000006ff7812 */ /* 0x000fe200078cc0ff */
[----:B----4-:R0:W-:Y:S04]  /*b9af0*/  STL.64 [R1+0x2f60], R18 ;  /* 0x002f601201007387 */ /* 0x0101e80000100a00 */
[----:B0-----:R-:W4:Y:S04]  /*b9b00*/  LDL.LU.64 R18, [R1+0x368] ;  /* 0x0003680001127983 */ /* 0x001f280000300a00 */
[----:B------:R-:W4:Y:S01]  /*b9b10*/  LDL.LU.64 R6, [R1+0x380] ;  /* 0x0003800001067983 */ /* 0x000f220000300a00 */
[----:B------:R-:W-:-:S02]  /*b9b20*/  LOP3.LUT P1, RZ, R14, 0x80, RZ, 0xc0, !PT ;  /* 0x000000800eff7812 */ /* 0x000fc4000782c0ff */
[----:B------:R-:W-:Y:S02]  /*b9b30*/  LOP3.LUT P0, RZ, R14, 0x40, RZ, 0xc0, !PT ;  /* 0x000000400eff7812 */ /* 0x000fe4000780c0ff */
[----:B------:R-:W-:-:S09]  /*b9b40*/  PRMT R3, R20, 0x7771, RZ ;  /* 0x0000777114037816 */ /* 0x000fd200000000ff */
[----:B------:R0:W-:Y:S02]  /*b9b50*/  @P1 STG.E.U8 desc[UR40][R16.64], R3 ;  /* 0x0000000310001986 */ /* 0x0001e4000c101128 */
[----:B0-----:R-:W-:-:S05]  /*b9b60*/  PRMT R3, R20, 0x7772, RZ ;  /* 0x0000777214037816 */ /* 0x001fca00000000ff */
[----:B------:R0:W-:Y:S02]  /*b9b70*/  @P0 STG.E.U8 desc[UR40][R28.64], R3 ;  /* 0x000000031c000986 */ /* 0x0001e4000c101128 */
[----:B0-----:R-:W-:-:S05]  /*b9b80*/  PRMT R3, R20, 0x7773, RZ ;  /* 0x0000777314037816 */ /* 0x001fca00000000ff */
[----:B------:R0:W-:Y:S01]  /*b9b90*/  @P6 STG.E.U8 desc[UR40][R22.64], R3 ;  /* 0x0000000316006986 */ /* 0x0001e2000c101128 */
[----:B------:R-:W-:Y:S02]  /*b9ba0*/  LOP3.LUT P6, RZ, R8, 0x10, RZ, 0xc0, !PT ;  /* 0x0000001008ff7812 */ /* 0x000fe400078cc0ff */
[----:B0-----:R-:W-:-:S11]  /*b9bb0*/  PRMT R3, R13, 0x7770, RZ ;  /* 0x000077700d037816 */ /* 0x001fd600000000ff */
[----:B--2---:R0:W-:Y:S01]  /*b9bc0*/  @P6 STG.E.U8 desc[UR40][R26.64], R3 ;  /* 0x000000031a006986 */ /* 0x0041e2000c101128 */
[----:B------:R-:W-:Y:S02]  /*b9bd0*/  LOP3.LUT P6, RZ, R8, 0x8, RZ, 0xc0, !PT ;  /* 0x0000000808ff7812 */ /* 0x000fe400078cc0ff */
[----:B0-----:R-:W-:-:S11]  /*b9be0*/  PRMT R3, R13, 0x7771, RZ ;  /* 0x000077710d037816 */ /* 0x001fd600000000ff */
[----:B---3--:R0:W-:Y:S01]  /*b9bf0*/  @P6 STG.E.U8 desc[UR40][R24.64], R3 ;  /* 0x0000000318006986 */ /* 0x0081e2000c101128 */
[C---:B------:R-:W-:Y:S02]  /*b9c00*/  LOP3.LUT P6, RZ, R8.reuse, 0x4, RZ, 0xc0, !PT ;  /* 0x0000000408ff7812 */ /* 0x040fe400078cc0ff */
[----:B0-----:R-:W-:Y:S01]  /*b9c10*/  PRMT R3, R13, 0x7772, RZ ;  /* 0x000077720d037816 */ /* 0x001fe200000000ff */
[----:B----4-:R0:W-:Y:S04]  /*b9c20*/  STL.64 [R1+0x2f50], R6 ;  /* 0x002f500601007387 */ /* 0x0101e80000100a00 */
[----:B0-----:R-:W2:Y:S04]  /*b9c30*/  LDL.LU.64 R6, [R1+0x388] ;  /* 0x0003880001067983 */ /* 0x001ea80000300a00 */
[----:B------:R-:W3:Y:S04]  /*b9c40*/  LDL.LU.64 R14, [R1+0x3a8] ;  /* 0x0003a800010e7983 */ /* 0x000ee80000300a00 */
[----:B------:R-:W4:Y:S04]  /*b9c50*/  LDL.LU R21, [R1+0x10c] ;  /* 0x00010c0001157983 */ /* 0x000f280000300800 */
[----:B------:R-:W2:Y:S04]  /*b9c60*/  LDL.LU.64 R4, [R1+0x3a0] ;  /* 0x0003a00001047983 */ /* 0x000ea80000300a00 */
[----:B------:R-:W2:Y:S04]  /*b9c70*/  LDL.LU.64 R10, [R1+0x3c8] ;  /* 0x0003c800010a7983 */ /* 0x000ea80000300a00 */
[----:B------:R-:W2:Y:S04]  /*b9c80*/  LDL.LU.64 R16, [R1+0x3c0] ;  /* 0x0003c00001107983 */ /* 0x000ea80000300a00 */
[----:B------:R-:W2:Y:S04]  /*b9c90*/  LDL.LU.64 R28, [R1+0x3e8] ;  /* 0x0003e800011c7983 */ /* 0x000ea80000300a00 */
[----:B------:R-:W2:Y:S04]  /*b9ca0*/  LDL.LU R20, [R1+0xf0] ;  /* 0x0000f00001147983 */ /* 0x000ea80000300800 */
[----:B------:R-:W2:Y:S04]  /*b9cb0*/  LDL.LU.64 R22, [R1+0x3e0] ;  /* 0x0003e00001167983 */ /* 0x000ea80000300a00 */
[----:B------:R-:W2:Y:S04]  /*b9cc0*/  LDL.LU.64 R26, [R1+0x408] ;  /* 0x00040800011a7983 */ /* 0x000ea80000300a00 */
[----:B------:R-:W2:Y:S04]  /*b9cd0*/  LDL.LU.64 R24, [R1+0x400] ;  /* 0x0004000001187983 */ /* 0x000ea80000300a00 */
[----:B------:R0:W-:Y:S04]  /*b9ce0*/  @P6 STG.E.U8 desc[UR40][R18.64], R3 ;  /* 0x0000000312006986 */ /* 0x0001e8000c101128 */
[----:B0-----:R-:W2:Y:S01]  /*b9cf0*/  LDL.LU.64 R18, [R1+0x2f60] ;  /* 0x002f600001127983 */ /* 0x001ea20000300a00 */
[----:B------:R-:W-:-:S02]  /*b9d00*/  LOP3.LUT P6, RZ, R8, 0x2, RZ, 0xc0, !PT ;  /* 0x0000000208ff7812 */ /* 0x000fc400078cc0ff */
[----:B------:R-:W-:Y:S02]  /*b9d10*/  PRMT R3, R13, 0x7773, RZ ;  /* 0x000077730d037816 */ /* 0x000fe400000000ff */
[----:B------:R-:W3:Y:S09]  /*b9d20*/  LDL.LU R13, [R1+0x2f5c] ;  /* 0x002f5c00010d7983 */ /* 0x000ef20000300800 */
[----:B--2---:R0:W-:Y:S04]  /*b9d30*/  @P6 STG.E.U8 desc[UR40][R18.64], R3 ;  /* 0x0000000312006986 */ /* 0x0041e8000c101128 */
[----:B0-----:R-:W2:Y:S01]  /*b9d40*/  LDL.LU R18, [R1+0x2f58] ;  /* 0x002f580001127983 */ /* 0x001ea20000300800 */
[----:B------:R-:W-:-:S02]  /*b9d50*/  LOP3.LUT P6, RZ, R8, 0x1, RZ, 0xc0, !PT ;  /* 0x0000000108ff7812 */ /* 0x000fc400078cc0ff */
[----:B--2---:R-:W-:-:S11]  /*b9d60*/  PRMT R3, R18, 0x7770, RZ ;  /* 0x0000777012037816 */ /* 0x004fd600000000ff */
[----:B------:R0:W-:Y:S04]  /*b9d70*/  @P6 STG.E.U8 desc[UR40][R6.64], R3 ;  /* 0x0000000306006986 */ /* 0x0001e8000c101128 */
        /* <DEDUP_REMOVED lines=9> */
[C---:B------:R-:W-:Y:S02]  /*b9e10*/  LOP3.LUT P6, RZ, R9.reuse, 0x40000000, RZ, 0xc0, !PT ;  /* 0x4000000009ff7812 */ /* 0x040fe400078cc0ff */
[----:B0-----:R-:W-:Y:S01]  /*b9e20*/  PRMT R3, R18, 0x7772, RZ ;  /* 0x0000777212037816 */ /* 0x001fe200000000ff */
[----:B------:R-:W2:Y:S10]  /*b9e30*/  LDL.LU.64 R6, [R1+0x2f48] ;  /* 0x002f480001067983 */ /* 0x000eb40000300a00 */
[----:B---3--:R0:W-:Y:S01]  /*b9e40*/  @P6 STG.E.U8 desc[UR40][R14.64], R3 ;  /* 0x000000030e006986 */ /* 0x0081e2000c101128 */
[----:B------:R-:W-:-:S02]  /*b9e50*/  LOP3.LUT P6, RZ, R9, 0x20000000, RZ, 0xc0, !PT ;  /* 0x2000000009ff7812 */ /* 0x000fc400078cc0ff */
[----:B0-----:R-:W-:-:S11]  /*b9e60*/  PRMT R3, R18, 0x7773, RZ ;  /* 0x0000777312037816 */ /* 0x001fd600000000ff */
[----:B------:R4:W-:Y:S02]  /*b9e70*/  @P6 STG.E.U8 desc[UR40][R4.64], R3 ;  /* 0x0000000304006986 */ /* 0x0009e4000c101128 */
[----:B----4-:R-:W-:-:S05]  /*b9e80*/  PRMT R3, R21, 0x7770, RZ ;  /* 0x0000777015037816 */ /* 0x010fca00000000ff */
        /* <DEDUP_REMOVED lines=12> */
[----:B0-----:R-:W4:Y:S01]  /*b9f50*/  LDL.LU.64 R24, [R1+0x420] ;  /* 0x0004200001187983 */ /* 0x001f220000300a00 */
[----:B------:R-:W-:-:S02]  /*b9f60*/  LOP3.LUT P3, RZ, R12, 0x4000000, RZ, 0xc0, !PT ;  /* 0x040000000cff7812 */ /* 0x000fc4000786c0ff */
[----:B------:R-:W-:Y:S01]  /*b9f70*/  PRMT R3, R20, 0x7772, RZ ;  /* 0x0000777214037816 */ /* 0x000fe200000000ff */
[----:B------:R-:W4:Y:S04]  /*b9f80*/  LDL.LU.64 R10, [R1+0x448] ;  /* 0x00044800010a7983 */ /* 0x000f280000300a00 */
[----:B------:R-:W4:Y:S04]  /*b9f90*/  LDL.LU.64 R28, [R1+0x440] ;  /* 0x00044000011c7983 */ /* 0x000f280000300a00 */
[----:B------:R-:W4:Y:S04]  /*b9fa0*/  LDL.LU.64 R22, [R1+0x468] ;  /* 0x0004680001167983 */ /* 0x000f280000300a00 */
[----:B------:R-:W4:Y:S01]  /*b9fb0*/  LDL.LU R21, [R1+0xe0] ;  /* 0x0000e00001157983 */ /* 0x000f220000300800 */
[----:B--2---:R-:W-:-:S03]  /*b9fc0*/  LOP3.LUT P2, RZ, R6, 0x800000, RZ, 0xc0, !PT ;  /* 0x0080000006ff7812 */ /* 0x004fc6000784c0ff */
[----:B---3--:R0:W-:Y:S02]  /*b9fd0*/  @P3 STG.E.U8 desc[UR40][R26.64], R3 ;  /* 0x000000031a003986 */ /* 0x0081e4000c101128 */
[----:B0-----:R-:W-:Y:S02]  /*b9fe0*/  PRMT R3, R20, 0x7773, RZ ;  /* 0x0000777314037816 */ /* 0x001fe400000000ff */
[----:B------:R-:W2:Y:S04]  /*b9ff0*/  LDL.LU.64 R26, [R1+0x460] ;  /* 0x00046000011a7983 */ /* 0x000ea80000300a00 */
[----:B------:R-:W3:Y:S04]  /*ba000*/  LDL.LU R8, [R1+0xf4] ;  /* 0x0000f40001087983 */ /* 0x000ee80000300800 */
[----:B----4-:R0:W-:Y:S04]  /*ba010*/  @P2 STG.E.U8 desc[UR40][R24.64], R3 ;  /* 0x0000000318002986 */ /* 0x0101e8000c101128 */
[----:B0-----:R-:W4:Y:S04]  /*ba020*/  LDL.LU.64 R24, [R1+0x488] ;  /* 0x0004880001187983 */ /* 0x001f280000300a00 */
[----:B------:R-:W2:Y:S04]  /*ba030*/  LDL.LU R17, [R1+0xe4] ;  /* 0x0000e40001117983 */ /* 0x000ea80000300800 */
        /* <DEDUP_REMOVED lines=25> */
[C---:B------:R-:W-:Y:S01]  /*ba1d0*/  LOP3.LUT P6, RZ, R12.reuse, 0x400000, RZ, 0xc0, !PT ;  /* 0x004000000cff7812 */ /* 0x040fe200078cc0ff */
[----:B------:R-:W2:Y:S01]  /*ba1e0*/  LDL.LU.64 R14, [R1+0x4c0] ;  /* 0x0004c000010e7983 */ /* 0x000ea20000300a00 */
[----:B------:R-:W-:Y:S02]  /*ba1f0*/  LOP3.LUT R9, R9, 0xf7ffffff, RZ, 0xc0, !PT ;  /* 0xf7ffffff09097812 */ /* 0x000fe400078ec0ff */
[----:B------:R-:W-:Y:S01]  /*ba200*/  LOP3.LUT P1, RZ, R12, 0x2000000, RZ, 0xc0, !PT ;  /* 0x020000000cff7812 */ /* 0x000fe2000782c0ff */
[----:B------:R-:W2:Y:S08]  /*ba210*/  LDL.LU.64 R18, [R1+0x4e8] ;  /* 0x0004e80001127983 */ /* 0x000eb00000300a00 */
[----:B------:R-:W-:-:S02]  /*ba220*/  @P6 LOP3.LUT R9, R9, 0x8000000, RZ, 0xfc, !PT ;  /* 0x0800000009096812 */ /* 0x000fc400078efcff */
[----:B------:R-:W-:Y:S02]  /*ba230*/  LOP3.LUT P6, RZ, R6, 0x400000, RZ, 0xc0, !PT ;  /* 0x0040000006ff7812 */ /* 0x000fe400078cc0ff */
[----:B------:R-:W-:Y:S02]  /*ba240*/  LOP3.LUT P0, RZ, R12, 0x1000000, RZ, 0xc0, !PT ;  /* 0x010000000cff7812 */ /* 0x000fe4000780c0ff */
[----:B------:R-:W-:Y:S02]  /*ba250*/  LOP3.LUT R9, R9, 0xefffffff, RZ, 0xc0, !PT ;  /* 0xefffffff09097812 */ /* 0x000fe400078ec0ff */
[----:B------:R-:W-:-:S05]  /*ba260*/  PRMT R3, R21, 0x7770, RZ ;  /* 0x0000777015037816 */ /* 0x000fca00000000ff */
[----:B------:R0:W-:Y:S02]  /*ba270*/  @P1 STG.E.U8 desc[UR40][R10.64], R3 ;  /* 0x000000030a001986 */ /* 0x0001e4000c101128 */
[----:B------:R-:W-:Y:S02]  /*ba280*/  @P6 LOP3.LUT R9, R9, 0x10000000, RZ, 0xfc, !PT ;  /* 0x1000000009096812 */ /* 0x000fe400078efcff */
[----:B------:R-:W-:Y:S02]  /*ba290*/  LOP3.LUT P6, RZ, R12, 0x800000, RZ, 0xc0, !PT ;  /* 0x008000000cff7812 */ /* 0x000fe400078cc0ff */
[C---:B0-----:R-:W-:Y:S01]  /*ba2a0*/  PRMT R3, R21.reuse, 0x7771, RZ ;  /* 0x0000777115037816 */ /* 0x041fe200000000ff */
[----:B------:R-:W2:Y:S04]  /*ba2b0*/  LDL.LU.64 R10, [R1+0x4e0] ;  /* 0x0004e000010a7983 */ /* 0x000ea80000300a00 */
[----:B------:R0:W-:Y:S02]  /*ba2c0*/  @P0 STG.E.U8 desc[UR40][R28.64], R3 ;  /* 0x000000031c000986 */ /* 0x0001e4000c101128 */
[----:B0-----:R-:W-:-:S02]  /*ba2d0*/  PRMT R3, R21, 0x7772, RZ ;  /* 0x0000777215037816 */ /* 0x001fc400000000ff */
[----:B------:R-:W2:Y:S04]  /*ba2e0*/  LDL.LU.64 R28, [R1+0x508] ;  /* 0x00050800011c7983 */ /* 0x000ea80000300a00 */
[----:B------:R0:W-:Y:S01]  /*ba2f0*/  @P6 STG.E.U8 desc[UR40][R22.64], R3 ;  /* 0x0000000316006986 */ /* 0x0001e2000c101128 */
[----:B------:R-:W-:Y:S02]  /*ba300*/  LOP3.LUT P6, RZ, R9, 0x10000000, RZ, 0xc0, !PT ;  /* 0x1000000009ff7812 */ /* 0x000fe400078cc0ff */
[----:B0-----:R-:W-:Y:S01]  /*ba310*/  PRMT R3, R21, 0x7773, RZ ;  /* 0x0000777315037816 */ /* 0x001fe200000000ff */
[----:B------:R-:W2:Y:S10]  /*ba320*/  LDL.LU.64 R22, [R1+0x500] ;  /* 0x0005000001167983 */ /* 0x000eb40000300a00 */
[----:B------:R3:W-:Y:S01]  /*ba330*/  @P6 STG.E.U8 desc[UR40][R26.64], R3 ;  /* 0x000000031a006986 */ /* 0x0007e2000c101128 */
[----:B------:R-:W-:-:S03]  /*ba340*/  LOP3.LUT P6, RZ, R9, 0x8000000, RZ, 0xc0, !PT ;  /* 0x0800000009ff7812 */ /* 0x000fc600078cc0ff */
[----:B------:R-:W2:Y:S01]  /*ba350*/  LDL.LU.64 R20, [R1+0x528] ;  /* 0x0005280001147983 */ /* 0x000ea20000300a00 */
[----:B---3--:R-:W-:-:S03]  /*ba360*/  PRMT R3, R8, 0x7770, RZ ;  /* 0x0000777008037816 */ /* 0x008fc600000000ff */
[----:B------:R-:W3:Y:S06]  /*ba370*/  LDL.LU.64 R26, [R1+0x520] ;  /* 0x00052000011a7983 */ /* 0x000eec0000300a00 */
[----:B----4-:R0:W-:Y:S01]  /*ba380*/  @P6 STG.E.U8 desc[UR40][R24.64], R3 ;  /* 0x0000000318006986 */ /* 0x0101e2000c101128 */
[----:B------:R-:W-:-:S03]  /*ba390*/  LOP3.LUT P6, RZ, R9, 0x4000000, RZ, 0xc0, !PT ;  /* 0x0400000009ff7812 */ /* 0x000fc600078cc0ff */
[----:B------:R-:W4:Y:S01]  /*ba3a0*/  LDL.LU R16, [R1+0xe8] ;  /* 0x0000e80001107983 */ /* 0x000f220000300800 */
        /* <DEDUP_REMOVED lines=14> */
[----:B------:R-:W-:Y:S02]  /*ba490*/  LOP3.LUT P5, RZ, R6, 0x100000, RZ, 0xc0, !PT ;  /* 0x0010000006ff7812 */ /* 0x000fe400078ac0ff */
[----:B------:R-:W-:-:S07]  /*ba4a0*/  LOP3.LUT P4, RZ, R12, 0x10000, RZ, 0xc0, !PT ;  /* 0x000100000cff7812 */ /* 0x000fce000788c0ff */
[----:B--2---:R0:W-:Y:S04]  /*ba4b0*/  @P6 STG.E.U8 desc[UR40][R4.64], R3 ;  /* 0x0000000304006986 */ /* 0x0041e8000c101128 */
[----:B0-----:R-:W2:Y:S01]  /*ba4c0*/  LDL.LU R5, [R1+0x2f2c] ;  /* 0x002f2c0001057983 */ /* 0x001ea20000300800 */
        /* <DEDUP_REMOVED lines=10> */
[----:B------:R-:W-:Y:S02]  /*ba570*/  LOP3.LUT P1, RZ, R6, 0x80000, RZ, 0xc0, !PT ;  /* 0x0008000006ff7812 */ /* 0x000fe4000782c0ff */
[----:B------:R-:W-:Y:S02]  /*ba580*/  LOP3.LUT P0, RZ, R12, 0x2000, RZ, 0xc0, !PT ;  /* 0x000020000cff7812 */ /* 0x000fe4000780c0ff */
        /* <DEDUP_REMOVED lines=8> */
[----:B---3--:R4:W-:Y:S04]  /*ba610*/  @P1 STG.E.U8 desc[UR40][R26.64], R3 ;  /* 0x000000031a001986 */ /* 0x0089e8000c101128 */
[----:B------:R-:W3:Y:S01]  /*ba620*/  LDL.LU.64 R20, [R1+0x540] ;  /* 0x0005400001147983 */ /* 0x000ee20000300a00 */
[----:B----4-:R-:W-:-:S05]  /*ba630*/  PRMT R3, R16, 0x7770, RZ ;  /* 0x0000777010037816 */ /* 0x010fca00000000ff */
[----:B------:R0:W-:Y:S04]  /*ba640*/  @P0 STG.E.U8 desc[UR40][R24.64], R3 ;  /* 0x0000000318000986 */ /* 0x0001e8000c101128 */
[----:B0-----:R-:W4:Y:S01]  /*ba650*/  LDL.LU.64 R24, [R1+0x568] ;  /* 0x0005680001187983 */ /* 0x001f220000300a00 */
[C---:B------:R-:W-:Y:S02]  /*ba660*/  LOP3.LUT P3, RZ, R12.reuse, 0x1000, RZ, 0xc0, !PT ;  /* 0x000010000cff7812 */ /* 0x040fe4000786c0ff */
[----:B------:R-:W-:Y:S01]  /*ba670*/  LOP3.LUT P2, RZ, R12, 0x800, RZ, 0xc0, !PT ;  /* 0x000008000cff7812 */ /* 0x000fe2000784c0ff */
[----:B------:R-:W2:Y:S01]  /*ba680*/  LDL.LU.64 R26, [R1+0x560] ;  /* 0x00056000011a7983 */ /* 0x000ea20000300a00 */
[----:B------:R-:W-:-:S03]  /*ba690*/  PRMT R3, R16, 0x7771, RZ ;  /* 0x0000777110037816 */ /* 0x000fc600000000ff */
[----:B------:R-:W2:Y:S04]  /*ba6a0*/  LDL.LU.64 R28, [R1+0x588] ;  /* 0x00058800011c7983 */ /* 0x000ea80000300a00 */
[----:B------:R-:W2:Y:S04]  /*ba6b0*/  LDL.LU.64 R22, [R1+0x580] ;  /* 0x0005800001167983 */ /* 0x000ea80000300a00 */
[----:B------:R-:W2:Y:S04]  /*ba6c0*/  LDL.LU R8, [R1+0xfc] ;  /* 0x0000fc0001087983 */ /* 0x000ea80000300800 */
[----:B---3--:R0:W-:Y:S02]  /*ba6d0*/  @P3 STG.E.U8 desc[UR40][R20.64], R3 ;  /* 0x0000000314003986 */ /* 0x0081e4000c101128 */
[----:B0-----:R-:W-:-:S02]  /*ba6e0*/  PRMT R3, R16, 0x7772, RZ ;  /* 0x0000777210037816 */ /* 0x001fc400000000ff */
[----:B------:R-:W3:Y:S04]  /*ba6f0*/  LDL.LU.64 R20, [R1+0x5a8] ;  /* 0x0005a80001147983 */ /* 0x000ee80000300a00 */
[----:B------:R-:W2:Y:S04]  /*ba700*/  LDL.LU R4, [R1+0xec] ;  /* 0x0000ec0001047983 */ /* 0x000ea80000300800 */
[----:B----4-:R0:W-:Y:S04]  /*ba710*/  @P2 STG.E.U8 desc[UR40][R24.64], R3 ;  /* 0x0000000318002986 */ /* 0x0101e8000c101128 */
[----:B0-----:R-:W4:Y:S04]  /*ba720*/  LDL.LU.64 R24, [R1+0x5a0] ;  /* 0x0005a00001187983 */ /* 0x001f280000300a00 */
[----:B------:R-:W-:Y:S04]  /*ba730*/  STL [R1+0x2eb4], R13 ;  /* 0x002eb40d01007387 */ /* 0x000fe80000100800 */
        /* <DEDUP_REMOVED lines=36> */
[C---:B0-----:R-:W-:Y:S01]  /*ba980*/  PRMT R3, R8.reuse, 0x7770, RZ ;  /* 0x0000777008037816 */ /* 0x041fe200000000ff */
[----:B------:R-:W2:Y:S04]  /*ba990*/  LDL.LU R26, [R1+0xd0] ;  /* 0x0000d000011a7983 */ /* 0x000ea80000300800 */
[----:B------:R0:W-:Y:S02]  /*ba9a0*/  @P0 STG.E.U8 desc[UR40][R28.64], R3 ;  /* 0x000000031c000986 */ /* 0x0001e4000c101128 */
[----:B0-----:R-:W-:-:S05]  /*ba9b0*/  PRMT R3, R8, 0x7771, RZ ;  /* 0x0000777108037816 */ /* 0x001fca00000000ff */
[----:B------:R0:W-:Y:S01]  /*ba9c0*/  @P6 STG.E.U8 desc[UR40][R22.64], R3 ;  /* 0x0000000316006986 */ /* 0x0001e2000c101128 */
[----:B------:R-:W-:Y:S02]  /*ba9d0*/  LOP3.LUT P6, RZ, R9, 0x100000, RZ, 0xc0, !PT ;  /* 0x0010000009ff7812 */ /* 0x000fe400078cc0ff */
[----:B0-----:R-:W-:-:S11]  /*ba9e0*/  PRMT R3, R8, 0x7772, RZ ;  /* 0x0000777208037816 */ /* 0x001fd600000000ff */
[----:B---3--:R0:W-:Y:S01]  /*ba9f0*/  @P6 STG.E.U8 desc[UR40][R20.64], R3 ;  /* 0x0000000314006986 */ /* 0x0081e2000c101128 */
[----:B------:R-:W-:Y:S02]  /*baa00*/  LOP3.LUT P6, RZ, R9, 0x80000, RZ, 0xc0, !PT ;  /* 0x0008000009ff7812 */ /* 0x000fe400078cc0ff */
[----:B0-----:R-:W-:-:S11]  /*baa10*/  PRMT R3, R8, 0x7773, RZ ;  /* 0x0000777308037816 */ /* 0x001fd600000000ff */
[----:B----4-:R0:W-:Y:S01]  /*baa20*/  @P6 STG.E.U8 desc[UR40][R24.64], R3 ;  /* 0x0000000318006986 */ /* 0x0101e2000c101128 */
[----:B------:R-:W-:Y:S02]  /*baa30*/  LOP3.LUT P6, RZ, R9, 0x40000, RZ, 0xc0, !PT ;  /* 0x0004000009ff7812 */ /* 0x000fe400078cc0ff */
[C---:B------:R-:W-:Y:S02]  /*baa40*/  LOP3.LUT P5, RZ, R12.reuse, 0x4, RZ, 0xc0, !PT ;  /* 0x000000040cff7812 */ /* 0x040fe400078ac0ff */
[C---:B------:R-:W-:Y:S02]  /*baa50*/  LOP3.LUT P3, RZ, R12.reuse, 0x2, RZ, 0xc0, !PT ;  /* 0x000000020cff7812 */ /* 0x040fe4000786c0ff */
[----:B------:R-:W-:Y:S02]  /*baa60*/  LOP3.LUT P2, RZ, R12, 0x1, RZ, 0xc0, !PT ;  /* 0x000000010cff7812 */ /* 0x000fe4000784c0ff */
[----:B------:R-:W3:Y:S04]  /*baa70*/  LDL.LU.64 R12, [R1+0x618] ;  /* 0x00061800010c7983 */ /* 0x000ee80000300a00 */
[----:B------:R-:W4:Y:S01]  /*baa80*/  LDL.LU.64 R14, [R1+0x610] ;  /* 0x00061000010e7983 */ /* 0x000f220000300a00 */
[----:B0-----:R-:W-:-:S03]  /*baa90*/  PRMT R3, R4, 0x7770, RZ ;  /* 0x0000777004037816 */ /* 0x001fc600000000ff */
[----:B------:R-:W3:Y:S04]  /*baaa0*/  LDL.LU R27, [R1+0xc0] ;  /* 0x0000c000011b7983 */ /* 0x000ee80000300800 */
[----:B------:R-:W3:Y:S04]  /*baab0*/  LDL.LU.64 R18, [R1+0x638] ;  /* 0x0006380001127983 */ /* 0x000ee80000300a00 */
        /* <DEDUP_REMOVED lines=18> */
[----:B------:R-:W-:-:S02]  /*babe0*/  LOP3.LUT P1, RZ, R5, 0x80000000, RZ, 0xc0, !PT ;  /* 0x8000000005ff7812 */ /* 0x000fc4000782c0ff */
[----:B------:R-:W-:-:S05]  /*babf0*/  LOP3.LUT P0, RZ, R6, 0x4000, RZ, 0xc0, !PT ;  /* 0x0000400006ff7812 */ /* 0x000fca000780c0ff */
[----:B--2---:R0:W-:Y:S01]  /*bac00*/  @P6 STG.E.U8 desc[UR40][R10.64], R3 ;  /* 0x000000030a006986 */ /* 0x0041e2000c101128 */
[C---:B------:R-:W-:Y:S02]  /*bac10*/  LOP3.LUT P6, RZ, R9.reuse, 0x4000, RZ, 0xc0, !PT ;  /* 0x0000400009ff7812 */ /* 0x040fe400078cc0ff */
[----:B0-----:R-:W-:Y:S01]  /*bac20*/  PRMT R3, R26, 0x7770, RZ ;  /* 0x000077701a037816 */ /* 0x001fe200000000ff */
[----:B------:R-:W2:Y:S10]  /*bac30*/  LDL.LU R10, [R1+0x2f08] ;  /* 0x002f0800010a7983 */ /* 0x000eb40000300800 */
        /* <DEDUP_REMOVED lines=18> */
[----:B------:R-:W2:Y:S04]  /*bad60*/  LDL.LU.64 R16, [R1+0x6b8] ;  /* 0x0006b80001107983 */ /* 0x000ea80000300a00 */
[----:B------:R-:W2:Y:S01]  /*bad70*/  LDL.LU R28, [R1+0xd4] ;  /* 0x0000d400011c7983 */ /* 0x000ea20000300800 */
[----:B------:R-:W-:-:S02]  /*bad80*/  LOP3.LUT P3, RZ, R5, 0x40000000, RZ, 0xc0, !PT ;  /* 0x4000000005ff7812 */ /* 0x000fc4000786c0ff */
[C---:B------:R-:W-:Y:S01]  /*bad90*/  LOP3.LUT P2, RZ, R5.reuse, 0x20000000, RZ, 0xc0, !PT ;  /* 0x2000000005ff7812 */ /* 0x040fe2000784c0ff */
[----:B------:R-:W3:Y:S04]  /*bada0*/  LDL.LU.64 R26, [R1+0x6b0] ;  /* 0x0006b000011a7983 */ /* 0x000ee80000300a00 */
[----:B------:R-:W4:Y:S04]  /*badb0*/  LDL.LU.64 R22, [R1+0x6d8] ;  /* 0x0006d80001167983 */ /* 0x000f280000300a00 */
[----:B------:R-:W4:Y:S01]  /*badc0*/  LDL.LU R4, [R1+0xc4] ;  /* 0x0000c40001047983 */ /* 0x000f220000300800 */
[----:B------:R-:W-:-:S02]  /*badd0*/  LOP3.LUT P6, RZ, R5, 0x200000, RZ, 0xc0, !PT ;  /* 0x0020000005ff7812 */ /* 0x000fc400078cc0ff */
[----:B------:R-:W-:-:S11]  /*bade0*/  LOP3.LUT R9, R9, 0xffffffdf, RZ, 0xc0, !PT ;  /* 0xffffffdf09097812 */ /* 0x000fd600078ec0ff */
[----:B------:R-:W-:Y:S02]  /*badf0*/  @P6 LOP3.LUT R9, R9, 0x20, RZ, 0xfc, !PT ;  /* 0x0000002009096812 */ /* 0x000fe400078efcff */
[----:B------:R-:W-:Y:S02]  /*bae00*/  LOP3.LUT P6, RZ, R6, 0x800, RZ, 0xc0, !PT ;  /* 0x0000080006ff7812 */ /* 0x000fe400078cc0ff */
[----:B------:R-:W-:Y:S02]  /*bae10*/  LOP3.LUT R9, R9, 0xffffffbf, RZ, 0xc0, !PT ;  /* 0xffffffbf09097812 */ /* 0x000fe400078ec0ff */
[----:B--2---:R-:W-:-:S05]  /*bae20*/  PRMT R3, R28, 0x7770, RZ ;  /* 0x000077701c037816 */ /* 0x004fca00000000ff */
[----:B---3--:R0:W-:Y:S02]  /*bae30*/  @P3 STG.E.U8 desc[UR40][R20.64], R3 ;  /* 0x0000000314003986 */ /* 0x0081e4000c101128 */
[----:B0-----:R-:W-:Y:S02]  /*bae40*/  PRMT R3, R28, 0x7771, RZ ;  /* 0x000077711c037816 */ /* 0x001fe400000000ff */
[----:B------:R-:W2:Y:S04]  /*bae50*/  LDL.LU.64 R20, [R1+0x6d0] ;  /* 0x0006d00001147983 */ /* 0x000ea80000300a00 */
[----:B----4-:R0:W-:Y:S04]  /*bae60*/  @P2 STG.E.U8 desc[UR40][R24.64], R3 ;  /* 0x0000000318002986 */ /* 0x0101e8000c101128 */
[----:B0-----:R-:W3:Y:S04]  /*bae70*/  LDL.LU.64 R24, [R1+0x6f8] ;  /* 0x0006f80001187983 */ /* 0x001ee80000300a00 */
[----:B------:R-:W4:Y:S01]  /*bae80*/  LDL.LU R11, [R1+0xd8] ;  /* 0x0000d800010b7983 */ /* 0x000f220000300800 */
        /* <DEDUP_REMOVED lines=9> */
[C---:B------:R-:W-:Y:S02]  /*baf20*/  LOP3.LUT P0, RZ, R6.reuse, 0x2000, RZ, 0xc0, !PT ;  /* 0x0000200006ff7812 */ /* 0x040fe4000780c0ff */
[----:B------:R-:W-:-:S07]  /*baf30*/  LOP3.LUT P3, RZ, R6, 0x400, RZ, 0xc0, !PT ;  /* 0x0000040006ff7812 */ /* 0x000fce000786c0ff */
[----:B------:R-:W-:Y:S02]  /*baf40*/  @P6 LOP3.LUT R9, R9, 0x200, RZ, 0xfc, !PT ;  /* 0x0000020009096812 */ /* 0x000fe400078efcff */
[----:B------:R-:W-:Y:S01]  /*baf50*/  LOP3.LUT P6, RZ, R6, 0x1000, RZ, 0xc0, !PT ;  /* 0x0000100006ff7812 */ /* 0x000fe200078cc0ff */
[----:B----4-:R0:W-:Y:S04]  /*baf60*/  STL.64 [R1+0x2f00], R10 ;  /* 0x002f000a01007387 */ /* 0x0101e80000100a00 */
[----:B0-----:R-:W4:Y:S04]  /*baf70*/  LDL.LU.64 R10, [R1+0x6f0] ;  /* 0x0006f000010a7983 */ /* 0x001f280000300a00 */
        /* <DEDUP_REMOVED lines=8> */
[----:B------:R-:W-:Y:S02]  /*bb000*/  LOP3.LUT P6, RZ, R5, 0x4000000, RZ, 0xc0, !PT ;  /* 0x0400000005ff7812 */ /* 0x000fe400078cc0ff */
[----:B------:R-:W-:Y:S02]  /*bb010*/  LOP3.LUT R9, R9, 0xffffefff, RZ, 0xc0, !PT ;  /* 0xffffefff09097812 */ /* 0x000fe400078ec0ff */
[----:B------:R-:W-:-:S05]  /*bb020*/  PRMT R3, R28, 0x7772, RZ ;  /* 0x000077721c037816 */ /* 0x000fca00000000ff */
[----:B------:R-:W-:Y:S04]  /*bb030*/  @P1 STG.E.U8 desc[UR40][R16.64], R3 ;  /* 0x0000000310001986 */ /* 0x000fe8000c101128 */
        /* <DEDUP_REMOVED lines=16> */
[----:B----4-:R-:W-:Y:S04]  /*bb140*/  @P6 STG.E.U8 desc[UR40][R10.64], R3 ;  /* 0x000000030a006986 */ /* 0x010fe8000c101128 */
        /* <DEDUP_REMOVED lines=48> */
[----:B0-----:R-:W3:Y:S04]  /*bb450*/  LDL.LU.64 R24, [R1+0x7c8] ;  /* 0x0007c80001187983 */ /* 0x001ee80000300a00 */
[----:B------:R-:W4:Y:S04]  /*bb460*/  LDL.LU.64 R18, [R1+0x7e8] ;  /* 0x0007e80001127983 */ /* 0x000f280000300a00 */
[----:B------:R-:W4:Y:S04]  /*bb470*/  LDL.LU.64 R16, [R1+0x7e0] ;  /* 0x0007e00001107983 */ /* 0x000f280000300a00 */
[----:B------:R-:W4:Y:S04]  /*bb480*/  LDL.LU.64 R28, [R1+0x808] ;  /* 0x00080800011c7983 */ /* 0x000f280000300a00 */
[----:B------:R-:W4:Y:S01]  /*bb490*/  LDL.LU R20, [R1+0xcc] ;  /* 0x0000cc0001147983 */ /* 0x000f220000300800 */
[----:B------:R-:W-:-:S02]  /*bb4a0*/  LOP3.LUT R10, R10, 0xdfffffff, RZ, 0xc0, !PT ;  /* 0xdfffffff0a0a7812 */ /* 0x000fc400078ec0ff */
[----:B------:R-:W-:Y:S01]  /*bb4b0*/  LOP3.LUT R9, R9, 0xfffffffe, RZ, 0xc0, !PT ;  /* 0xfffffffe09097812 */ /* 0x000fe200078ec0ff */
[----:B------:R-:W4:Y:S01]  /*bb4c0*/  LDL.LU.64 R22, [R1+0x800] ;  /* 0x0008000001167983 */ /* 0x000f220000300a00 */
[----:B------:R-:W-:Y:S02]  /*bb4d0*/  LOP3.LUT P2, RZ, R5, 0x8000, RZ, 0xc0, !PT ;  /* 0x0000800005ff7812 */ /* 0x000fe4000784c0ff */
[----:B------:R-:W-:Y:S01]  /*bb4e0*/  PRMT R3, R27, 0x7773, RZ ;  /* 0x000077731b037816 */ /* 0x000fe200000000ff */
        /* <DEDUP_REMOVED lines=18> */
[----:B------:R-:W-:Y:S02]  /*bb610*/  LOP3.LUT P6, RZ, R5, 0x800, RZ, 0xc0, !PT ;  /* 0x0000080005ff7812 */ /* 0x000fe400078cc0ff */
[----:B------:R-:W-:-:S11]  /*bb620*/  LOP3.LUT R9, R9, 0xfffffff7, RZ, 0xc0, !PT ;  /* 0xfffffff709097812 */ /* 0x000fd600078ec0ff */
[----:B------:R-:W-:Y:S02]  /*bb630*/  @P6 LOP3.LUT R9, R9, 0x8, RZ, 0xfc, !PT ;  /* 0x0000000809096812 */ /* 0x000fe400078efcff */
[----:B------:R-:W-:Y:S01]  /*bb640*/  LOP3.LUT P6, RZ, R5, 0x1000, RZ, 0xc0, !PT ;  /* 0x0000100005ff7812 */ /* 0x000fe200078cc0ff */
[----:B------:R-:W-:Y:S01]  /*bb650*/  STL [R1+0x2ed0], R10 ;  /* 0x002ed00a01007387 */ /* 0x000fe20000100800 */
[----:B------:R-:W-:-:S03]  /*bb660*/  LOP3.LUT R9, R9, 0xffffffef, RZ, 0xc0, !PT ;  /* 0xffffffef09097812 */ /* 0x000fc600078ec0ff */
[----:B------:R-:W2:Y:S08]  /*bb670*/  LDL.LU.64 R26, [R1+0x828] ;  /* 0x00082800011a7983 */ /* 0x000eb00000300a00 */
[----:B------:R-:W-:Y:S02]  /*bb680*/  @P6 LOP3.LUT R9, R9, 0x10, RZ, 0xfc, !PT ;  /* 0x0000001009096812 */ /* 0x000fe400078efcff */
[----:B------:R-:W-:Y:S01]  /*bb690*/  LOP3.LUT P6, RZ, R6, 0x100, RZ, 0xc0, !PT ;  /* 0x0000010006ff7812 */ /* 0x000fe200078cc0ff */
[----:B---3--:R0:W-:Y:S04]  /*bb6a0*/  @P3 STG.E.U8 desc[UR40][R24.64], R3 ;  /* 0x0000000318003986 */ /* 0x0081e8000c101128 */
[----:B0-----:R-:W3:Y:S01]  /*bb6b0*/  LDL.LU.64 R24, [R1+0x820] ;  /* 0x0008200001187983 */ /* 0x001ee20000300a00 */
[----:B----4-:R-:W-:-:S03]  /*bb6c0*/  PRMT R3, R20, 0x7770, RZ ;  /* 0x0000777014037816 */ /* 0x010fc600000000ff */
[----:B------:R-:W4:Y:S04]  /*bb6d0*/  LDL.LU R21, [R1+0xa0] ;  /* 0x0000a00001157983 */ /* 0x000f280000300800 */
[----:B------:R-:W-:Y:S01]  /*bb6e0*/  @P2 STG.E.U8 desc[UR40][R18.64], R3 ;  /* 0x0000000312002986 */ /* 0x000fe2000c101128 */
[----:B------:R-:W-:-:S03]  /*bb6f0*/  LOP3.LUT P2, RZ, R6, 0x20, RZ, 0xc0, !PT ;  /* 0x0000002006ff7812 */ /* 0x000fc6000784c0ff */
[----:B------:R0:W-:Y:S04]  /*bb700*/  STL.64 [R1+0x2ed8], R6 ;  /* 0x002ed80601007387 */ /* 0x0001e80000100a00 */
[----:B0-----:R-:W2:Y:S01]  /*bb710*/  LDL.LU.64 R6, [R1+0x840] ;  /* 0x0008400001067983 */ /* 0x001ea20000300a00 */
[C---:B------:R-:W-:Y:S02]  /*bb720*/  LOP3.LUT P1, RZ, R5.reuse, 0x4000, RZ, 0xc0, !PT ;  /* 0x0000400005ff7812 */ /* 0x040fe4000782c0ff */
[----:B------:R-:W-:Y:S02]  /*bb730*/  LOP3.LUT P0, RZ, R5, 0x2000, RZ, 0xc0, !PT ;  /* 0x0000200005ff7812 */ /* 0x000fe4000780c0ff */
[----:B------:R-:W-:-:S09]  /*bb740*/  PRMT R3, R20, 0x7771, RZ ;  /* 0x0000777114037816 */ /* 0x000fd200000000ff */
[----:B------:R0:W-:Y:S02]  /*bb750*/  @P1 STG.E.U8 desc[UR40][R16.64], R3 ;  /* 0x0000000310001986 */ /* 0x0001e4000c101128 */
[----:B0-----:R-:W-:-:S05]  /*bb760*/  PRMT R3, R20, 0x7772, RZ ;  /* 0x0000777214037816 */ /* 0x001fca00000000ff */
[----:B------:R0:W-:Y:S02]  /*bb770*/  @P0 STG.E.U8 desc[UR40][R28.64], R3 ;  /* 0x000000031c000986 */ /* 0x0001e4000c101128 */
[----:B0-----:R-:W-:Y:S02]  /*bb780*/  PRMT R3, R20, 0x7773, RZ ;  /* 0x0000777314037816 */ /* 0x001fe400000000ff */
[----:B--2---:R0:W-:Y:S04]  /*bb790*/  STL.64 [R1+0x2ee0], R6 ;  /* 0x002ee00601007387 */ /* 0x0041e80000100a00 */
[----:B0-----:R-:W2:Y:S04]  /*bb7a0*/  LDL.LU.64 R6, [R1+0x848] ;  /* 0x0008480001067983 */ /* 0x001ea80000300a00 */
[----:B------:R0:W-:Y:S01]  /*bb7b0*/  @P6 STG.E.U8 desc[UR40][R22.64], R3 ;  /* 0x0000000316006986 */ /* 0x0001e2000c101128 */
[----:B------:R-:W-:-:S03]  /*bb7c0*/  LOP3.LUT P6, RZ, R9, 0x10, RZ, 0xc0, !PT ;  /* 0x0000001009ff7812 */ /* 0x000fc600078cc0ff */
[----:B------:R-:W4:Y:S04]  /*bb7d0*/  LDL.LU.64 R10, [R1+0x868] ;  /* 0x00086800010a7983 */ /* 0x000f280000300a00 */
[----:B------:R-:W4:Y:S01]  /*bb7e0*/  LDL.LU.64 R14, [R1+0x860] ;  /* 0x00086000010e7983 */ /* 0x000f220000300a00 */
[----:B0-----:R-:W-:-:S03]  /*bb7f0*/  PRMT R3, R4, 0x7770, RZ ;  /* 0x0000777004037816 */ /* 0x001fc600000000ff */
        /* <DEDUP_REMOVED lines=9> */
[----:B------:R-:W3:Y:S04]  /*bb890*/  LDL.LU R20, [R1+0xa4] ;  /* 0x0000a40001147983 */ /* 0x000ee80000300800 */
[----:B------:R-:W3:Y:S01]  /*bb8a0*/  LDL.LU.64 R22, [R1+0x8c0] ;  /* 0x0008c00001167983 */ /* 0x000ee20000300a00 */
[----:B0-----:R-:W-:-:S03]  /*bb8b0*/  PRMT R3, R4, 0x7772, RZ ;  /* 0x0000777204037816 */ /* 0x001fc600000000ff */
[----:B------:R-:W3:Y:S04]  /*bb8c0*/  LDL.LU.64 R26, [R1+0x8e8] ;  /* 0x0008e800011a7983 */ /* 0x000ee80000300a00 */
[----:B------:R-:W3:Y:S04]  /*bb8d0*/  LDL.LU.64 R24, [R1+0x8e0] ;  /* 0x0008e00001187983 */ /* 0x000ee80000300a00 */
[----:B--2---:R0:W-:Y:S04]  /*bb8e0*/  @P6 STG.E.U8 desc[UR40][R6.64], R3 ;  /* 0x0000000306006986 */ /* 0x0041e8000c101128 */
[----:B0-----:R-:W2:Y:S01]  /*bb8f0*/  LDL.LU.64 R6, [R1+0x2ee0] ;  /* 0x002ee00001067983 */ /* 0x001ea20000300a00 */
[----:B------:R-:W-:-:S02]  /*bb900*/  LOP3.LUT P6, RZ, R9, 0x2, RZ, 0xc0, !PT ;  /* 0x0000000209ff7812 */ /* 0x000fc400078cc0ff */
[----:B------:R-:W-:-:S11]  /*bb910*/  PRMT R3, R4, 0x7773, RZ ;  /* 0x0000777304037816 */ /* 0x000fd600000000ff */
[----:B--2---:R4:W-:Y:S01]  /*bb920*/  @P6 STG.E.U8 desc[UR40][R6.64], R3 ;  /* 0x0000000306006986 */ /* 0x0049e2000c101128 */
[----:B------:R-:W-:Y:S02]  /*bb930*/  LOP3.LUT P6, RZ, R9, 0x1, RZ, 0xc0, !PT ;  /* 0x0000000109ff7812 */ /* 0x000fe400078cc0ff */
[C---:B----4-:R-:W-:Y:S01]  /*bb940*/  PRMT R3, R21.reuse, 0x7770, RZ ;  /* 0x0000777015037816 */ /* 0x050fe200000000ff */
[----:B------:R-:W2:Y:S04]  /*bb950*/  LDL.LU.64 R6, [R1+0x2ed8] ;  /* 0x002ed80001067983 */ /* 0x000ea80000300a00 */
[----:B------:R-:W4:Y:S06]  /*bb960*/  LDL.LU.64 R8, [R1+0x888] ;  /* 0x0008880001087983 */ /* 0x000f2c0000300a00 */
[----:B------:R0:W-:Y:S04]  /*bb970*/  @P6 STG.E.U8 desc[UR40][R10.64], R3 ;  /* 0x000000030a006986 */ /* 0x0001e8000c101128 */
[----:B0-----:R-:W2:Y:S01]  /*bb980*/  LDL.LU R10, [R1+0x2ed0] ;  /* 0x002ed000010a7983 */ /* 0x001ea20000300800 */
[----:B------:R-:W-:-:S02]  /*bb990*/  PRMT R3, R21, 0x7771, RZ ;  /* 0x0000777115037816 */ /* 0x000fc400000000ff */
[----:B--2---:R-:W-:-:S13]  /*bb9a0*/  LOP3.LUT P6, RZ, R10, 0x80000000, RZ, 0xc0, !PT ;  /* 0x800000000aff7812 */ /* 0x004fda00078cc0ff */
[----:B------:R0:W-:Y:S04]  /*bb9b0*/  @P6 STG.E.U8 desc[UR40][R14.64], R3 ;  /* 0x000000030e006986 */ /* 0x0001e8000c101128 */
[----:B0-----:R-:W2:Y:S01]  /*bb9c0*/  LDL.LU R15, [R1+0x2ecc] ;  /* 0x002ecc00010f7983 */ /* 0x001ea20000300800 */
[----:B------:R-:W-:Y:S02]  /*bb9d0*/  LOP3.LUT P6, RZ, R10, 0x40000000, RZ, 0xc0, !PT ;  /* 0x400000000aff7812 */ /* 0x000fe400078cc0ff */
[----:B------:R-:W-:Y:S02]  /*bb9e0*/  PRMT R3, R21, 0x7772, RZ ;  /* 0x0000777215037816 */ /* 0x000fe400000000ff */
[----:B------:R-:W-:-:S09]  /*bb9f0*/  LOP3.LUT P5, RZ, R5, 0x40, RZ, 0xc0, !PT ;  /* 0x0000004005ff7812 */ /* 0x000fd200078ac0ff */
[----:B----4-:R0:W-:Y:S01]  /*bba00*/  @P6 STG.E.U8 desc[UR40][R8.64], R3 ;  /* 0x0000000308006986 */ /* 0x0101e2000c101128 */
[----:B------:R-:W-:Y:S02]  /*bba10*/  LOP3.LUT P6, RZ, R10, 0x20000000, RZ, 0xc0, !PT ;  /* 0x200000000aff7812 */ /* 0x000fe400078cc0ff */
[----:B------:R-:W-:Y:S02]  /*bba20*/  LOP3.LUT P4, RZ, R5, 0x20, RZ, 0xc0, !PT ;  /* 0x0000002005ff7812 */ /* 0x000fe4000788c0ff */
[----:B0-----:R-:W-:-:S09]  /*bba30*/  PRMT R3, R21, 0x7773, RZ ;  /* 0x0000777315037816 */ /* 0x001fd200000000ff */
[----:B------:R2:W-:Y:S01]  /*bba40*/  @P6 STG.E.U8 desc[UR40][R12.64], R3 ;  /* 0x000000030c006986 */ /* 0x0005e2000c101128 */
[C---:B------:R-:W-:Y:S02]  /*bba50*/  LOP3.LUT P3, RZ, R5.reuse, 0x10, RZ, 0xc0, !PT ;  /* 0x0000001005ff7812 */ /* 0x040fe4000786c0ff */
[C---:B------:R-:W-:Y:S02]  /*bba60*/  LOP3.LUT P1, RZ, R5.reuse, 0x8, RZ, 0xc0, !PT ;  /* 0x0000000805ff7812 */ /* 0x040fe4000782c0ff */
        /* <DEDUP_REMOVED lines=9> */
[----:B---3--:R0:W-:Y:S02]  /*bbb00*/  @P2 STG.E.U8 desc[UR40][R22.64], R3 ;  /* 0x0000000316002986 */ /* 0x0081e4000c101128 */
[----:B0-----:R-:W-:-:S05]  /*bbb10*/  PRMT R3, R20, 0x7770, RZ ;  /* 0x0000777014037816 */ /* 0x001fca00000000ff */
[----:B------:R0:W-:Y:S02]  /*bbb20*/  @P1 STG.E.U8 desc[UR40][R26.64], R3 ;  /* 0x000000031a001986 */ /* 0x0001e4000c101128 */
[----:B0-----:R-:W-:Y:S02]  /*bbb30*/  PRMT R3, R20, 0x7771, RZ ;  /* 0x0000777114037816 */ /* 0x001fe400000000ff */
[----:B------:R-:W3:Y:S04]  /*bbb40*/  LDL.LU.64 R26, [R1+0x908] ;  /* 0x00090800011a7983 */ /* 0x000ee80000300a00 */
[----:B------:R0:W-:Y:S04]  /*bbb50*/  @P0 STG.E.U8 desc[UR40][R24.64], R3 ;  /* 0x0000000318000986 */ /* 0x0001e8000c101128 */
[----:B0-----:R-:W4:Y:S01]  /*bbb60*/  LDL.LU.64 R24, [R1+0x900] ;  /* 0x0009000001187983 */ /* 0x001f220000300a00 */
[----:B------:R-:W-:-:S02]  /*bbb70*/  LOP3.LUT P3, RZ, R5, 0x2, RZ, 0xc0, !PT ;  /* 0x0000000205ff7812 */ /* 0x000fc4000786c0ff */
        /* <DEDUP_REMOVED lines=55> */
[----:B------:R-:W-:Y:S02]  /*bbef0*/  LOP3.LUT P5, RZ, R6, 0x2, RZ, 0xc0, !PT ;  /* 0x0000000206ff7812 */ /* 0x000fe400078ac0ff */
[----:B0-----:R-:W-:Y:S01]  /*bbf00*/  PRMT R3, R11, 0x7770, RZ ;  /* 0x000077700b037816 */ /* 0x001fe200000000ff */
[----:B------:R0:W-:Y:S08]  /*bbf10*/  STL [R1+0x2e80], R7 ;  /* 0x002e800701007387 */ /* 0x0001f00000100800 */
[----:B----4-:R1:W-:Y:S01]  /*bbf20*/  @P6 STG.E.U8 desc[UR40][R24.64], R3 ;  /* 0x0000000318006986 */ /* 0x0103e2000c101128 */
[----:B------:R-:W-:-:S02]  /*bbf30*/  LOP3.LUT P6, RZ, R10, 0x4000000, RZ, 0xc0, !PT ;  /* 0x040000000aff7812 */ /* 0x000fc400078cc0ff */
[----:B------:R-:W-:Y:S02]  /*bbf40*/  LOP3.LUT P1, RZ, R6, 0x1, RZ, 0xc0, !PT ;  /* 0x0000000106ff7812 */ /* 0x000fe4000782c0ff */
[----:B0-----:R-:W3:Y:S04]  /*bbf50*/  LDL.LU.64 R6, [R1+0x9a8] ;  /* 0x0009a80001067983 */ /* 0x001ee80000300a00 */
[----:B------:R-:W4:Y:S01]  /*bbf60*/  LDL.LU.64 R4, [R1+0x9a0] ;  /* 0x0009a00001047983 */ /* 0x000f220000300a00 */
[----:B-1----:R-:W-:-:S03]  /*bbf70*/  PRMT R3, R11, 0x7771, RZ ;  /* 0x000077710b037816 */ /* 0x002fc600000000ff */
[----:B------:R-:W3:Y:S04]  /*bbf80*/  LDL.LU.64 R8, [R1+0x9c8] ;  /* 0x0009c80001087983 */ /* 0x000ee80000300a00 */
[----:B------:R-:W3:Y:S04]  /*bbf90*/  LDL.LU.64 R18, [R1+0x9c0] ;  /* 0x0009c00001127983 */ /* 0x000ee80000300a00 */
[----:B------:R-:W3:Y:S04]  /*bbfa0*/  LDL.LU.64 R28, [R1+0x9e8] ;  /* 0x0009e800011c7983 */ /* 0x000ee80000300a00 */
[----:B------:R-:W3:Y:S04]  /*bbfb0*/  LDL.LU.64 R22, [R1+0x9e0] ;  /* 0x0009e00001167983 */ /* 0x000ee80000300a00 */
[----:B------:R-:W3:Y:S04]  /*bbfc0*/  LDL.LU.64 R20, [R1+0xa08] ;  /* 0x000a080001147983 */ /* 0x000ee80000300a00 */
[----:B------:R-:W3:Y:S04]  /*bbfd0*/  LDL.LU.64 R26, [R1+0xa00] ;  /* 0x000a0000011a7983 */ /* 0x000ee80000300a00 */
[----:B------:R-:W3:Y:S04]  /*bbfe0*/  LDL.LU R16, [R1+0x90] ;  /* 0x0000900001107983 */ /* 0x000ee80000300800 */
        /* <DEDUP_REMOVED lines=9> */
[----:B------:R-:W-:-:S09]  /*bc080*/  LOP3.LUT P4, RZ, R15, 0x800000, RZ, 0xc0, !PT ;  /* 0x008000000fff7812 */ /* 0x000fd2000788c0ff */
[----:B--2---:R0:W-:Y:S04]  /*bc090*/  @P6 STG.E.U8 desc[UR40][R12.64], R3 ;  /* 0x000000030c006986 */ /* 0x0041e8000c101128 */
[----:B0-----:R-:W2:Y:S01]  /*bc0a0*/  LDL.LU R13, [R1+0x2eb4] ;  /* 0x002eb400010d7983 */ /* 0x001ea20000300800 */
[----:B------:R-:W-:Y:S02]  /*bc0b0*/  LOP3.LUT P6, RZ, R10, 0x800000, RZ, 0xc0, !PT ;  /* 0x008000000aff7812 */ /* 0x000fe400078cc0ff */
[----:B------:R-:W-:-:S11]  /*bc0c0*/  PRMT R3, R17, 0x7770, RZ ;  /* 0x0000777011037816 */ /* 0x000fd600000000ff */
[----:B---3--:R0:W-:Y:S01]  /*bc0d0*/  @P6 STG.E.U8 desc[UR40][R6.64], R3 ;  /* 0x0000000306006986 */ /* 0x0081e2000c101128 */
[----:B------:R-:W-:Y:S02]  /*bc0e0*/  LOP3.LUT P6, RZ, R10, 0x400000, RZ, 0xc0, !PT ;  /* 0x004000000aff7812 */ /* 0x000fe400078cc0ff */
[----:B0-----:R-:W-:-:S11]  /*bc0f0*/  PRMT R3, R17, 0x7771, RZ ;  /* 0x0000777111037816 */ /* 0x001fd600000000ff */
[----:B----4-:R0:W-:Y:S01]  /*bc100*/  @P6 STG.E.U8 desc[UR40][R4.64], R3 ;  /* 0x0000000304006986 */ /* 0x0101e2000c101128 */
[----:B------:R-:W-:Y:S02]  /*bc110*/  LOP3.LUT P6, RZ, R10, 0x200000, RZ, 0xc0, !PT ;  /* 0x002000000aff7812 */ /* 0x000fe400078cc0ff */
[----:B0-----:R-:W-:-:S11]  /*bc120*/  PRMT R3, R17, 0x7772, RZ ;  /* 0x0000777211037816 */ /* 0x001fd600000000ff */
[----:B------:R0:W-:Y:S01]  /*bc130*/  @P6 STG.E.U8 desc[UR40][R8.64], R3 ;  /* 0x0000000308006986 */ /* 0x0001e2000c101128 */
[----:B------:R-:W-:Y:S02]  /*bc140*/  LOP3.LUT P3, RZ, R15, 0x400000, RZ, 0xc0, !PT ;  /* 0x004000000fff7812 */ /* 0x000fe4000786c0ff */
[----:B0-----:R-:W-:-:S05]  /*bc150*/  PRMT R3, R17, 0x7773, RZ ;  /* 0x0000777311037816 */ /* 0x001fca00000000ff */
[----:B------:R2:W-:Y:S01]  /*bc160*/  @P5 STG.E.U8 desc[UR40][R18.64], R3 ;  /* 0x0000000312005986 */ /* 0x0005e2000c101128 */
        /* <DEDUP_REMOVED lines=10> */
[----:B------:R0:W-:Y:S02]  /*bc210*/  @P1 STG.E.U8 desc[UR40][R26.64], R3 ;  /* 0x000000031a001986 */ /* 0x0001e4000c101128 */
[----:B0-----:R-:W-:-:S02]  /*bc220*/  PRMT R3, R16, 0x7770, RZ ;  /* 0x0000777010037816 */ /* 0x001fc400000000ff */
[----:B------:R-:W3:Y:S04]  /*bc230*/  LDL.LU.64 R26, [R1+0xa20] ;  /* 0x000a2000011a7983 */ /* 0x000ee80000300a00 */
        /* <DEDUP_REMOVED lines=45> */
[C---:B------:R-:W-:Y:S02]  /*bc510*/  LOP3.LUT P0, RZ, R15.reuse, 0x20000, RZ, 0xc0, !PT ;  /* 0x000200000fff7812 */ /* 0x040fe4000780c0ff */
[----:B------:R-:W-:Y:S02]  /*bc520*/  LOP3.LUT R10, R10, 0xffefffff, RZ, 0xc0, !PT ;  /* 0xffefffff0a0a7812 */ /* 0x000fe400078ec0ff */
[----:B------:R-:W-:Y:S02]  /*bc530*/  PRMT R3, R16, 0x7773, RZ ;  /* 0x0000777310037816 */ /* 0x000fe400000000ff */
[----:B------:R-:W2:Y:S05]  /*bc540*/  LDL.LU R16, [R1+0x84] ;  /* 0x0000840001107983 */ /* 0x000eaa0000300800 */
[----:B------:R-:W-:Y:S01]  /*bc550*/  @P6 LOP3.LUT R10, R10, 0x100000, RZ, 0xfc, !PT ;  /* 0x001000000a0a6812 */ /* 0x000fe200078efcff */
[----:B------:R0:W-:Y:S01]  /*bc560*/  @P1 STG.E.U8 desc[UR40][R28.64], R3 ;  /* 0x000000031c001986 */ /* 0x0001e2000c101128 */
[----:B------:R-:W-:-:S03]  /*bc570*/  LOP3.LUT P6, RZ, R15, 0x10000, RZ, 0xc0, !PT ;  /* 0x000100000fff7812 */ /* 0x000fc600078cc0ff */
[----:B------:R-:W2:Y:S04]  /*bc580*/  LDL.LU.64 R6, [R1+0xaf8] ;  /* 0x000af80001067983 */ /* 0x000ea80000300a00 */
[----:B------:R-:W2:Y:S01]  /*bc590*/  LDL.LU.64 R4, [R1+0xaf0] ;  /* 0x000af00001047983 */ /* 0x000ea20000300a00 */
[----:B0-----:R-:W-:-:S03]  /*bc5a0*/  PRMT R3, R11, 0x7770, RZ ;  /* 0x000077700b037816 */ /* 0x001fc600000000ff */
[----:B------:R-:W2:Y:S04]  /*bc5b0*/  LDL.LU.64 R8, [R1+0xb18] ;  /* 0x000b180001087983 */ /* 0x000ea80000300a00 */
[----:B------:R0:W-:Y:S04]  /*bc5c0*/  @P0 STG.E.U8 desc[UR40][R22.64], R3 ;  /* 0x0000000316000986 */ /* 0x0001e8000c101128 */
[----:B------:R-:W2:Y:S01]  /*bc5d0*/  LDL.LU.64 R28, [R1+0xb10] ;  /* 0x000b1000011c7983 */ /* 0x000ea20000300a00 */
[----:B0-----:R-:W-:-:S03]  /*bc5e0*/  PRMT R3, R11, 0x7771, RZ ;  /* 0x000077710b037816 */ /* 0x001fc600000000ff */
[----:B------:R-:W2:Y:S04]  /*bc5f0*/  LDL.LU.64 R22, [R1+0xb38] ;  /* 0x000b380001167983 */ /* 0x000ea80000300a00 */
[----:B------:R0:W-:Y:S01]  /*bc600*/  @P6 STG.E.U8 desc[UR40][R20.64], R3 ;  /* 0x0000000314006986 */ /* 0x0001e2000c101128 */
[C---:B------:R-:W-:Y:S02]  /*bc610*/  LOP3.LUT P6, RZ, R10.reuse, 0x100000, RZ, 0xc0, !PT ;  /* 0x001000000aff7812 */ /* 0x040fe400078cc0ff */
[----:B0-----:R-:W-:Y:S01]  /*bc620*/  PRMT R3, R11, 0x7772, RZ ;  /* 0x000077720b037816 */ /* 0x001fe200000000ff */
[----:B------:R-:W2:Y:S10]  /*bc630*/  LDL.LU.64 R20, [R1+0xb30] ;  /* 0x000b300001147983 */ /* 0x000eb40000300a00 */
[----:B---3--:R0:W-:Y:S01]  /*bc640*/  @P6 STG.E.U8 desc[UR40][R26.64], R3 ;  /* 0x000000031a006986 */ /* 0x0081e2000c101128 */
[----:B------:R-:W-:-:S02]  /*bc650*/  LOP3.LUT P6, RZ, R10, 0x80000, RZ, 0xc0, !PT ;  /* 0x000800000aff7812 */ /* 0x000fc400078cc0ff */
[----:B0-----:R-:W-:Y:S01]  /*bc660*/  PRMT R3, R11, 0x7773, RZ ;  /* 0x000077730b037816 */ /* 0x001fe200000000ff */
[----:B------:R-:W3:Y:S10]  /*bc670*/  LDL.LU.64 R26, [R1+0xb60] ;  /* 0x000b6000011a7983 */ /* 0x000ef40000300a00 */
[----:B----4-:R0:W-:Y:S01]  /*bc680*/  @P6 STG.E.U8 desc[UR40][R24.64], R3 ;  /* 0x0000000318006986 */ /* 0x0101e2000c101128 */
[----:B------:R-:W-:-:S02]  /*bc690*/  LOP3.LUT P6, RZ, R10, 0x40000, RZ, 0xc0, !PT ;  /* 0x000400000aff7812 */ /* 0x000fc400078cc0ff */
        /* <DEDUP_REMOVED lines=30> */
[----:B------:R-:W-:Y:S02]  /*bc880*/  LOP3.LUT P1, RZ, R15, 0x40, RZ, 0xc0, !PT ;  /* 0x000000400fff7812 */ /* 0x000fe4000782c0ff */
[----:B--2---:R-:W-:-:S05]  /*bc890*/  PRMT R3, R19, 0x7770, RZ ;  /* 0x0000777013037816 */ /* 0x004fca00000000ff */
[----:B------:R0:W-:Y:S02]  /*bc8a0*/  @P3 STG.E.U8 desc[UR40][R22.64], R3 ;  /* 0x0000000316003986 */ /* 0x0001e4000c101128 */
[----:B0-----:R-:W-:-:S05]  /*bc8b0*/  PRMT R3, R19, 0x7771, RZ ;  /* 0x0000777113037816 */ /* 0x001fca00000000ff */
[----:B------:R0:W-:Y:S02]  /*bc8c0*/  @P2 STG.E.U8 desc[UR40][R20.64], R3 ;  /* 0x0000000314002986 */ /* 0x0001e4000c101128 */
[----:B0-----:R-:W-:-:S05]  /*bc8d0*/  PRMT R3, R19, 0x7772, RZ ;  /* 0x0000777213037816 */ /* 0x001fca00000000ff */
[----:B---3--:R0:W-:Y:S02]  /*bc8e0*/  @P1 STG.E.U8 desc[UR40][R26.64], R3 ;  /* 0x000000031a001986 */ /* 0x0081e4000c101128 */
[----:B0-----:R-:W-:Y:S02]  /*bc8f0*/  PRMT R3, R19, 0x7773, RZ ;  /* 0x0000777313037816 */ /* 0x001fe400000000ff */
[----:B------:R-:W2:Y:S04]  /*bc900*/  LDL.LU R19, [R1+0x2e90] ;  /* 0x002e900001137983 */ /* 0x000ea80000300800 */
[----:B------:R-:W3:Y:S04]  /*bc910*/  LDL.LU R21, [R1+0x88] ;  /* 0x0000880001157983 */ /* 0x000ee80000300800 */
[----:B------:R-:W3:Y:S04]  /*bc920*/  LDL.LU.64 R22, [R1+0xb80] ;  /* 0x000b800001167983 */ /* 0x000ee80000300a00 */
[----:B------:R-:W3:Y:S01]  /*bc930*/  LDL.LU.64 R8, [R1+0xb78] ;  /* 0x000b780001087983 */ /* 0x000ee20000300a00 */
[----:B------:R-:W-:-:S02]  /*bc940*/  LOP3.LUT P0, RZ, R13, 0x8000000, RZ, 0xc0, !PT ;  /* 0x080000000dff7812 */ /* 0x000fc4000780c0ff */
[----:B------:R-:W-:Y:S01]  /*bc950*/  LOP3.LUT R10, R10, 0xfffffbff, RZ, 0xc0, !PT ;  /* 0xfffffbff0a0a7812 */ /* 0x000fe200078ec0ff */
[----:B------:R-:W3:Y:S01]  /*bc960*/  LDL.LU.64 R16, [R1+0xba0] ;  /* 0x000ba00001107983 */ /* 0x000ee20000300a00 */
[C---:B------:R-:W-:Y:S02]  /*bc970*/  LOP3.LUT P5, RZ, R15.reuse, 0x20, RZ, 0xc0, !PT ;  /* 0x000000200fff7812 */ /* 0x040fe400078ac0ff */
[----:B------:R-:W-:Y:S01]  /*bc980*/  LOP3.LUT P4, RZ, R15, 0x10, RZ, 0xc0, !PT ;  /* 0x000000100fff7812 */ /* 0x000fe2000788c0ff */
[----:B------:R-:W3:Y:S04]  /*bc990*/  LDL.LU.64 R26, [R1+0xb98] ;  /* 0x000b9800011a7983 */ /* 0x000ee80000300a00 */
[----:B------:R-:W3:Y:S04]  /*bc9a0*/  LDL.LU.64 R28, [R1+0xbc0] ;  /* 0x000bc000011c7983 */ /* 0x000ee80000300a00 */
[----:B----4-:R0:W-:Y:S01]  /*bc9b0*/  @P0 STG.E.U8 desc[UR40][R24.64], R3 ;  /* 0x0000000318000986 */ /* 0x0101e2000c101128 */
[----:B------:R-:W-:-:S02]  /*bc9c0*/  LOP3.LUT P0, RZ, R13, 0x2000000, RZ, 0xc0, !PT ;  /* 0x020000000dff7812 */ /* 0x000fc4000780c0ff */
[----:B------:R-:W-:Y:S01]  /*bc9d0*/  LOP3.LUT P2, RZ, R13, 0x4000000, RZ, 0xc0, !PT ;  /* 0x040000000dff7812 */ /* 0x000fe2000784c0ff */
[----:B0-----:R-:W4:Y:S10]  /*bc9e0*/  LDL.LU.64 R24, [R1+0xbb8] ;  /* 0x000bb80001187983 */ /* 0x001f340000300a00 */
[----:B------:R-:W-:-:S02]  /*bc9f0*/  @P0 LOP3.LUT R10, R10, 0x400, RZ, 0xfc, !PT ;  /* 0x000004000a0a0812 */ /* 0x000fc400078efcff */
[----:B------:R-:W-:Y:S01]  /*bca00*/  LOP3.LUT P0, RZ, R15, 0x1, RZ, 0xc0, !PT ;  /* 0x000000010fff7812 */ /* 0x000fe2000780c0ff */
[----:B------:R-:W4:Y:S01]  /*bca10*/  LDL.LU R18, [R1+0x9c] ;  /* 0x00009c0001127983 */ /* 0x000f220000300800 */
[----:B------:R-:W-:-:S11]  /*bca20*/  LOP3.LUT R10, R10, 0xfffff7ff, RZ, 0xc0, !PT ;  /* 0xfffff7ff0a0a7812 */ /* 0x000fd600078ec0ff */
[----:B------:R-:W-:Y:S02]  /*bca30*/  @P0 LOP3.LUT R10, R10, 0x800, RZ, 0xfc, !PT ;  /* 0x000008000a0a0812 */ /* 0x000fe400078efcff */
[----:B------:R-:W-:Y:S02]  /*bca40*/  LOP3.LUT P0, RZ, R15, 0x2, RZ, 0xc0, !PT ;  /* 0x000000020fff7812 */ /* 0x000fe4000780c0ff */
[----:B------:R-:W-:-:S11]  /*bca50*/  LOP3.LUT R10, R10, 0xffffefff, RZ, 0xc0, !PT ;  /* 0xffffefff0a0a7812 */ /* 0x000fd600078ec0ff */
[----:B------:R-:W-:-:S04]  /*bca60*/  @P0 LOP3.LUT R10, R10, 0x1000, RZ, 0xfc, !PT ;  /* 0x000010000a0a0812 */ /* 0x000fc800078efcff */
[----:B------:R-:W-:Y:S02]  /*bca70*/  LOP3.LUT R10, R10, 0xffffffbf, RZ, 0xc0, !PT ;  /* 0xffffffbf0a0a7812 */ /* 0x000fe400078ec0ff */
[----:B--2---:R-:W-:Y:S02]  /*bca80*/  LOP3.LUT P1, RZ, R19, 0x10000000, RZ, 0xc0, !PT ;  /* 0x1000000013ff7812 */ /* 0x004fe4000782c0ff */
[----:B---3--:R-:W-:-:S05]  /*bca90*/  PRMT R3, R21, 0x7770, RZ ;  /* 0x0000777015037816 */ /* 0x008fca00000000ff */
[----:B------:R0:W-:Y:S06]  /*bcaa0*/  @P5 STG.E.U8 desc[UR40][R22.64], R3 ;  /* 0x0000000316005986 */ /* 0x0001ec000c101128 */
[----:B------:R-:W-:Y:S02]  /*bcab0*/  @P1 LOP3.LUT R10, R10, 0x40, RZ, 0xfc, !PT ;  /* 0x000000400a0a1812 */ /* 0x000fe400078efcff */
[----:B------:R-:W-:Y:S02]  /*bcac0*/  LOP3.LUT P1, RZ, R13, 0x1000000, RZ, 0xc0, !PT ;  /* 0x010000000dff7812 */ /* 0x000fe4000782c0ff */
[----:B0-----:R-:W-:Y:S01]  /*bcad0*/  PRMT R3, R21, 0x7771, RZ ;  /* 0x0000777115037816 */ /* 0x001fe200000000ff */
[----:B------:R-:W2:Y:S04]  /*bcae0*/  LDL.LU.64 R22, [R1+0xbe0] ;  /* 0x000be00001167983 */ /* 0x000ea80000300a00 */
[----:B------:R-:W3:Y:S04]  /*bcaf0*/  LDL.LU R11, [R1+0x8c] ;  /* 0x00008c00010b7983 */ /* 0x000ee80000300800 */
[----:B------:R-:W-:Y:S01]  /*bcb00*/  @P4 STG.E.U8 desc[UR40][R8.64], R3 ;  /* 0x0000000308004986 */ /* 0x000fe2000c101128 */
[----:B------:R-:W-:-:S03]  /*bcb10*/  LOP3.LUT P4, RZ, R13, 0x800000, RZ, 0xc0, !PT ;  /* 0x008000000dff7812 */ /* 0x000fc6000788c0ff */
[----:B------:R0:W-:Y:S04]  /*bcb20*/  STL [R1+0x2e84], R13 ;  /* 0x002e840d01007387 */ /* 0x0001e80000100800 */
[----:B0-----:R-:W2:Y:S01]  /*bcb30*/  LDL.LU.64 R12, [R1+0xc00] ;  /* 0x000c0000010c7983 */ /* 0x001ea20000300a00 */
[----:B------:R-:W-:-:S04]  /*bcb40*/  LOP3.LUT R10, R10, 0xffffff7f, RZ, 0xc0, !PT ;  /* 0xffffff7f0a0a7812 */ /* 0x000fc800078ec0ff */
[----:B------:R-:W-:Y:S02]  /*bcb50*/  @P1 LOP3.LUT R10, R10, 0x80, RZ, 0xfc, !PT ;  /* 0x000000800a0a1812 */ /* 0x000fe400078efcff */
[----:B------:R-:W-:Y:S02]  /*bcb60*/  LOP3.LUT P1, RZ, R19, 0x20000000, RZ, 0xc0, !PT ;  /* 0x2000000013ff7812 */ /* 0x000fe4000782c0ff */
[----:B------:R-:W-:Y:S02]  /*bcb70*/  LOP3.LUT P3, RZ, R15, 0x8, RZ, 0xc0, !PT ;  /* 0x000000080fff7812 */ /* 0x000fe4000786c0ff */
[----:B------:R-:W-:Y:S02]  /*bcb80*/  LOP3.LUT R10, R10, 0xfffffeff, RZ, 0xc0, !PT ;  /* 0xfffffeff0a0a7812 */ /* 0x000fe400078ec0ff */
[----:B------:R-:W-:Y:S02]  /*bcb90*/  PRMT R3, R21, 0x7772, RZ ;  /* 0x0000777215037816 */ /* 0x000fe400000000ff */
[----:B------:R-:W-:-:S05]  /*bcba0*/  LOP3.LUT P0, RZ, R15, 0x4, RZ, 0xc0, !PT ;  /* 0x000000040fff7812 */ /* 0x000fca000780c0ff */
[----:B------:R-:W-:Y:S02]  /*bcbb0*/  @P1 LOP3.LUT R10, R10, 0x100, RZ, 0xfc, !PT ;  /* 0x000001000a0a1812 */ /* 0x000fe400078efcff */
[----:B------:R-:W-:Y:S01]  /*bcbc0*/  LOP3.LUT P1, RZ, R19, 0x40000000, RZ, 0xc0, !PT ;  /* 0x4000000013ff7812 */ /* 0x000fe2000782c0ff */
[----:B------:R0:W-:Y:S01]  /*bcbd0*/  @P3 STG.E.U8 desc[UR40][R16.64], R3 ;  /* 0x0000000310003986 */ /* 0x0001e2000c101128 */
[----:B------:R-:W-:Y:S02]  /*bcbe0*/  LOP3.LUT R10, R10, 0xfffffdff, RZ, 0xc0, !PT ;  /* 0xfffffdff0a0a7812 */ /* 0x000fe400078ec0ff */
[----:B0-----:R-:W-:-:S09]  /*bcbf0*/  PRMT R3, R21, 0x7773, RZ ;  /* 0x0000777315037816 */ /* 0x001fd200000000ff */
[----:B------:R-:W-:Y:S01]  /*bcc00*/  @P1 LOP3.LUT R10, R10, 0x200, RZ, 0xfc, !PT ;  /* 0x000002000a0a1812 */ /* 0x000fe200078efcff */
[----:B------:R-:W-:Y:S04]  /*bcc10*/  @P2 STG.E.U8 desc[UR40][R26.64], R3 ;  /* 0x000000031a002986 */ /* 0x000fe8000c101128 */
[----:B--2---:R0:W-:Y:S04]  /*bcc20*/  STL.64 [R1+0x2e88], R12 ;  /* 0x002e880c01007387 */ /* 0x0041e80000100a00 */
[----:B0-----:R-:W2:Y:S01]  /*bcc30*/  LDL.LU.64 R12, [R1+0xbd8] ;  /* 0x000bd800010c7983 */ /* 0x001ea20000300a00 */
[----:B----4-:R-:W-:-:S03]  /*bcc40*/  PRMT R3, R18, 0x7770, RZ ;  /* 0x0000777012037816 */ /* 0x010fc600000000ff */
[----:B------:R-:W4:Y:S04]  /*bcc50*/  LDL.LU.64 R14, [R1+0xbf8] ;  /* 0x000bf800010e7983 */ /* 0x000f280000300a00 */
[----:B------:R0:W-:Y:S01]  /*bcc60*/  @P0 STG.E.U8 desc[UR40][R28.64], R3 ;  /* 0x000000031c000986 */ /* 0x0001e2000c101128 */
[----:B------:R-:W-:-:S03]  /*bcc70*/  LOP3.LUT P0, RZ, R10, 0x1000, RZ, 0xc0, !PT ;  /* 0x000010000aff7812 */ /* 0x000fc6000780c0ff */
[----:B------:R-:W3:Y:S04]  /*bcc80*/  LDL.LU.64 R20, [R1+0xc20] ;  /* 0x000c200001147983 */ /* 0x000ee80000300a00 */
[----:B------:R-:W4:Y:S01]  /*bcc90*/  LDL.LU.64 R6, [R1+0xc18] ;  /* 0x000c180001067983 */ /* 0x000f220000300a00 */
[----:B0-----:R-:W-:-:S03]  /*bcca0*/  PRMT R3, R18, 0x7771, RZ ;  /* 0x0000777112037816 */ /* 0x001fc600000000ff */
[----:B------:R-:W4:Y:S04]  /*bccb0*/  LDL.LU R27, [R1+0x70] ;  /* 0x00007000011b7983 */ /* 0x000f280000300800 */
        /* <DEDUP_REMOVED lines=8> */
[----:B------:R-:W4:Y:S04]  /*bcd40*/  LDL.LU R26, [R1+0x60] ;  /* 0x00006000011a7983 */ /* 0x000f280000300800 */
[----:B------:R-:W4:Y:S01]  /*bcd50*/  LDL.LU.64 R24, [R1+0xc58] ;  /* 0x000c580001187983 */ /* 0x000f220000300a00 */
[----:B0-----:R-:W-:-:S03]  /*bcd60*/  PRMT R3, R18, 0x7773, RZ ;  /* 0x0000777312037816 */ /* 0x001fc600000000ff */
[----:B------:R-:W4:Y:S04]  /*bcd70*/  LDL.LU.64 R28, [R1+0xc80] ;  /* 0x000c8000011c7983 */ /* 0x000f280000300a00 */
[----:B------:R-:W4:Y:S04]  /*bcd80*/  LDL.LU.64 R22, [R1+0xc78] ;  /* 0x000c780001167983 */ /* 0x000f280000300a00 */
[----:B--2---:R0:W-:Y:S04]  /*bcd90*/  @P0 STG.E.U8 desc[UR40][R12.64], R3 ;  /* 0x000000030c000986 */ /* 0x0041e8000c101128 */
[----:B0-----:R-:W2:Y:S01]  /*bcda0*/  LDL.LU.64 R12, [R1+0x2e88] ;  /* 0x002e8800010c7983 */ /* 0x001ea20000300a00 */
[----:B------:R-:W-:-:S02]  /*bcdb0*/  LOP3.LUT P1, RZ, R19, 0x80000000, RZ, 0xc0, !PT ;  /* 0x8000000013ff7812 */ /* 0x000fc4000782c0ff */
[----:B---3--:R-:W-:Y:S02]  /*bcdc0*/  PRMT R3, R11, 0x7770, RZ ;  /* 0x000077700b037816 */ /* 0x008fe400000000ff */
[C---:B------:R-:W-:Y:S02]  /*bcdd0*/  LOP3.LUT P6, RZ, R19.reuse, 0x8000000, RZ, 0xc0, !PT ;  /* 0x0800000013ff7812 */ /* 0x040fe400078cc0ff */
[C---:B------:R-:W-:Y:S02]  /*bcde0*/  LOP3.LUT P5, RZ, R19.reuse, 0x4000000, RZ, 0xc0, !PT ;  /* 0x0400000013ff7812 */ /* 0x040fe400078ac0ff */
[C---:B------:R-:W-:Y:S02]  /*bcdf0*/  LOP3.LUT P3, RZ, R19.reuse, 0x2000000, RZ, 0xc0, !PT ;  /* 0x0200000013ff7812 */ /* 0x040fe4000786c0ff */
[----:B------:R-:W-:-:S03]  /*bce00*/  LOP3.LUT P2, RZ, R19, 0x1000000, RZ, 0xc0, !PT ;  /* 0x0100000013ff7812 */ /* 0x000fc6000784c0ff */
[----:B--2---:R0:W-:Y:S01]  /*bce10*/  @P1 STG.E.U8 desc[UR40][R12.64], R3 ;  /* 0x000000030c001986 */ /* 0x0041e2000c101128 */
[C---:B------:R-:W-:Y:S02]  /*bce20*/  LOP3.LUT P1, RZ, R10.reuse, 0x200, RZ, 0xc0, !PT ;  /* 0x000002000aff7812 */ /* 0x040fe4000782c0ff */
[----:B0-----:R-:W-:Y:S01]  /*bce30*/  PRMT R3, R11, 0x7771, RZ ;  /* 0x000077710b037816 */ /* 0x001fe200000000ff */
[----:B------:R-:W2:Y:S10]  /*bce40*/  LDL.LU R13, [R1+0x2e84] ;  /* 0x002e8400010d7983 */ /* 0x000eb40000300800 */
[----:B----4-:R0:W-:Y:S01]  /*bce50*/  @P1 STG.E.U8 desc[UR40][R14.64], R3 ;  /* 0x000000030e001986 */ /* 0x0101e2000c101128 */
[----:B------:R-:W-:-:S02]  /*bce60*/  LOP3.LUT P1, RZ, R10, 0x100, RZ, 0xc0, !PT ;  /* 0x000001000aff7812 */ /* 0x000fc4000782c0ff */
[----:B0-----:R-:W-:-:S11]  /*bce70*/  PRMT R3, R11, 0x7772, RZ ;  /* 0x000077720b037816 */ /* 0x001fd600000000ff */
[----:B------:R0:W-:Y:S01]  /*bce80*/  @P1 STG.E.U8 desc[UR40][R20.64], R3 ;  /* 0x0000000314001986 */ /* 0x0001e2000c101128 */
[C---:B------:R-:W-:Y:S02]  /*bce90*/  LOP3.LUT P1, RZ, R10.reuse, 0x80, RZ, 0xc0, !PT ;  /* 0x000000800aff7812 */ /* 0x040fe4000782c0ff */
[----:B0-----:R-:W-:Y:S01]  /*bcea0*/  PRMT R3, R11, 0x7773, RZ ;  /* 0x000077730b037816 */ /* 0x001fe200000000ff */
[----:B------:R-:W3:Y:S10]  /*bceb0*/  LDL.LU.64 R20, [R1+0xca0] ;  /* 0x000ca00001147983 */ /* 0x000ef40000300a00 */
[----:B------:R0:W-:Y:S01]  /*bcec0*/  @P1 STG.E.U8 desc[UR40][R6.64], R3 ;  /* 0x0000000306001986 */ /* 0x0001e2000c101128 */
[----:B------:R-:W-:-:S02]  /*bced0*/  LOP3.LUT P1, RZ, R10, 0x40, RZ, 0xc0, !PT ;  /* 0x000000400aff7812 */ /* 0x000fc4000782c0ff */
[----:B0-----:R-:W-:-:S11]  /*bcee0*/  PRMT R3, R27, 0x7770, RZ ;  /* 0x000077701b037816 */ /* 0x001fd600000000ff */
[----:B------:R0:W-:Y:S02]  /*bcef0*/  @P1 STG.E.U8 desc[UR40][R4.64], R3 ;  /* 0x0000000304001986 */ /* 0x0001e4000c101128 */
[----:B0-----:R-:W-:-:S05]  /*bcf00*/  PRMT R3, R27, 0x7771, RZ ;  /* 0x000077711b037816 */ /* 0x001fca00000000ff */
[----:B------:R0:W-:Y:S02]  /*bcf10*/  @P6 STG.E.U8 desc[UR40][R8.64], R3 ;  /* 0x0000000308006986 */ /* 0x0001e4000c101128 */
[----:B0-----:R-:W-:-:S05]  /*bcf20*/  PRMT R3, R27, 0x7772, RZ ;  /* 0x000077721b037816 */ /* 0x001fca00000000ff */
[----:B------:R0:W-:Y:S02]  /*bcf30*/  @P5 STG.E.U8 desc[UR40][R16.64], R3 ;  /* 0x0000000310005986 */ /* 0x0001e4000c101128 */
[----:B0-----:R-:W-:-:S05]  /*bcf40*/  PRMT R3, R27, 0x7773, RZ ;  /* 0x000077731b037816 */ /* 0x001fca00000000ff */
[----:B------:R0:W-:Y:S04]  /*bcf50*/  @P4 STG.E.U8 desc[UR40][R24.64], R3 ;  /* 0x0000000318004986 */ /* 0x0001e8000c101128 */
[----:B0-----:R-:W4:Y:S01]  /*bcf60*/  LDL.LU.64 R24, [R1+0xc98] ;  /* 0x000c980001187983 */ /* 0x001f220000300a00 */
[----:B------:R-:W-:-:S05]  /*bcf70*/  PRMT R3, R26, 0x7770, RZ ;  /* 0x000077701a037816 */ /* 0x000fca00000000ff */
[----:B------:R0:W-:Y:S02]  /*bcf80*/  @P3 STG.E.U8 desc[UR40][R28.64], R3 ;  /* 0x000000031c003986 */ /* 0x0001e4000c101128 */
[----:B0-----:R-:W-:-:S05]  /*bcf90*/  PRMT R3, R26, 0x7771, RZ ;  /* 0x000077711a037816 */ /* 0x001fca00000000ff */
[----:B------:R0:W-:Y:S04]  /*bcfa0*/  @P2 STG.E.U8 desc[UR40][R22.64], R3 ;  /* 0x0000000316002986 */ /* 0x0001e8000c101128 */
[----:B0-----:R-:W4:Y:S04]  /*bcfb0*/  LDL.LU.64 R22, [R1+0xcc0] ;  /* 0x000cc00001167983 */ /* 0x001f280000300a00 */
[----:B------:R-:W4:Y:S04]  /*bcfc0*/  LDL.LU R11, [R1+0x74] ;  /* 0x00007400010b7983 */ /* 0x000f280000300800 */
[----:B------:R-:W4:Y:S01]  /*bcfd0*/  LDL.LU.64 R16, [R1+0xcb8] ;  /* 0x000cb80001107983 */ /* 0x000f220000300a00 */
[----:B------:R-:W-:-:S03]  /*bcfe0*/  LOP3.LUT P0, RZ, R19, 0x800000, RZ, 0xc0, !PT ;  /* 0x0080000013ff7812 */ /* 0x000fc6000780c0ff */
[----:B------:R-:W4:Y:S01]  /*bcff0*/  LDL.LU.64 R4, [R1+0xce0] ;  /* 0x000ce00001047983 */ /* 0x000f220000300a00 */
[----:B------:R-:W-:Y:S02]  /*bd000*/  PRMT R3, R26, 0x7772, RZ ;  /* 0x000077721a037816 */ /* 0x000fe400000000ff */
[C---:B------:R-:W-:Y:S02]  /*bd010*/  LOP3.LUT P5, RZ, R19.reuse, 0x400000, RZ, 0xc0, !PT ;  /* 0x0040000013ff7812 */ /* 0x040fe400078ac0ff */
[----:B------:R-:W-:Y:S02]  /*bd020*/  LOP3.LUT P2, RZ, R19, 0x200000, RZ, 0xc0, !PT ;  /* 0x0020000013ff7812 */ /* 0x000fe4000784c0ff */
[----:B--2---:R-:W-:-:S03]  /*bd030*/  LOP3.LUT P1, RZ, R13, 0x400000, RZ, 0xc0, !PT ;  /* 0x004000000dff7812 */ /* 0x004fc6000782c0ff */
[----:B---3--:R0:W-:Y:S04]  /*bd040*/  @P0 STG.E.U8 desc[UR40][R20.64], R3 ;  /* 0x0000000314000986 */ /* 0x0081e8000c101128 */
[----:B0-----:R-:W2:Y:S01]  /*bd050*/  LDL.LU.64 R20, [R1+0xcd8] ;  /* 0x000cd80001147983 */ /* 0x001ea20000300a00 */
[----:B------:R-:W-:-:S03]  /*bd060*/  PRMT R3, R26, 0x7773, RZ ;  /* 0x000077731a037816 */ /* 0x000fc600000000ff */
[----:B------:R-:W3:Y:S04]  /*bd070*/  LDL.LU R27, [R1+0x64] ;  /* 0x00006400011b7983 */ /* 0x000ee80000300800 */
[----:B----4-:R0:W-:Y:S04]  /*bd080*/  @P1 STG.E.U8 desc[UR40][R24.64], R3 ;  /* 0x0000000318001986 */ /* 0x0101e8000c101128 */
[----:B0-----:R-:W4:Y:S04]  /*bd090*/  LDL.LU.64 R24, [R1+0xd00] ;  /* 0x000d000001187983 */ /* 0x001f280000300a00 */
[----:B------:R-:W4:Y:S04]  /*bd0a0*/  LDL.LU.64 R8, [R1+0xcf8] ;  /* 0x000cf80001087983 */ /* 0x000f280000300a00 */
[----:B------:R-:W4:Y:S04]  /*bd0b0*/  LDL.LU.64 R6, [R1+0xd20] ;  /* 0x000d200001067983 */ /* 0x000f280000300a00 */
[----:B------:R-:W4:Y:S04]  /*bd0c0*/  LDL.LU.64 R28, [R1+0xd18] ;  /* 0x000d1800011c7983 */ /* 0x000f280000300a00 */
[----:B------:R-:W4:Y:S01]  /*bd0d0*/  LDL.LU R26, [R1+0x78] ;  /* 0x00007800011a7983 */ /* 0x000f220000300800 */
[----:B------:R-:W-:-:S05]  /*bd0e0*/  PRMT R3, R11, 0x7770, RZ ;  /* 0x000077700b037816 */ /* 0x000fca00000000ff */
[----:B------:R0:W-:Y:S04]  /*bd0f0*/  @P5 STG.E.U8 desc[UR40][R22.64], R3 ;  /* 0x0000000316005986 */ /* 0x0001e8000c101128 */
[----:B0-----:R-:W4:Y:S01]  /*bd100*/  LDL.LU.64 R22, [R1+0xd40] ;  /* 0x000d400001167983 */ /* 0x001f220000300a00 */
[----:B------:R-:W-:-:S05]  /*bd110*/  PRMT R3, R11, 0x7771, RZ ;  /* 0x000077710b037816 */ /* 0x000fca00000000ff */
[----:B------:R0:W-:Y:S04]  /*bd120*/  @P2 STG.E.U8 desc[UR40][R16.64], R3 ;  /* 0x0000000310002986 */ /* 0x0001e8000c101128 */
[----:B0-----:R-:W4:Y:S01]  /*bd130*/  LDL.LU.64 R16, [R1+0xd38] ;  /* 0x000d380001107983 */ /* 0x001f220000300a00 */
[C---:B------:R-:W-:Y:S02]  /*bd140*/  LOP3.LUT P6, RZ, R19.reuse, 0x80000, RZ, 0xc0, !PT ;  /* 0x0008000013ff7812 */ /* 0x040fe400078cc0ff */
[----:B------:R-:W-:Y:S01]  /*bd150*/  LOP3.LUT R10, R10, 0xffffffef, RZ, 0xc0, !PT ;  /* 0xffffffef0a0a7812 */ /* 0x000fe200078ec0ff */
[----:B------:R-:W4:Y:S01]  /*bd160*/  LDL.LU.64 R14, [R1+0xd60] ;  /* 0x000d6000010e7983 */ /* 0x000f220000300a00 */
[----:B------:R-:W-:-:S09]  /*bd170*/  LOP3.LUT P3, RZ, R19, 0x10000, RZ, 0xc0, !PT ;  /* 0x0001000013ff7812 */ /* 0x000fd2000786c0ff */
[----:B------:R-:W-:Y:S02]  /*bd180*/  @P6 LOP3.LUT R10, R10, 0x10, RZ, 0xfc, !PT ;  /* 0x000000100a0a6812 */ /* 0x000fe400078efcff */
[----:B------:R-:W-:Y:S02]  /*bd190*/  LOP3.LUT P6, RZ, R13, 0x200000, RZ, 0xc0, !PT ;  /* 0x002000000dff7812 */ /* 0x000fe400078cc0ff */
[----:B------:R-:W-:-:S11]  /*bd1a0*/  LOP3.LUT R10, R10, 0xffffffdf, RZ, 0xc0, !PT ;  /* 0xffffffdf0a0a7812 */ /* 0x000fd600078ec0ff */
[----:B------:R-:W-:-:S04]  /*bd1b0*/  @P6 LOP3.LUT R10, R10, 0x20, RZ, 0xfc, !PT ;  /* 0x000000200a0a6812 */ /* 0x000fc800078efcff */
[----:B------:R-:W-:-:S04]  /*bd1c0*/  LOP3.LUT R10, R10, 0xfffffffb, RZ, 0xc0, !PT ;  /* 0xfffffffb0a0a7812 */ /* 0x000fc800078ec0ff */
[----:B------:R-:W-:Y:S02]  /*bd1d0*/  @P3 LOP3.LUT R10, R10, 0x4, RZ, 0xfc, !PT ;  /* 0x000000040a0a3812 */ /* 0x000fe400078efcff */
[----:B------:R-:W-:Y:S02]  /*bd1e0*/  LOP3.LUT P3, RZ, R13, 0x100000, RZ, 0xc0, !PT ;  /* 0x001000000dff7812 */ /* 0x000fe4000786c0ff */
[----:B------:R-:W-:Y:S02]  /*bd1f0*/  LOP3.LUT P4, RZ, R19, 0x2000, RZ, 0xc0, !PT ;  /* 0x0000200013ff7812 */ /* 0x000fe4000788c0ff */
[----:B------:R-:W-:-:S09]  /*bd200*/  LOP3.LUT R10, R10, 0xfffffff7, RZ, 0xc0, !PT ;  /* 0xfffffff70a0a7812 */ /* 0x000fd200078ec0ff */
[----:B------:R-:W-:-:S04]  /*bd210*/  @P3 LOP3.LUT R10, R10, 0x8, RZ, 0xfc, !PT ;  /* 0x000000080a0a3812 */ /* 0x000fc800078efcff */
[----:B------:R-:W-:-:S04]  /*bd220*/  LOP3.LUT R10, R10, 0xfffffffe, RZ, 0xc0, !PT ;  /* 0xfffffffe0a0a7812 */ /* 0x000fc800078ec0ff */
[----:B------:R-:W-:Y:S02]  /*bd230*/  @P4 LOP3.LUT R10, R10, 0x1, RZ, 0xfc, !PT ;  /* 0x000000010a0a4812 */ /* 0x000fe400078efcff */
[----:B------:R-:W-:Y:S02]  /*bd240*/  LOP3.LUT P4, RZ, R13, 0x80000, RZ, 0xc0, !PT ;  /* 0x000800000dff7812 */ /* 0x000fe4000788c0ff */
[----:B------:R-:W-:Y:S02]  /*bd250*/  LOP3.LUT P6, RZ, R19, 0x100000, RZ, 0xc0, !PT ;  /* 0x0010000013ff7812 */ /* 0x000fe400078cc0ff */
[----:B------:R-:W-:Y:S02]  /*bd260*/  LOP3.LUT R10, R10, 0xfffffffd, RZ, 0xc0, !PT ;  /* 0xfffffffd0a0a7812 */ /* 0x000fe400078ec0ff */
[----:B------:R-:W-:-:S07]  /*bd270*/  PRMT R3, R11, 0x7772, RZ ;  /* 0x000077720b037816 */ /* 0x000fce00000000ff */
[----:B------:R-:W-:Y:S02]  /*bd280*/  @P4 LOP3.LUT R10, R10, 0x2, RZ, 0xfc, !PT ;  /* 0x000000020a0a4812 */ /* 0x000fe400078efcff */
[----:B------:R0:W-:Y:S02]  /*bd290*/  @P6 STG.E.U8 desc[UR40][R4.64], R3 ;  /* 0x0000000304006986 */ /* 0x0001e4000c101128 */
[----:B------:R-:W-:Y:S02]  /*bd2a0*/  LOP3.LUT P6, RZ, R10, 0x20, RZ, 0xc0, !PT ;  /* 0x000000200aff7812 */ /* 0x000fe400078cc0ff */
[----:B0-----:R-:W-:Y:S01]  /*bd2b0*/  PRMT R3, R11, 0x7773, RZ ;  /* 0x000077730b037816 */ /* 0x001fe200000000ff */
[----:B------:R-:W4:Y:S01]  /*bd2c0*/  LDL.LU.64 R4, [R1+0xd58] ;  /* 0x000d580001047983 */ /* 0x000f220000300a00 */
[C---:B------:R-:W-:Y:S02]  /*bd2d0*/  LOP3.LUT P0, RZ, R19.reuse, 0x40000, RZ, 0xc0, !PT ;  /* 0x0004000013ff7812 */ /* 0x040fe4000780c0ff */
[----:B------:R-:W-:-:S02]  /*bd2e0*/  LOP3.LUT P3, RZ, R19, 0x20000, RZ, 0xc0, !PT ;  /* 0x0002000013ff7812 */ /* 0x000fc4000786c0ff */
[----:B------:R-:W-:-:S05]  /*bd2f0*/  LOP3.LUT P1, RZ, R19, 0x8000, RZ, 0xc0, !PT ;  /* 0x0000800013ff7812 */ /* 0x000fca000782c0ff */
[----:B--2---:R3:W-:Y:S01]  /*bd300*/  @P6 STG.E.U8 desc[UR40][R20.64], R3 ;  /* 0x0000000314006986 */ /* 0x0047e2000c101128 */
[----:B------:R-:W-:Y:S02]  /*bd310*/  LOP3.LUT P6, RZ, R10, 0x10, RZ, 0xc0, !PT ;  /* 0x000000100aff7812 */ /* 0x000fe400078cc0ff */
[C---:B---3--:R-:W-:Y:S01]  /*bd320*/  PRMT R3, R27.reuse, 0x7770, RZ ;  /* 0x000077701b037816 */ /* 0x048fe200000000ff */
[----:B------:R-:W2:Y:S10]  /*bd330*/  LDL.LU.64 R20, [R1+0xd80] ;  /* 0x000d800001147983 */ /* 0x000eb40000300a00 */
[----:B----4-:R0:W-:Y:S02]  /*bd340*/  @P6 STG.E.U8 desc[UR40][R24.64], R3 ;  /* 0x0000000318006986 */ /* 0x0101e4000c101128 */
[----:B0-----:R-:W-:-:S02]  /*bd350*/  PRMT R3, R27, 0x7771, RZ ;  /* 0x000077711b037816 */ /* 0x001fc400000000ff */
[----:B------:R-:W3:Y:S04]  /*bd360*/  LDL.LU.64 R24, [R1+0xd78] ;  /* 0x000d780001187983 */ /* 0x000ee80000300a00 */
[----:B------:R0:W-:Y:S02]  /*bd370*/  @P0 STG.E.U8 desc[UR40][R8.64], R3 ;  /* 0x0000000308000986 */ /* 0x0001e4000c101128 */
[----:B0-----:R-:W-:Y:S02]  /*bd380*/  PRMT R3, R27, 0x7772, RZ ;  /* 0x000077721b037816 */ /* 0x001fe400000000ff */
[----:B------:R-:W4:Y:S04]  /*bd390*/  LDL.LU.64 R8, [R1+0xda0] ;  /* 0x000da00001087983 */ /* 0x000f280000300a00 */
[----:B------:R0:W-:Y:S01]  /*bd3a0*/  @P3 STG.E.U8 desc[UR40][R6.64], R3 ;  /* 0x0000000306003986 */ /* 0x0001e2000c101128 */
[----:B------:R-:W-:-:S02]  /*bd3b0*/  LOP3.LUT P3, RZ, R10, 0x8, RZ, 0xc0, !PT ;  /* 0x000000080aff7812 */ /* 0x000fc4000786c0ff */
[----:B0-----:R-:W-:Y:S01]  /*bd3c0*/  PRMT R3, R27, 0x7773, RZ ;  /* 0x000077731b037816 */ /* 0x001fe200000000ff */
[----:B------:R-:W2:Y:S10]  /*bd3d0*/  LDL.LU R7, [R1+0x2e80] ;  /* 0x002e800001077983 */ /* 0x000eb40000300800 */
[----:B------:R0:W-:Y:S01]  /*bd3e0*/  @P3 STG.E.U8 desc[UR40][R28.64], R3 ;  /* 0x000000031c003986 */ /* 0x0001e2000c101128 */
[----:B------:R-:W-:-:S02]  /*bd3f0*/  LOP3.LUT P3, RZ, R10, 0x4, RZ, 0xc0, !PT ;  /* 0x000000040aff7812 */ /* 0x000fc4000786c0ff */
[C---:B0-----:R-:W-:Y:S01]  /*bd400*/  PRMT R3, R26.reuse, 0x7770, RZ ;  /* 0x000077701a037816 */ /* 0x041fe200000000ff */
[----:B------:R-:W2:Y:S10]  /*bd410*/  LDL.LU.64 R28, [R1+0xdc8] ;  /* 0x000dc800011c7983 */ /* 0x000eb40000300a00 */
[----:B------:R0:W-:Y:S04]  /*bd420*/  @P3 STG.E.U8 desc[UR40][R22.64], R3 ;  /* 0x0000000316003986 */ /* 0x0001e8000c101128 */
[----:B------:R-:W2:Y:S01]  /*bd430*/  LDL.LU R27, [R1+0x7c] ;  /* 0x00007c00011b7983 */ /* 0x000ea20000300800 */
[----:B0-----:R-:W-:-:S03]  /*bd440*/  PRMT R3, R26, 0x7771, RZ ;  /* 0x000077711a037816 */ /* 0x001fc600000000ff */
[----:B------:R-:W2:Y:S04]  /*bd450*/  LDL.LU.64 R22, [R1+0xde0] ;  /* 0x000de00001167983 */ /* 0x000ea80000300a00 */
[----:B------:R0:W-:Y:S04]  /*bd460*/  @P1 STG.E.U8 desc[UR40][R16.64], R3 ;  /* 0x0000000310001986 */ /* 0x0001e8000c101128 */
[----:B0-----:R-:W2:Y:S01]  /*bd470*/  LDL.LU R17, [R1+0x2e7c] ;  /* 0x002e7c0001117983 */ /* 0x001ea20000300800 */
[----:B------:R-:W-:Y:S02]  /*bd480*/  LOP3.LUT P4, RZ, R19, 0x4000, RZ, 0xc0, !PT ;  /* 0x0000400013ff7812 */ /* 0x000fe4000788c0ff */
[----:B------:R-:W-:-:S11]  /*bd490*/  PRMT R3, R26, 0x7772, RZ ;  /* 0x000077721a037816 */ /* 0x000fd600000000ff */
[----:B------:R0:W-:Y:S01]  /*bd4a0*/  @P4 STG.E.U8 desc[UR40][R14.64], R3 ;  /* 0x000000030e004986 */ /* 0x0001e2000c101128 */
[----:B------:R-:W-:Y:S02]  /*bd4b0*/  LOP3.LUT P4, RZ, R10, 0x2, RZ, 0xc0, !PT ;  /* 0x000000020aff7812 */ /* 0x000fe4000788c0ff */
[----:B0-----:R-:W-:Y:S02]  /*bd4c0*/  PRMT R3, R26, 0x7773, RZ ;  /* 0x000077731a037816 */ /* 0x001fe400000000ff */
[----:B------:R-:W-:-:S09]  /*bd4d0*/  LOP3.LUT P5, RZ, R19, 0x1000, RZ, 0xc0, !PT ;  /* 0x0000100013ff7812 */ /* 0x000fd200078ac0ff */
[----:B------:R2:W-:Y:S01]  /*bd4e0*/  @P4 STG.E.U8 desc[UR40][R4.64], R3 ;  /* 0x0000000304004986 */ /* 0x0005e2000c101128 */
[----:B------:R-:W-:Y:S02]  /*bd4f0*/  LOP3.LUT P4, RZ, R10, 0x1, RZ, 0xc0, !PT ;  /* 0x000000010aff7812 */ /* 0x000fe4000788c0ff */
[----:B--2---:R-:W-:-:S11]  /*bd500*/  PRMT R3, R17, 0x7770, RZ ;  /* 0x0000777011037816 */ /* 0x004fd600000000ff */
[----:B------:R0:W-:Y:S04]  /*bd510*/  @P4 STG.E.U8 desc[UR40][R20.64], R3 ;  /* 0x0000000314004986 */ /* 0x0001e8000c101128 */
[----:B0-----:R-:W2:Y:S01]  /*bd520*/  LDL.LU.64 R20, [R1+0xe08] ;  /* 0x000e080001147983 */ /* 0x001ea20000300a00 */
[----:B------:R-:W-:-:S05]  /*bd530*/  PRMT R3, R17, 0x7771, RZ ;  /* 0x0000777111037816 */ /* 0x000fca00000000ff */
[----:B---3--:R0:W-:Y:S04]  /*bd540*/  @P5 STG.E.U8 desc[UR40][R24.64], R3 ;  /* 0x0000000318005986 */ /* 0x0081e8000c101128 */
[----:B0-----:R-:W3:Y:S01]  /*bd550*/  LDL.LU.64 R24, [R1+0xe20] ;  /* 0x000e200001187983 */ /* 0x001ee20000300a00 */
[----:B------:R-:W-:Y:S02]  /*bd560*/  LOP3.LUT P2, RZ, R19, 0x800, RZ, 0xc0, !PT ;  /* 0x0000080013ff7812 */ /* 0x000fe4000784c0ff */
[----:B------:R-:W-:Y:S02]  /*bd570*/  LOP3.LUT P6, RZ, R13, 0x40000, RZ, 0xc0, !PT ;  /* 0x000400000dff7812 */ /* 0x000fe400078cc0ff */
[----:B------:R-:W-:Y:S02]  /*bd580*/  PRMT R3, R17, 0x7772, RZ ;  /* 0x0000777211037816 */ /* 0x000fe400000000ff */
[----:B------:R-:W-:-:S02]  /*bd590*/  LOP3.LUT P0, RZ, R19, 0x400, RZ, 0xc0, !PT ;  /* 0x0000040013ff7812 */ /* 0x000fc4000780c0ff */
[----:B------:R-:W-:-:S05]  /*bd5a0*/  LOP3.LUT P3, RZ, R19, 0x200, RZ, 0xc0, !PT ;  /* 0x0000020013ff7812 */ /* 0x000fca000786c0ff */
[----:B----4-:R0:W-:Y:S01]  /*bd5b0*/  @P2 STG.E.U8 desc[UR40][R8.64], R3 ;  /* 0x0000000308002986 */ /* 0x0101e2000c101128 */
[----:B------:R-:W-:Y:S02]  /*bd5c0*/  LOP3.LUT P2, RZ, R13, 0x10000, RZ, 0xc0, !PT ;  /* 0x000100000dff7812 */ /* 0x000fe4000784c0ff */
[----:B0-----:R-:W-:Y:S02]  /*bd5d0*/  PRMT R3, R17, 0x7773, RZ ;  /* 0x0000777311037816 */ /* 0x001fe400000000ff */
[----:B------:R-:W-:Y:S02]  /*bd5e0*/  P2R R9, PR, RZ, 0x4 ;  /* 0x00000004ff097803 */ /* 0x000fe40000000000 */
[C---:B------:R-:W-:Y:S01]  /*bd5f0*/  LOP3.LUT P2, RZ, R19.reuse, 0x20, RZ, 0xc0, !PT ;  /* 0x0000002013ff7812 */ /* 0x040fe2000784c0ff */
[----:B------:R0:W-:Y:S01]  /*bd600*/  @P6 STG.E.U8 desc[UR40][R28.64], R3 ;  /* 0x000000031c006986 */ /* 0x0001e2000c101128 */
[----:B------:R-:W-:Y:S02]  /*bd610*/  LOP3.LUT P1, RZ, R19, 0x100, RZ, 0xc0, !PT ;  /* 0x0000010013ff7812 */ /* 0x000fe4000782c0ff */
[----:B------:R-:W-:-:S02]  /*bd620*/  P2R R6, PR, RZ, 0x4 ;  /* 0x00000004ff067803 */ /* 0x000fc40000000000 */
[----:B0-----:R-:W-:-:S03]  /*bd630*/  PRMT R3, R27, 0x7770, RZ ;  /* 0x000077701b037816 */ /* 0x001fc600000000ff */
[----:B------:R-:W-:Y:S04]  /*bd640*/  STL.64 [R1+0x2e70], R6 ;  /* 0x002e700601007387 */ /* 0x000fe80000100a00 */
[----:B------:R0:W-:Y:S01]  /*bd650*/  @P0 STG.E.U8 desc[UR40][R22.64], R3 ;  /* 0x0000000316000986 */ /* 0x0001e2000c101128 */
[----:B------:R-:W-:-:S03]  /*bd660*/  LOP3.LUT P0, RZ, R13, 0x8000, RZ, 0xc0, !PT ;  /* 0x000080000dff7812 */ /* 0x000fc6000780c0ff */
[----:B------:R-:W4:Y:S01]  /*bd670*/  LDL.LU R17, [R1+0x2e78] ;  /* 0x002e780001117983 */ /* 0x000f220000300800 */
[----:B------:R-:W-:-:S03]  /*bd680*/  P2R R10, PR, RZ, 0x1 ;  /* 0x00000001ff0a7803 */ /* 0x000fc60000000000 */
[----:B------:R-:W4:Y:S01]  /*bd690*/  LDL.LU.64 R14, [R1+0xe48] ;  /* 0x000e4800010e7983 */ /* 0x000f220000300a00 */
[----:B0-----:R-:W-:-:S03]  /*bd6a0*/  PRMT R3, R27, 0x7771, RZ ;  /* 0x000077711b037816 */ /* 0x001fc600000000ff */
[----:B------:R-:W4:Y:S04]  /*bd6b0*/  LDL.LU R29, [R1+0x6c] ;  /* 0x00006c00011d7983 */ /* 0x000f280000300800 */
[----:B------:R-:W4:Y:S04]  /*bd6c0*/  LDL.LU.64 R22, [R1+0xe68] ;  /* 0x000e680001167983 */ /* 0x000f280000300a00 */
[----:B------:R-:W4:Y:S04]  /*bd6d0*/  LDL.LU.64 R6, [R1+0xe60] ;  /* 0x000e600001067983 */ /* 0x000f280000300a00 */
[----:B------:R-:W4:Y:S04]  /*bd6e0*/  LDL.LU R26, [R1+0x50] ;  /* 0x00005000011a7983 */ /* 0x000f280000300800 */
[----:B------:R-:W-:Y:S04]  /*bd6f0*/  STL [R1+0x2e60], R10 ;  /* 0x002e600a01007387 */ /* 0x000fe80000100800 */
[----:B--2---:R0:W-:Y:S02]  /*bd700*/  @P3 STG.E.U8 desc[UR40][R20.64], R3 ;  /* 0x0000000314003986 */ /* 0x0041e4000c101128 */
[----:B0-----:R-:W-:-:S02]  /*bd710*/  PRMT R3, R27, 0x7772, RZ ;  /* 0x000077721b037816 */ /* 0x001fc400000000ff */
[----:B------:R-:W2:Y:S04]  /*bd720*/  LDL.LU.64 R20, [R1+0xe80] ;  /* 0x000e800001147983 */ /* 0x000ea80000300a00 */
[----:B---3--:R0:W-:Y:S04]  /*bd730*/  @P1 STG.E.U8 desc[UR40][R24.64], R3 ;  /* 0x0000000318001986 */ /* 0x0081e8000c101128 */
[----:B0-----:R-:W3:Y:S04]  /*bd740*/  LDL.LU.64 R24, [R1+0xeb8] ;  /* 0x000eb80001187983 */ /* 0x001ee80000300a00 */
[----:B------:R-:W2:Y:S01]  /*bd750*/  LDL.LU.64 R10, [R1+0xee8] ;  /* 0x000ee800010a7983 */ /* 0x000ea20000300a00 */
[----:B------:R-:W-:-:S02]  /*bd760*/  LOP3.LUT P4, RZ, R13, 0x20000, RZ, 0xc0, !PT ;  /* 0x000200000dff7812 */ /* 0x000fc4000788c0ff */
[----:B------:R-:W-:Y:S02]  /*bd770*/  LOP3.LUT P5, RZ, R19, 0x80, RZ, 0xc0, !PT ;  /* 0x0000008013ff7812 */ /* 0x000fe400078ac0ff */
[----:B------:R-:W-:Y:S02]  /*bd780*/  PRMT R4, R27, 0x7773, RZ ;  /* 0x000077731b047816 */ /* 0x000fe400000000ff */
[----:B------:R-:W-:Y:S02]  /*bd790*/  LOP3.LUT P1, RZ, R13, 0x4000, RZ, 0xc0, !PT ;  /* 0x000040000dff7812 */ /* 0x000fe4000782c0ff */
[C---:B------:R-:W-:Y:S02]  /*bd7a0*/  LOP3.LUT P2, RZ, R19.reuse, 0x40, RZ, 0xc0, !PT ;  /* 0x0000004013ff7812 */ /* 0x040fe4000784c0ff */
[----:B------:R-:W-:Y:S02]  /*bd7b0*/  P2R R3, PR, RZ, 0x2 ;  /* 0x00000002ff037803 */ /* 0x000fe40000000000 */
[----:B------:R-:W-:-:S02]  /*bd7c0*/  LOP3.LUT P0, RZ, R19, 0x4, RZ, 0xc0, !PT ;  /* 0x0000000413ff7812 */ /* 0x000fc4000780c0ff */
[C---:B------:R-:W-:Y:S02]  /*bd7d0*/  LOP3.LUT P6, RZ, R19.reuse, 0x10, RZ, 0xc0, !PT ;  /* 0x0000001013ff7812 */ /* 0x040fe400078cc0ff */
[----:B------:R-:W-:Y:S02]  /*bd7e0*/  P2R R8, PR, RZ, 0x1 ;  /* 0x00000001ff087803 */ /* 0x000fe40000000000 */
[C---:B------:R-:W-:Y:S02]  /*bd7f0*/  LOP3.LUT P0, RZ, R19.reuse, 0x8, RZ, 0xc0, !PT ;  /* 0x0000000813ff7812 */ /* 0x040fe4000780c0ff */
[----:B------:R-:W-:Y:S02]  /*bd800*/  LOP3.LUT P3, RZ, R19, 0x2, RZ, 0xc0, !PT ;  /* 0x0000000213ff7812 */ /* 0x000fe4000786c0ff */
[----:B----4-:R-:W-:Y:S01]  /*bd810*/  LOP3.LUT P1, RZ, R17, 0x80000000, RZ, 0xc0, !PT ;  /* 0x8000000011ff7812 */ /* 0x010fe2000782c0ff */
[----:B------:R0:W-:Y:S03]  /*bd820*/  @P4 STG.E.U8 desc[UR40][R14.64], R4 ;  /* 0x000000040e004986 */ /* 0x0001e6000c101128 */
[----:B------:R-:W-:-:S02]  /*bd830*/  P2R R5, PR, RZ, 0x2 ;  /* 0x00000002ff057803 */ /* 0x000fc40000000000 */
[----:B------:R-:W-:Y:S02]  /*bd840*/  LOP3.LUT P1, RZ, R19, 0x1, RZ, 0xc0, !PT ;  /* 0x0000000113ff7812 */ /* 0x000fe4000782c0ff */
[----:B0-----:R-:W-:-:S05]  /*bd850*/  PRMT R4, R29, 0x7770, RZ ;  /* 0x000077701d047816 */ /* 0x001fca00000000ff */
[----:B------:R0:W-:Y:S02]  /*bd860*/  @P5 STG.E.U8 desc[UR40][R22.64], R4 ;  /* 0x0000000416005986 */ /* 0x0001e4000c101128 */
[----:B0-----:R-:W-:-:S05]  /*bd870*/  PRMT R4, R29, 0x7771, RZ ;  /* 0x000077711d047816 */ /* 0x001fca00000000ff */
[----:B------:R-:W-:Y:S04]  /*bd880*/  @P2 STG.E.U8 desc[UR40][R6.64], R4 ;  /* 0x0000000406002986 */ /* 0x000fe8000c101128 */
[----:B--2---:R0:W-:Y:S04]  /*bd890*/  STL.64 [R1+0x2e68], R10 ;  /* 0x002e680a01007387 */ /* 0x0041e80000100a00 */
[----:B0-----:R-:W2:Y:S04]  /*bd8a0*/  LDL.LU.64 R10, [R1+0xeb0] ;  /* 0x000eb000010a7983 */ /* 0x001ea80000300a00 */
[----:B------:R-:W4:Y:S04]  /*bd8b0*/  LDL.LU.64 R18, [R1+0xe88] ;  /* 0x000e880001127983 */ /* 0x000f280000300a00 */
[----:B------:R-:W2:Y:S04]  /*bd8c0*/  LDL.LU.64 R14, [R1+0xee0] ;  /* 0x000ee000010e7983 */ /* 0x000ea80000300a00 */
[----:B------:R-:W2:Y:S04]  /*bd8d0*/  LDL.LU R27, [R1+0x40] ;  /* 0x00004000011b7983 */ /* 0x000ea80000300800 */
[----:B------:R-:W2:Y:S04]  /*bd8e0*/  LDL.LU.64 R22, [R1+0xf08] ;  /* 0x000f080001167983 */ /* 0x000ea80000300a00 */
[----:B------:R-:W2:Y:S01]  /*bd8f0*/  LDL.LU.64 R6, [R1+0x2e70] ;  /* 0x002e700001067983 */ /* 0x000ea20000300a00 */
[----:B------:R-:W-:-:S03]  /*bd900*/  PRMT R4, R29, 0x7772, RZ ;  /* 0x000077721d047816 */ /* 0x000fc600000000ff */
[----:B------:R-:W3:Y:S01]  /*bd910*/  LDL.LU R28, [R1+0x54] ;  /* 0x00005400011c7983 */ /* 0x000ee20000300800 */
[----:B--2---:R-:W-:-:S13]  /*bd920*/  ISETP.NE.AND P2, PT, R6, RZ, PT ;  /* 0x000000ff0600720c */ /* 0x004fda0003f45270 */
[----:B----4-:R0:W-:Y:S01]  /*bd930*/  @P2 STG.E.U8 desc[UR40][R18.64], R4 ;  /* 0x0000000412002986 */ /* 0x0101e2000c101128 */
[----:B------:R-:W-:Y:S02]  /*bd940*/  ISETP.NE.AND P2, PT, R9, RZ, PT ;  /* 0x000000ff0900720c */ /* 0x000fe40003f45270 */
[----:B0-----:R-:W-:Y:S01]  /*bd950*/  PRMT R4, R29, 0x7773, RZ ;  /* 0x000077731d047816 */ /* 0x001fe200000000ff */
[----:B------:R-:W2:Y:S10]  /*bd960*/  LDL.LU.64 R18, [R1+0xf20] ;  /* 0x000f200001127983 */ /* 0x000eb40000300a00 */
[----:B------:R0:W-:Y:S02]  /*bd970*/  @P2 STG.E.U8 desc[UR40][R20.64], R4 ;  /* 0x0000000414002986 */ /* 0x0001e4000c101128 */
[----:B0-----:R-:W-:-:S02]  /*bd980*/  PRMT R4, R26, 0x7770, RZ ;  /* 0x000077701a047816 */ /* 0x001fc400000000ff */
[----:B------:R-:W4:Y:S04]  /*bd990*/  LDL.LU.64 R20, [R1+0xf48] ;  /* 0x000f480001147983 */ /* 0x000f280000300a00 */
[----:B---3--:R0:W-:Y:S02]  /*bd9a0*/  @P6 STG.E.U8 desc[UR40][R24.64], R4 ;  /* 0x0000000418006986 */ /* 0x0081e4000c101128 */
[----:B0-----:R-:W-:Y:S02]  /*bd9b0*/  PRMT R4, R26, 0x7771, RZ ;  /* 0x000077711a047816 */ /* 0x001fe400000000ff */
[----:B------:R-:W3:Y:S04]  /*bd9c0*/  LDL.LU.64 R24, [R1+0xf40] ;  /* 0x000f400001187983 */ /* 0x000ee80000300a00 */
[----:B------:R0:W-:Y:S04]  /*bd9d0*/  @P0 STG.E.U8 desc[UR40][R10.64], R4 ;  /* 0x000000040a000986 */ /* 0x0001e8000c101128 */
[----:B0-----:R-:W2:Y:S01]  /*bd9e0*/  LDL.LU.64 R10, [R1+0x2e68] ;  /* 0x002e6800010a7983 */ /* 0x001ea20000300a00 */
[----:B------:R-:W-:-:S02]  /*bd9f0*/  ISETP.NE.AND P0, PT, R8, RZ, PT ;  /* 0x000000ff0800720c */ /* 0x000fc40003f05270 */
[C---:B------:R-:W-:Y:S01]  /*bda00*/  PRMT R4, R26.reuse, 0x7772, RZ ;  /* 0x000077721a047816 */ /* 0x040fe200000000ff */
[----:B------:R-:W3:Y:S10]  /*bda10*/  LDL.LU.64 R8, [R1+0xf28] ;  /* 0x000f280001087983 */ /* 0x000ef40000300a00 */
[----:B--2---:R0:W-:Y:S04]  /*bda20*/  @P0 STG.E.U8 desc[UR40][R10.64], R4 ;  /* 0x000000040a000986 */ /* 0x0041e8000c101128 */
[----:B0-----:R-:W2:Y:S01]  /*bda30*/  LDL.LU R10, [R1+0x2e60] ;  /* 0x002e6000010a7983 */ /* 0x001ea20000300800 */
[----:B------:R-:W-:-:S02]  /*bda40*/  PRMT R4, R26, 0x7773, RZ ;  /* 0x000077731a047816 */ /* 0x000fc400000000ff */
[----:B--2---:R-:W-:Y:S02]  /*bda50*/  ISETP.NE.AND P0, PT, R10, RZ, PT ;  /* 0x000000ff0a00720c */ /* 0x004fe40003f05270 */
[----:B------:R-:W2:Y:S11]  /*bda60*/  LDL.LU.64 R10, [R1+0xf00] ;  /* 0x000f0000010a7983 */ /* 0x000eb60000300a00 */
[----:B------:R0:W-:Y:S04]  /*bda70*/  @P0 STG.E.U8 desc[UR40][R14.64], R4 ;  /* 0x000000040e000986 */ /* 0x0001e8000c101128 */
[----:B0-----:R-:W4:Y:S01]  /*bda80*/  LDL.LU.64 R14, [R1+0xf78] ;  /* 0x000f7800010e7983 */ /* 0x001f220000300a00 */
[----:B------:R-:W-:-:S05]  /*bda90*/  PRMT R4, R27, 0x7770, RZ ;  /* 0x000077701b047816 */ /* 0x000fca00000000ff */
[----:B------:R0:W-:Y:S02]  /*bdaa0*/  @P3 STG.E.U8 desc[UR40][R22.64], R4 ;  /* 0x0000000416003986 */ /* 0x0001e4000c101128 */
[----:B0-----:R-:W-:Y:S02]  /*bdab0*/  PRMT R4, R27, 0x7771, RZ ;  /* 0x000077711b047816 */ /* 0x001fe400000000ff */
[----:B------:R-:W4:Y:S01]  /*bdac0*/  LDL.LU.64 R22, [R1+0xf70] ;  /* 0x000f700001167983 */ /* 0x000f220000300a00 */
[C---:B------:R-:W-:Y:S02]  /*bdad0*/  LOP3.LUT P4, RZ, R17.reuse, 0x40000000, RZ, 0xc0, !PT ;  /* 0x4000000011ff7812 */ /* 0x040fe4000788c0ff */
[C---:B------:R-:W-:Y:S02]  /*bdae0*/  LOP3.LUT P5, RZ, R17.reuse, 0x20000000, RZ, 0xc0, !PT ;  /* 0x2000000011ff7812 */ /* 0x040fe400078ac0ff */
[----:B------:R-:W-:Y:S01]  /*bdaf0*/  LOP3.LUT P2, RZ, R17, 0x10000000, RZ, 0xc0, !PT ;  /* 0x1000000011ff7812 */ /* 0x000fe2000784c0ff */
[----:B--2---:R0:W-:Y:S01]  /*bdb00*/  @P1 STG.E.U8 desc[UR40][R10.64], R4 ;  /* 0x000000040a001986 */ /* 0x0041e2000c101128 */
[----:B------:R-:W-:-:S02]  /*bdb10*/  ISETP.NE.AND P1, PT, R5, RZ, PT ;  /* 0x000000ff0500720c */ /* 0x000fc40003f25270 */
[----:B0-----:R-:W-:Y:S01]  /*bdb20*/  PRMT R4, R27, 0x7772, RZ ;  /* 0x000077721b047816 */ /* 0x001fe200000000ff */
[----:B------:R-:W2:Y:S10]  /*bdb30*/  LDL.LU R11, [R1+0x44] ;  /* 0x00004400010b7983 */ /* 0x000eb40000300800 */
[----:B---3--:R-:W-:Y:S01]  /*bdb40*/  @P1 STG.E.U8 desc[UR40][R8.64], R4 ;  /* 0x0000000408001986 */ /* 0x008fe2000c101128 */
[----:B------:R-:W-:-:S02]  /*bdb50*/  ISETP.NE.AND P1, PT, R3, RZ, PT ;  /* 0x000000ff0300720c */ /* 0x000fc40003f25270 */
[----:B------:R-:W-:Y:S02]  /*bdb60*/  PRMT R3, R27, 0x7773, RZ ;  /* 0x000077731b037816 */ /* 0x000fe400000000ff */
[----:B------:R-:W3:Y:S09]  /*bdb70*/  LDL.LU.64 R26, [R1+0xf88] ;  /* 0x000f8800011a7983 */ /* 0x000ef20000300a00 */
[----:B------:R0:W-:Y:S02]  /*bdb80*/  @P1 STG.E.U8 desc[UR40][R18.64], R3 ;  /* 0x0000000312001986 */ /* 0x0001e4000c101128 */
[----:B0-----:R-:W-:-:S05]  /*bdb90*/  PRMT R3, R28, 0x7770, RZ ;  /* 0x000077701c037816 */ /* 0x001fca00000000ff */
[----:B----4-:R0:W-:Y:S01]  /*bdba0*/  @P4 STG.E.U8 desc[UR40][R20.64], R3 ;  /* 0x0000000314004986 */ /* 0x0101e2000c101128 */
[----:B------:R-:W-:-:S03]  /*bdbb0*/  PRMT R5, R28, 0x7772, RZ ;  /* 0x000077721c057816 */ /* 0x000fc600000000ff */
[----:B0-----:R-:W4:Y:S01]  /*bdbc0*/  LDL.LU.64 R20, [R1+0xf80] ;  /* 0x000f800001147983 */ /* 0x001f220000300a00 */
[----:B------:R-:W-:-:S03]  /*bdbd0*/  PRMT R3, R28, 0x7771, RZ ;  /* 0x000077711c037816 */ /* 0x000fc600000000ff */
[----:B------:R-:W4:Y:S04]  /*bdbe0*/  LDL.LU.64 R18, [R1+0xfa0] ;  /* 0x000fa00001127983 */ /* 0x000f280000300a00 */
[----:B------:R0:W-:Y:S04]  /*bdbf0*/  @P5 STG.E.U8 desc[UR40][R24.64], R3 ;  /* 0x0000000318005986 */ /* 0x0001e8000c101128 */
[----:B------:R1:W-:Y:S04]  /*bdc00*/  @P2 STG.E.U8 desc[UR40][R14.64], R5 ;  /* 0x000000050e002986 */ /* 0x0003e8000c101128 */
[----:B0-----:R-:W4:Y:S04]  /*bdc10*/  LDL.LU.64 R24, [R1+0xf98] ;  /* 0x000f980001187983 */ /* 0x001f280000300a00 */
[----:B------:R-:W4:Y:S04]  /*bdc20*/  LDL.LU R12, [R1+0x58] ;  /* 0x00005800010c7983 */ /* 0x000f280000300800 */
[----:B-1----:R-:W4:Y:S01]  /*bdc30*/  LDL.LU.64 R14, [R1+0xfb0] ;  /* 0x000fb000010e7983 */ /* 0x002f220000300a00 */
[----:B------:R-:W-:-:S02]  /*bdc40*/  PRMT R5, R28, 0x7773, RZ ;  /* 0x000077731c057816 */ /* 0x000fc400000000ff */
[----:B------:R-:W-:Y:S01]  /*bdc50*/  LOP3.LUT P6, RZ, R13, 0x2000, RZ, 0xc0, !PT ;  /* 0x000020000dff7812 */ /* 0x000fe200078cc0ff */
[----:B------:R-:W4:Y:S01]  /*bdc60*/  LDL.LU.64 R28, [R1+0xfa8] ;  /* 0x000fa800011c7983 */ /* 0x000f220000300a00 */
[C---:B------:R-:W-:Y:S02]  /*bdc70*/  LOP3.LUT P0, RZ, R17.reuse, 0x8000000, RZ, 0xc0, !PT ;  /* 0x0800000011ff7812 */ /* 0x040fe4000780c0ff */
[C---:B------:R-:W-:Y:S02]  /*bdc80*/  LOP3.LUT P3, RZ, R17.reuse, 0x4000000, RZ, 0xc0, !PT ;  /* 0x0400000011ff7812 */ /* 0x040fe4000786c0ff */
[C---:B------:R-:W-:Y:S02]  /*bdc90*/  LOP3.LUT P1, RZ, R17.reuse, 0x2000000, RZ, 0xc0, !PT ;  /* 0x0200000011ff7812 */ /* 0x040fe4000782c0ff */
[----:B------:R-:W-:-:S05]  /*bdca0*/  LOP3.LUT P5, RZ, R17, 0x400000, RZ, 0xc0, !PT ;  /* 0x0040000011ff7812 */ /* 0x000fca00078ac0ff */
[----:B------:R0:W-:Y:S01]  /*bdcb0*/  @P6 STG.E.U8 desc[UR40][R22.64], R5 ;  /* 0x0000000516006986 */ /* 0x0001e2000c101128 */
[----:B------:R-:W-:Y:S02]  /*bdcc0*/  LOP3.LUT P4, RZ, R13, 0x1000, RZ, 0xc0, !PT ;  /* 0x000010000dff7812 */ /* 0x000fe4000788c0ff */
[----:B------:R-:W-:Y:S02]  /*bdcd0*/  P2R R3, PR, RZ, 0x20 ;  /* 0x00000020ff037803 */ /* 0x000fe40000000000 */
[C---:B------:R-:W-:Y:S01]  /*bdce0*/  LOP3.LUT P5, RZ, R17.reuse, 0x800000, RZ, 0xc0, !PT ;  /* 0x0080000011ff7812 */ /* 0x040fe200078ac0ff */
[----:B0-----:R-:W4:Y:S03]  /*bdcf0*/  LDL.LU.64 R22, [R1+0xfc0] ;  /* 0x000fc00001167983 */ /* 0x001f260000300a00 */
[----:B------:R-:W-:Y:S02]  /*bdd00*/  P2R R4, PR, RZ, 0x20 ;  /* 0x00000020ff047803 */ /* 0x000fe40000000000 */
[----:B------:R-:W-:-:S02]  /*bdd10*/  LOP3.LUT P5, RZ, R17, 0x1000000, RZ, 0xc0, !PT ;  /* 0x0100000011ff7812 */ /* 0x000fc400078ac0ff */
[C---:B--2---:R-:W-:Y:S02]  /*bdd20*/  PRMT R8, R11.reuse, 0x7770, RZ ;  /* 0x000077700b087816 */ /* 0x044fe400000000ff */
[----:B------:R-:W-:-:S03]  /*bdd30*/  PRMT R10, R11, 0x7772, RZ ;  /* 0x000077720b0a7816 */ /* 0x000fc600000000ff */
[----:B---3--:R0:W-:Y:S04]  /*bdd40*/  @P0 STG.E.U8 desc[UR40][R26.64], R8 ;  /* 0x000000081a000986 */ /* 0x0081e8000c101128 */
[----:B0-----:R-:W2:Y:S01]  /*bdd50*/  LDL.LU.64 R26, [R1+0xfb8] ;  /* 0x000fb800011a7983 */ /* 0x001ea20000300a00 */
[----:B------:R-:W-:-:S03]  /*bdd60*/  PRMT R8, R11, 0x7771, RZ ;  /* 0x000077710b087816 */ /* 0x000fc600000000ff */
[----:B------:R-:W3:Y:S04]  /*bdd70*/  LDL.LU R16, [R1+0x48] ;  /* 0x0000480001107983 */ /* 0x000ee80000300800 */
[----:B----4-:R0:W-:Y:S04]  /*bdd80*/  @P3 STG.E.U8 desc[UR40][R20.64], R8 ;  /* 0x0000000814003986 */ /* 0x0101e8000c101128 */
[----:B------:R1:W-:Y:S04]  /*bdd90*/  @P1 STG.E.U8 desc[UR40][R18.64], R10 ;  /* 0x0000000a12001986 */ /* 0x0003e8000c101128 */
[----:B0-----:R-:W4:Y:S01]  /*bdda0*/  LDL.LU.64 R20, [R1+0xfd0] ;  /* 0x000fd00001147983 */ /* 0x001f220000300a00 */
[----:B-1----:R-:W-:-:S03]  /*bddb0*/  PRMT R10, R11, 0x7773, RZ ;  /* 0x000077730b0a7816 */ /* 0x002fc600000000ff */
[----:B------:R-:W4:Y:S04]  /*bddc0*/  LDL.LU.64 R18, [R1+0xff0] ;  /* 0x000ff00001127983 */ /* 0x000f280000300a00 */
[----:B------:R0:W-:Y:S02]  /*bddd0*/  @P4 STG.E.U8 desc[UR40][R24.64], R10 ;  /* 0x0000000a18004986 */ /* 0x0001e4000c101128 */
[----:B0-----:R-:W-:Y:S02]  /*bdde0*/  PRMT R10, R12, 0x7770, RZ ;  /* 0x000077700c0a7816 */ /* 0x001fe400000000ff */
[----:B------:R-:W4:Y:S04]  /*bddf0*/  LDL.LU.64 R24, [R1+0xfe8] ;  /* 0x000fe80001187983 */ /* 0x000f280000300a00 */
[----:B------:R0:W-:Y:S04]  /*bde00*/  @P5 STG.E.U8 desc[UR40][R14.64], R10 ;  /* 0x0000000a0e005986 */ /* 0x0001e8000c101128 */
[----:B0-----:R-:W4:Y:S01]  /*bde10*/  LDL.LU.64 R10, [R1+0xfc8] ;  /* 0x000fc800010a7983 */ /* 0x001f220000300a00 */
[----:B------:R-:W-:-:S02]  /*bde20*/  ISETP.NE.AND P5, PT, R4, RZ, PT ;  /* 0x000000ff0400720c */ /* 0x000fc40003fa5270 */
[----:B------:R-:W-:Y:S01]  /*bde30*/  PRMT R4, R12, 0x7771, RZ ;  /* 0x000077710c047816 */ /* 0x000fe200000000ff */
[----:B------:R-:W4:Y:S01]  /*bde40*/  LDL.LU.64 R14, [R1+0xff8] ;  /* 0x000ff800010e7983 */ /* 0x000f220000300a00 */
[----:B------:R-:W-:Y:S02]  /*bde50*/  LOP3.LUT P6, RZ, R17, 0x80000, RZ, 0xc0, !PT ;  /* 0x0008000011ff7812 */ /* 0x000fe400078cc0ff */
[----:B------:R-:W-:-:S07]  /*bde60*/  LOP3.LUT P2, RZ, R13, 0x800, RZ, 0xc0, !PT ;  /* 0x000008000dff7812 */ /* 0x000fce000784c0ff */
[----:B------:R0:W-:Y:S01]  /*bde70*/  @P5 STG.E.U8 desc[UR40][R28.64], R4 ;  /* 0x000000041c005986 */ /* 0x0001e2000c101128 */
[----:B------:R-:W-:Y:S02]  /*bde80*/  ISETP.NE.AND P5, PT, R3, RZ, PT ;  /* 0x000000ff0300720c */ /* 0x000fe40003fa5270 */
[----:B------:R-:W-:Y:S02]  /*bde90*/  P2R R5, PR, RZ, 0x40 ;  /* 0x00000040ff057803 */ /* 0x000fe40000000000 */
[C---:B------:R-:W-:Y:S02]  /*bdea0*/  LOP3.LUT P6, RZ, R17.reuse, 0x100000, RZ, 0xc0, !PT ;  /* 0x0010000011ff7812 */ /* 0x040fe400078cc0ff */
[C---:B------:R-:W-:Y:S02]  /*bdeb0*/  PRMT R3, R12.reuse, 0x7772, RZ ;  /* 0x000077720c037816 */ /* 0x040fe400000000ff */
[----:B------:R-:W-:Y:S02]  /*bdec0*/  P2R R6, PR, RZ, 0x40 ;  /* 0x00000040ff067803 */ /* 0x000fe40000000000 */
[----:B------:R-:W-:Y:S01]  /*bded0*/  LOP3.LUT P6, RZ, R17, 0x200000, RZ, 0xc0, !PT ;  /* 0x0020000011ff7812 */ /* 0x000fe200078cc0ff */
[----:B0-----:R-:W4:Y:S04]  /*bdee0*/  LDL.LU.64 R28, [R1+0x1010] ;  /* 0x00101000011c7983 */ /* 0x001f280000300a00 */
[----:B------:R0:W-:Y:S02]  /*bdef0*/  @P5 STG.E.U8 desc[UR40][R22.64], R3 ;  /* 0x0000000316005986 */ /* 0x0001e4000c101128 */
[----:B0-----:R-:W-:-:S02]  /*bdf00*/  PRMT R3, R12, 0x7773, RZ ;  /* 0x000077730c037816 */ /* 0x001fc400000000ff */
[----:B------:R-:W4:Y:S04]  /*bdf10*/  LDL.LU.64 R22, [R1+0x1008] ;  /* 0x0010080001167983 */ /* 0x000f280000300a00 */
[----:B--2---:R3:W-:Y:S02]  /*bdf20*/  @P2 STG.E.U8 desc[UR40][R26.64], R3 ;  /* 0x000000031a002986 */ /* 0x0047e4000c101128 */
[----:B---3--:R-:W-:Y:S02]  /*bdf30*/  PRMT R3, R16, 0x7770, RZ ;  /* 0x0000777010037816 */ /* 0x008fe400000000ff */
[----:B------:R-:W2:Y:S04]  /*bdf40*/  LDL.LU.64 R26, [R1+0x1018] ;  /* 0x00101800011a7983 */ /* 0x000ea80000300a00 */
[----:B----4-:R0:W-:Y:S01]  /*bdf50*/  @P6 STG.E.U8 desc[UR40][R20.64], R3 ;  /* 0x0000000314006986 */ /* 0x0101e2000c101128 */
[----:B------:R-:W-:-:S02]  /*bdf60*/  ISETP.NE.AND P6, PT, R6, RZ, PT ;  /* 0x000000ff0600720c */ /* 0x000fc40003fc5270 */
[----:B0-----:R-:W-:Y:S01]  /*bdf70*/  PRMT R3, R16, 0x7771, RZ ;  /* 0x0000777110037816 */ /* 0x001fe200000000ff */
[----:B------:R-:W3:Y:S10]  /*bdf80*/  LDL.LU.64 R20, [R1+0x2e58] ;  /* 0x002e580001147983 */ /* 0x000ef40000300a00 */
[----:B------:R0:W-:Y:S01]  /*bdf90*/  @P6 STG.E.U8 desc[UR40][R10.64], R3 ;  /* 0x000000030a006986 */ /* 0x0001e2000c101128 */
[----:B------:R-:W-:-:S03]  /*bdfa0*/  ISETP.NE.AND P6, PT, R5, RZ, PT ;  /* 0x000000ff0500720c */ /* 0x000fc60003fc5270 */
[----:B0-----:R-:W4:Y:S04]  /*bdfb0*/  LDL.LU.64 R10, [R1+0x1020] ;  /* 0x00102000010a7983 */ /* 0x001f280000300a00 */
[----:B------:R-:W2:Y:S01]  /*bdfc0*/  LDL.LU.64 R4, [R1+0x1000] ;  /* 0x0010000001047983 */ /* 0x000ea20000300a00 */
[----:B------:R-:W-:Y:S02]  /*bdfd0*/  LOP3.LUT P3, RZ, R17, 0x10000, RZ, 0xc0, !PT ;  /* 0x0001000011ff7812 */ /* 0x000fe4000786c0ff */
[----:B------:R-:W-:Y:S02]  /*bdfe0*/  LOP3.LUT P0, RZ, R13, 0x400, RZ, 0xc0, !PT ;  /* 0x000004000dff7812 */ /* 0x000fe4000780c0ff */
[----:B------:R-:W-:Y:S02]  /*bdff0*/  P2R R8, PR, RZ, 0x8 ;  /* 0x00000008ff087803 */ /* 0x000fe40000000000 */
[----:B------:R-:W-:-:S02]  /*be000*/  LOP3.LUT P3, RZ, R17, 0x20000, RZ, 0xc0, !PT ;  /* 0x0002000011ff7812 */ /* 0x000fc4000786c0ff */
[C---:B------:R-:W-:Y:S02]  /*be010*/  PRMT R3, R16.reuse, 0x7772, RZ ;  /* 0x0000777210037816 */ /* 0x040fe400000000ff */
[----:B------:R-:W-:Y:S02]  /*be020*/  P2R R9, PR, RZ, 0x8 ;  /* 0x00000008ff097803 */ /* 0x000fe40000000000 */
[----:B------:R-:W-:Y:S01]  /*be030*/  LOP3.LUT P3, RZ, R17, 0x40000, RZ, 0xc0, !PT ;  /* 0x0004000011ff7812 */ /* 0x000fe2000786c0ff */
[----:B------:R0:W-:Y:S02]  /*be040*/  @P6 STG.E.U8 desc[UR40][R18.64], R3 ;  /* 0x0000000312006986 */ /* 0x0001e4000c101128 */
[----:B0-----:R-:W-:Y:S02]  /*be050*/  PRMT R3, R16, 0x7773, RZ ;  /* 0x0000777310037816 */ /* 0x001fe400000000ff */
[----:B------:R-:W3:Y:S04]  /*be060*/  LDL.LU.64 R18, [R1+0x1028] ;  /* 0x0010280001127983 */ /* 0x000ee80000300a00 */
[----:B------:R0:W-:Y:S02]  /*be070*/  @P0 STG.E.U8 desc[UR40][R24.64], R3 ;  /* 0x0000000318000986 */ /* 0x0001e4000c101128 */
[----:B0-----:R-:W-:-:S02]  /*be080*/  PRMT R3, R2, 0x7770, RZ ;  /* 0x0000777002037816 */ /* 0x001fc400000000ff */
[----:B------:R-:W3:Y:S04]  /*be090*/  LDL.LU.64 R24, [R1+0x2e50] ;  /* 0x002e500001187983 */ /* 0x000ee80000300a00 */
[----:B--2---:R0:W-:Y:S01]  /*be0a0*/  @P3 STG.E.U8 desc[UR40][R4.64], R3 ;  /* 0x0000000304003986 */ /* 0x0041e2000c101128 */
[----:B------:R-:W-:Y:S02]  /*be0b0*/  ISETP.NE.AND P3, PT, R9, RZ, PT ;  /* 0x000000ff0900720c */ /* 0x000fe40003f65270 */
[----:B0-----:R-:W-:-:S11]  /*be0c0*/  PRMT R3, R2, 0x7771, RZ ;  /* 0x0000777102037816 */ /* 0x001fd600000000ff */
[----:B------:R0:W-:Y:S01]  /*be0d0*/  @P3 STG.E.U8 desc[UR40][R14.64], R3 ;  /* 0x000000030e003986 */ /* 0x0001e2000c101128 */
[----:B------:R-:W-:Y:S02]  /*be0e0*/  ISETP.NE.AND P3, PT, R8, RZ, PT ;  /* 0x000000ff0800720c */ /* 0x000fe40003f65270 */
[C---:B0-----:R-:W-:Y:S01]  /*be0f0*/  PRMT R3, R2.reuse, 0x7772, RZ ;  /* 0x0000777202037816 */ /* 0x041fe200000000ff */
[----:B------:R-:W2:Y:S10]  /*be100*/  LDL.LU.64 R14, [R1+0x1030] ;  /* 0x00103000010e7983 */ /* 0x000eb40000300a00 */
[----:B------:R0:W-:Y:S02]  /*be110*/  @P3 STG.E.U8 desc[UR40][R28.64], R3 ;  /* 0x000000031c003986 */ /* 0x0001e4000c101128 */
[----:B0-----:R-:W-:-:S02]  /*be120*/  PRMT R3, R2, 0x7773, RZ ;  /* 0x0000777302037816 */ /* 0x001fc400000000ff */
[----:B------:R-:W2:Y:S01]  /*be130*/  LDL.LU R2, [R1+0x2e4c] ;  /* 0x002e4c0001027983 */ /* 0x000ea20000300800 */
[----:B------:R-:W-:Y:S02]  /*be140*/  LOP3.LUT P1, RZ, R13, 0x200, RZ, 0xc0, !PT ;  /* 0x000002000dff7812 */ /* 0x000fe4000782c0ff */
[C---:B------:R-:W-:Y:S01]  /*be150*/  LOP3.LUT P4, RZ, R17.reuse, 0x8000, RZ, 0xc0, !PT ;  /* 0x0000800011ff7812 */ /* 0x040fe2000788c0ff */
[----:B------:R-:W2:Y:S01]  /*be160*/  LDL.LU.64 R28, [R1+0x1040] ;  /* 0x00104000011c7983 */ /* 0x000ea20000300a00 */
[C---:B------:R-:W-:Y:S02]  /*be170*/  LOP3.LUT P5, RZ, R17.reuse, 0x4000, RZ, 0xc0, !PT ;  /* 0x0000400011ff7812 */ /* 0x040fe400078ac0ff */
[----:B------:R-:W-:-:S07]  /*be180*/  LOP3.LUT P2, RZ, R17, 0x2000, RZ, 0xc0, !PT ;  /* 0x0000200011ff7812 */ /* 0x000fce000784c0ff */
[----:B------:R0:W-:Y:S02]  /*be190*/  @P1 STG.E.U8 desc[UR40][R22.64], R3 ;  /* 0x0000000316001986 */ /* 0x0001e4000c101128 */
[C---:B0-----:R-:W-:Y:S02]  /*be1a0*/  PRMT R3, R0.reuse, 0x7770, RZ ;  /* 0x0000777000037816 */ /* 0x041fe400000000ff */
[----:B------:R-:W2:Y:S04]  /*be1b0*/  LDL.LU.64 R22, [R1+0x1048] ;  /* 0x0010480001167983 */ /* 0x000ea80000300a00 */
[----:B------:R0:W-:Y:S01]  /*be1c0*/  @P4 STG.E.U8 desc[UR40][R26.64], R3 ;  /* 0x000000031a004986 */ /* 0x0001e2000c101128 */
[----:B------:R-:W-:Y:S02]  /*be1d0*/  LOP3.LUT P6, RZ, R13, 0x100, RZ, 0xc0, !PT ;  /* 0x000001000dff7812 */ /* 0x000fe400078cc0ff */
[C---:B0-----:R-:W-:Y:S01]  /*be1e0*/  PRMT R3, R0.reuse, 0x7771, RZ ;  /* 0x0000777100037816 */ /* 0x041fe200000000ff */
[----:B------:R-:W2:Y:S04]  /*be1f0*/  LDL.LU.64 R26, [R1+0x1058] ;  /* 0x00105800011a7983 */ /* 0x000ea80000300a00 */
[----:B----4-:R0:W-:Y:S01]  /*be200*/  @P5 STG.E.U8 desc[UR40][R10.64], R3 ;  /* 0x000000030a005986 */ /* 0x0101e2000c101128 */
[----:B------:R-:W-:-:S02]  /*be210*/  PRMT R8, R0, 0x7773, RZ ;  /* 0x0000777300087816 */ /* 0x000fc400000000ff */
[----:B0-----:R-:W-:-:S05]  /*be220*/  PRMT R3, R0, 0x7772, RZ ;  /* 0x0000777200037816 */ /* 0x001fca00000000ff */
[----:B---3--:R0:W-:Y:S01]  /*be230*/  @P2 STG.E.U8 desc[UR40][R18.64], R3 ;  /* 0x0000000312002986 */ /* 0x0081e2000c101128 */
[----:B------:R-:W-:-:S04]  /*be240*/  LOP3.LUT P2, RZ, R17, 0x20, RZ, 0xc0, !PT ;  /* 0x0000002011ff7812 */ /* 0x000fc8000784c0ff */
[----:B0-----:R-:W-:Y:S01]  /*be250*/  P2R R3, PR, RZ, 0x4 ;  /* 0x00000004ff037803 */ /* 0x001fe20000000000 */
[----:B------:R-:W3:Y:S04]  /*be260*/  LDL.LU.64 R18, [R1+0x1068] ;  /* 0x0010680001127983 */ /* 0x000ee80000300a00 */
[----:B--2---:R0:W-:Y:S04]  /*be270*/  @P6 STG.E.U8 desc[UR40][R14.64], R8 ;  /* 0x000000080e006986 */ /* 0x0041e8000c101128 */
[----:B------:R-:W-:Y:S04]  /*be280*/  STL.64 [R1+0x2e38], R2 ;  /* 0x002e380201007387 */ /* 0x000fe80000100a00 */
[----:B------:R-:W2:Y:S04]  /*be290*/  LDL.LU R0, [R1+0x2e48] ;  /* 0x002e480001007983 */ /* 0x000ea80000300800 */
[----:B0-----:R-:W4:Y:S01]  /*be2a0*/  LDL.LU.64 R14, [R1+0x1078] ;  /* 0x00107800010e7983 */ /* 0x001f220000300a00 */
[----:B------:R-:W-:-:S02]  /*be2b0*/  LOP3.LUT P0, RZ, R17, 0x1000, RZ, 0xc0, !PT ;  /* 0x0000100011ff7812 */ /* 0x000fc4000780c0ff */
[C---:B------:R-:W-:Y:S02]  /*be2c0*/  LOP3.LUT P3, RZ, R17.reuse, 0x800, RZ, 0xc0, !PT ;  /* 0x0000080011ff7812 */ /* 0x040fe4000786c0ff */
[----:B------:R-:W-:Y:S02]  /*be2d0*/  LOP3.LUT P1, RZ, R17, 0x400, RZ, 0xc0, !PT ;  /* 0x0000040011ff7812 */ /* 0x000fe4000782c0ff */
[C---:B------:R-:W-:Y:S02]  /*be2e0*/  PRMT R8, R24.reuse, 0x7770, RZ ;  /* 0x0000777018087816 */ /* 0x040fe400000000ff */
[----:B------:R-:W-:-:S05]  /*be2f0*/  PRMT R10, R24, 0x7771, RZ ;  /* 0x00007771180a7816 */ /* 0x000fca00000000ff */
[----:B------:R-:W-:Y:S04]  /*be300*/  @P0 STG.E.U8 desc[UR40][R28.64], R8 ;  /* 0x000000081c000986 */ /* 0x000fe8000c101128 */
[----:B------:R0:W-:Y:S02]  /*be310*/  @P3 STG.E.U8 desc[UR40][R22.64], R10 ;  /* 0x0000000a16003986 */ /* 0x0001e4000c101128 */
[----:B0-----:R-:W-:-:S05]  /*be320*/  PRMT R10, R24, 0x7772, RZ ;  /* 0x00007772180a7816 */ /* 0x001fca00000000ff */
[----:B------:R-:W-:Y:S04]  /*be330*/  @P1 STG.E.U8 desc[UR40][R26.64], R10 ;  /* 0x0000000a1a001986 */ /* 0x000fe8000c101128 */
[----:B----4-:R0:W-:Y:S04]  /*be340*/  STL.64 [R1+0x2e40], R14 ;  /* 0x002e400e01007387 */ /* 0x0101e80000100a00 */
[----:B0-----:R-:W4:Y:S04]  /*be350*/  LDL.LU.64 R14, [R1+0x1060] ;  /* 0x00106000010e7983 */ /* 0x001f280000300a00 */
[----:B------:R-:W2:Y:S04]  /*be360*/  LDL.LU.64 R2, [R1+0x1070] ;  /* 0x0010700001027983 */ /* 0x000ea80000300a00 */
[----:B------:R-:W2:Y:S04]  /*be370*/  LDL.LU.64 R28, [R1+0x1088] ;  /* 0x00108800011c7983 */ /* 0x000ea80000300a00 */
[----:B------:R-:W2:Y:S01]  /*be380*/  LDL.LU.64 R10, [R1+0x1050] ;  /* 0x00105000010a7983 */ /* 0x000ea20000300a00 */
[----:B------:R-:W-:-:S02]  /*be390*/  LOP3.LUT P4, RZ, R17, 0x100, RZ, 0xc0, !PT ;  /* 0x0000010011ff7812 */ /* 0x000fc4000788c0ff */
[----:B------:R-:W-:Y:S01]  /*be3a0*/  PRMT R24, R24, 0x7773, RZ ;  /* 0x0000777318187816 */ /* 0x000fe200000000ff */
[----:B------:R-:W3:Y:S01]  /*be3b0*/  LDL.LU.64 R22, [R1+0x10a8] ;  /* 0x0010a80001167983 */ /* 0x000ee20000300a00 */
[----:B------:R-:W-:Y:S02]  /*be3c0*/  P2R R5, PR, RZ, 0x10 ;  /* 0x00000010ff057803 */ /* 0x000fe40000000000 */
[----:B------:R-:W-:Y:S01]  /*be3d0*/  LOP3.LUT P4, RZ, R17, 0x200, RZ, 0xc0, !PT ;  /* 0x0000020011ff7812 */ /* 0x000fe2000788c0ff */
[----:B------:R-:W3:Y:S03]  /*be3e0*/  LDL.LU.64 R26, [R1+0x10a0] ;  /* 0x0010a000011a7983 */ /* 0x000ee60000300a00 */
[----:B------:R-:W-:Y:S02]  /*be3f0*/  P2R R6, PR, RZ, 0x10 ;  /* 0x00000010ff067803 */ /* 0x000fe40000000000 */
[----:B------:R-:W-:-:S13]  /*be400*/  LOP3.LUT P4, RZ, R13, 0x80, RZ, 0xc0, !PT ;  /* 0x000000800dff7812 */ /* 0x000fda000788c0ff */
[----:B--2---:R0:W-:Y:S01]  /*be410*/  @P4 STG.E.U8 desc[UR40][R10.64], R24 ;  /* 0x000000180a004986 */ /* 0x0041e2000c101128 */
[----:B------:R-:W-:Y:S02]  /*be420*/  ISETP.NE.AND P4, PT, R6, RZ, PT ;  /* 0x000000ff0600720c */ /* 0x000fe40003f85270 */
[----:B------:R-:W-:Y:S01]  /*be430*/  PRMT R6, R20, 0x7770, RZ ;  /* 0x0000777014067816 */ /* 0x000fe200000000ff */
[----:B0-----:R-:W2:Y:S10]  /*be440*/  LDL.LU.64 R10, [R1+0x1098] ;  /* 0x00109800010a7983 */ /* 0x001eb40000300a00 */
[----:B---3--:R0:W-:Y:S01]  /*be450*/  @P4 STG.E.U8 desc[UR40][R18.64], R6 ;  /* 0x0000000612004986 */ /* 0x0081e2000c101128 */
[----:B------:R-:W-:-:S02]  /*be460*/  ISETP.NE.AND P4, PT, R5, RZ, PT ;  /* 0x000000ff0500720c */ /* 0x000fc40003f85270 */
[----:B------:R-:W-:Y:S01]  /*be470*/  PRMT R5, R20, 0x7771, RZ ;  /* 0x0000777114057816 */ /* 0x000fe200000000ff */
[----:B0-----:R-:W3:Y:S10]  /*be480*/  LDL.LU.64 R18, [R1+0x10b0] ;  /* 0x0010b00001127983 */ /* 0x001ef40000300a00 */
[----:B----4-:R0:W-:Y:S04]  /*be490*/  @P4 STG.E.U8 desc[UR40][R14.64], R5 ;  /* 0x000000050e004986 */ /* 0x0101e8000c101128 */
[----:B0-----:R-:W4:Y:S01]  /*be4a0*/  LDL.LU.64 R14, [R1+0x2e40] ;  /* 0x002e4000010e7983 */ /* 0x001f220000300a00 */
[----:B------:R-:W-:-:S02]  /*be4b0*/  LOP3.LUT P2, RZ, R17, 0x40, RZ, 0xc0, !PT ;  /* 0x0000004011ff7812 */ /* 0x000fc4000784c0ff */
[----:B------:R-:W-:Y:S02]  /*be4c0*/  LOP3.LUT P5, RZ, R17, 0x80, RZ, 0xc0, !PT ;  /* 0x0000008011ff7812 */ /* 0x000fe400078ac0ff */
[----:B------:R-:W-:Y:S02]  /*be4d0*/  P2R R4, PR, RZ, 0x4 ;  /* 0x00000004ff047803 */ /* 0x000fe40000000000 */
[----:B------:R-:W-:Y:S02]  /*be4e0*/  LOP3.LUT P2, RZ, R13, 0x40, RZ, 0xc0, !PT ;  /* 0x000000400dff7812 */ /* 0x000fe4000784c0ff */
[----:B------:R-:W-:Y:S02]  /*be4f0*/  LOP3.LUT P0, RZ, R17, 0x4, RZ, 0xc0, !PT ;  /* 0x0000000411ff7812 */ /* 0x000fe4000780c0ff */
[C---:B------:R-:W-:Y:S02]  /*be500*/  PRMT R5, R20.reuse, 0x7772, RZ ;  /* 0x0000777214057816 */ /* 0x040fe400000000ff */
[----:B------:R-:W-:-:S02]  /*be510*/  PRMT R20, R20, 0x7773, RZ ;  /* 0x0000777314147816 */ /* 0x000fc400000000ff */
[----:B------:R-:W-:Y:S02]  /*be520*/  P2R R8, PR, RZ, 0x1 ;  /* 0x00000001ff087803 */ /* 0x000fe40000000000 */
[C---:B------:R-:W-:Y:S02]  /*be530*/  LOP3.LUT P6, RZ, R17.reuse, 0x10, RZ, 0xc0, !PT ;  /* 0x0000001011ff7812 */ /* 0x040fe400078cc0ff */
[C---:B------:R-:W-:Y:S02]  /*be540*/  LOP3.LUT P0, RZ, R17.reuse, 0x8, RZ, 0xc0, !PT ;  /* 0x0000000811ff7812 */ /* 0x040fe4000780c0ff */
[C---:B------:R-:W-:Y:S02]  /*be550*/  LOP3.LUT P3, RZ, R17.reuse, 0x2, RZ, 0xc0, !PT ;  /* 0x0000000211ff7812 */ /* 0x040fe4000786c0ff */
[----:B------:R-:W-:Y:S02]  /*be560*/  LOP3.LUT P4, RZ, R17, 0x1, RZ, 0xc0, !PT ;  /* 0x0000000111ff7812 */ /* 0x000fe4000788c0ff */
[----:B------:R-:W2:Y:S04]  /*be570*/  LDL.LU.64 R16, [R1+0x1080] ;  /* 0x0010800001107983 */ /* 0x000ea80000300a00 */
[----:B----4-:R0:W-:Y:S04]  /*be580*/  @P5 STG.E.U8 desc[UR40][R14.64], R5 ;  /* 0x000000050e005986 */ /* 0x0101e8000c101128 */
[----:B------:R1:W-:Y:S04]  /*be590*/  @P2 STG.E.U8 desc[UR40][R2.64], R20 ;  /* 0x0000001402002986 */ /* 0x0003e8000c101128 */
[----:B0-----:R-:W4:Y:S04]  /*be5a0*/  LDL.LU.64 R14, [R1+0x10b8] ;  /* 0x0010b800010e7983 */ /* 0x001f280000300a00 */
[----:B-1----:R-:W2:Y:S01]  /*be5b0*/  LDL.LU.64 R2, [R1+0x2e38] ;  /* 0x002e380001027983 */ /* 0x002ea20000300a00 */
[----:B------:R-:W-:-:S02]  /*be5c0*/  ISETP.NE.AND P2, PT, R4, RZ, PT ;  /* 0x000000ff0400720c */ /* 0x000fc40003f45270 */
[----:B------:R-:W-:Y:S02]  /*be5d0*/  PRMT R4, R25, 0x7770, RZ ;  /* 0x0000777019047816 */ /* 0x000fe400000000ff */
[----:B------:R-:W-:-:S09]  /*be5e0*/  P2R R9, PR, RZ, 0x1 ;  /* 0x00000001ff097803 */ /* 0x000fd20000000000 */
[----:B------:R0:W-:Y:S01]  /*be5f0*/  @P2 STG.E.U8 desc[UR40][R28.64], R4 ;  /* 0x000000041c002986 */ /* 0x0001e2000c101128 */
[----:B------:R-:W-:-:S03]  /*be600*/  LOP3.LUT P0, RZ, R13, 0x20, RZ, 0xc0, !PT ;  /* 0x000000200dff7812 */ /* 0x000fc6000780c0ff */
[----:B0-----:R-:W3:Y:S04]  /*be610*/  LDL.LU.64 R4, [R1+0x10c0] ;  /* 0x0010c00001047983 */ /* 0x001ee80000300a00 */
[----:B------:R-:W3:Y:S01]  /*be620*/  LDL.LU.64 R28, [R1+0x10c8] ;  /* 0x0010c800011c7983 */ /* 0x000ee20000300a00 */
[----:B--2---:R-:W-:Y:S02]  /*be630*/  ISETP.NE.AND P2, PT, R3, RZ, PT ;  /* 0x000000ff0300720c */ /* 0x004fe40003f45270 */
[----:B------:R-:W-:-:S11]  /*be640*/  PRMT R3, R25, 0x7771, RZ ;  /* 0x0000777119037816 */ /* 0x000fd600000000ff */
[----:B------:R0:W-:Y:S02]  /*be650*/  @P2 STG.E.U8 desc[UR40][R16.64], R3 ;  /* 0x0000000310002986 */ /* 0x0001e4000c101128 */
[C---:B0-----:R-:W-:Y:S02]  /*be660*/  PRMT R3, R25.reuse, 0x7772, RZ ;  /* 0x0000777219037816 */ /* 0x041fe400000000ff */
[----:B------:R-:W2:Y:S01]  /*be670*/  LDL.LU.64 R16, [R1+0x10d0] ;  /* 0x0010d00001107983 */ /* 0x000ea20000300a00 */
[----:B------:R-:W-:-:S03]  /*be680*/  PRMT R25, R25, 0x7773, RZ ;  /* 0x0000777319197816 */ /* 0x000fc600000000ff */
[----:B------:R0:W-:Y:S04]  /*be690*/  @P6 STG.E.U8 desc[UR40][R22.64], R3 ;  /* 0x0000000316006986 */ /* 0x0001e8000c101128 */
[----:B------:R1:W-:Y:S04]  /*be6a0*/  @P0 STG.E.U8 desc[UR40][R26.64], R25 ;  /* 0x000000191a000986 */ /* 0x0003e8000c101128 */
[----:B0-----:R-:W2:Y:S04]  /*be6b0*/  LDL.LU.64 R22, [R1+0x2e30] ;  /* 0x002e300001167983 */ /* 0x001ea80000300a00 */
[----:B-1----:R-:W2:Y:S01]  /*be6c0*/  LDL.LU.64 R26, [R1+0x2e28] ;  /* 0x002e2800011a7983 */ /* 0x002ea20000300a00 */
[----:B------:R-:W-:-:S02]  /*be6d0*/  ISETP.NE.AND P0, PT, R9, RZ, PT ;  /* 0x000000ff0900720c */ /* 0x000fc40003f05270 */
[----:B------:R-:W-:-:S11]  /*be6e0*/  PRMT R3, R21, 0x7770, RZ ;  /* 0x0000777015037816 */ /* 0x000fd600000000ff */
[----:B------:R0:W-:Y:S01]  /*be6f0*/  @P0 STG.E.U8 desc[UR40][R10.64], R3 ;  /* 0x000000030a000986 */ /* 0x0001e2000c101128 */
[----:B------:R-:W-:Y:S02]  /*be700*/  ISETP.NE.AND P0, PT, R8, RZ, PT ;  /* 0x000000ff0800720c */ /* 0x000fe40003f05270 */
[----:B0-----:R-:W-:Y:S01]  /*be710*/  PRMT R3, R21, 0x7771, RZ ;  /* 0x0000777115037816 */ /* 0x001fe200000000ff */
[----:B------:R-:W2:Y:S10]  /*be720*/  LDL.LU.64 R10, [R1+0x10e8] ;  /* 0x0010e800010a7983 */ /* 0x000eb40000300a00 */
[----:B---3--:R0:W-:Y:S04]  /*be730*/  @P0 STG.E.U8 desc[UR40][R18.64], R3 ;  /* 0x0000000312000986 */ /* 0x0081e8000c101128 */
[----:B0-----:R-:W3:Y:S01]  /*be740*/  LDL.LU.64 R18, [R1+0x10e0] ;  /* 0x0010e00001127983 */ /* 0x001ee20000300a00 */
[----:B------:R-:W-:-:S02]  /*be750*/  LOP3.LUT P1, RZ, R13, 0x10, RZ, 0xc0, !PT ;  /* 0x000000100dff7812 */ /* 0x000fc4000782c0ff */
[C---:B------:R-:W-:Y:S01]  /*be760*/  PRMT R3, R21.reuse, 0x7772, RZ ;  /* 0x0000777215037816 */ /* 0x040fe200000000ff */
[----:B------:R-:W3:Y:S01]  /*be770*/  LDL.LU.64 R24, [R1+0x10f8] ;  /* 0x0010f80001187983 */ /* 0x000ee20000300a00 */
[----:B------:R-:W-:-:S03]  /*be780*/  PRMT R21, R21, 0x7773, RZ ;  /* 0x0000777315157816 */ /* 0x000fc600000000ff */
[----:B------:R-:W-:Y:S06]  /*be790*/  @P3 STG.E.U8 desc[UR40][R4.64], R3 ;  /* 0x0000000304003986 */ /* 0x000fec000c101128 */
[----:B----4-:R0:W-:Y:S04]  /*be7a0*/  @P1 STG.E.U8 desc[UR40][R14.64], R21 ;  /* 0x000000150e001986 */ /* 0x0101e8000c101128 */
[----:B0-----:R-:W4:Y:S01]  /*be7b0*/  LDL.LU.64 R14, [R1+0x10f0] ;  /* 0x0010f000010e7983 */ /* 0x001f220000300a00 */
[----:B------:R-:W-:-:S02]  /*be7c0*/  LOP3.LUT P5, RZ, R0, 0x80000000, RZ, 0xc0, !PT ;  /* 0x8000000000ff7812 */ /* 0x000fc400078ac0ff */
[C---:B------:R-:W-:Y:S02]  /*be7d0*/  LOP3.LUT P1, RZ, R0.reuse, 0x4000000, RZ, 0xc0, !PT ;  /* 0x0400000000ff7812 */ /* 0x040fe4000782c0ff */
[----:B------:R-:W-:Y:S02]  /*be7e0*/  LOP3.LUT P2, RZ, R0, 0x40000000, RZ, 0xc0, !PT ;  /* 0x4000000000ff7812 */ /* 0x000fe4000784c0ff */
[----:B------:R-:W-:Y:S02]  /*be7f0*/  LOP3.LUT P6, RZ, R13, 0x8, RZ, 0xc0, !PT ;  /* 0x000000080dff7812 */ /* 0x000fe400078cc0ff */
[----:B--2---:R-:W-:-:S05]  /*be800*/  PRMT R3, R26, 0x7770, RZ ;  /* 0x000077701a037816 */ /* 0x004fca00000000ff */
[----:B------:R0:W-:Y:S04]  /*be810*/  @P4 STG.E.U8 desc[UR40][R28.64], R3 ;  /* 0x000000031c004986 */ /* 0x0001e8000c101128 */
[----:B0-----:R-:W2:Y:S01]  /*be820*/  LDL.LU.64 R28, [R1+0x1110] ;  /* 0x00111000011c7983 */ /* 0x001ea20000300a00 */
[----:B------:R-:W-:-:S05]  /*be830*/  PRMT R3, R26, 0x7771, RZ ;  /* 0x000077711a037816 */ /* 0x000fca00000000ff */
[----:B------:R0:W-:Y:S01]  /*be840*/  @P5 STG.E.U8 desc[UR40][R16.64], R3 ;  /* 0x0000000310005986 */ /* 0x0001e2000c101128 */
[----:B------:R-:W-:Y:S02]  /*be850*/  LOP3.LUT P5, RZ, R2, 0x800000, RZ, 0xc0, !PT ;  /* 0x0080000002ff7812 */ /* 0x000fe400078ac0ff */
[----:B------:R-:W-:Y:S02]  /*be860*/  P2R R5, PR, RZ, 0x2 ;  /* 0x00000002ff057803 */ /* 0x000fe40000000000 */
[C---:B------:R-:W-:Y:S02]  /*be870*/  LOP3.LUT P1, RZ, R13.reuse, 0x4, RZ, 0xc0, !PT ;  /* 0x000000040dff7812 */ /* 0x040fe4000782c0ff */
[----:B0-----:R-:W-:Y:S01]  /*be880*/  P2R R3, PR, RZ, 0x20 ;  /* 0x00000020ff037803 */ /* 0x001fe20000000000 */
[----:B------:R-:W2:Y:S01]  /*be890*/  LDL.LU.64 R16, [R1+0x1100] ;  /* 0x0011000001107983 */ /* 0x000ea20000300a00 */
[----:B------:R-:W-:Y:S02]  /*be8a0*/  LOP3.LUT P5, RZ, R13, 0x2, RZ, 0xc0, !PT ;  /* 0x000000020dff7812 */ /* 0x000fe400078ac0ff */
[----:B------:R-:W-:Y:S01]  /*be8b0*/  P2R R6, PR, RZ, 0x2 ;  /* 0x00000002ff067803 */ /* 0x000fe20000000000 */
[----:B------:R-:W2:Y:S01]  /*be8c0*/  LDL.LU.64 R20, [R1+0x1120] ;  /* 0x0011200001147983 */ /* 0x000ea20000300a00 */
[----:B------:R-:W-:-:S02]  /*be8d0*/  P2R R4, PR, RZ, 0x20 ;  /* 0x00000020ff047803 */ /* 0x000fc40000000000 */
[C---:B------:R-:W-:Y:S02]  /*be8e0*/  LOP3.LUT P0, RZ, R0.reuse, 0x20000000, RZ, 0xc0, !PT ;  /* 0x2000000000ff7812 */ /* 0x040fe4000780c0ff */
[C---:B------:R-:W-:Y:S02]  /*be8f0*/  LOP3.LUT P3, RZ, R0.reuse, 0x10000000, RZ, 0xc0, !PT ;  /* 0x1000000000ff7812 */ /* 0x040fe4000786c0ff */
[C---:B------:R-:W-:Y:S02]  /*be900*/  LOP3.LUT P1, RZ, R0.reuse, 0x8000000, RZ, 0xc0, !PT ;  /* 0x0800000000ff7812 */ /* 0x040fe4000782c0ff */
[C---:B------:R-:W-:Y:S02]  /*be910*/  LOP3.LUT P4, RZ, R0.reuse, 0x2000000, RZ, 0xc0, !PT ;  /* 0x0200000000ff7812 */ /* 0x040fe4000788c0ff */
[----:B------:R-:W-:Y:S02]  /*be920*/  LOP3.LUT P5, RZ, R0, 0x1000000, RZ, 0xc0, !PT ;  /* 0x0100000000ff7812 */ /* 0x000fe400078ac0ff */
[----:B------:R-:W-:-:S02]  /*be930*/  PRMT R0, R26, 0x7772, RZ ;  /* 0x000077721a007816 */ /* 0x000fc400000000ff */
[----:B------:R-:W-:-:S03]  /*be940*/  PRMT R26, R26, 0x7773, RZ ;  /* 0x000077731a1a7816 */ /* 0x000fc600000000ff */
[----:B------:R0:W-:Y:S04]  /*be950*/  @P2 STG.E.U8 desc[UR40][R10.64], R0 ;  /* 0x000000000a002986 */ /* 0x0001e8000c101128 */
[----:B---3--:R1:W-:Y:S01]  /*be960*/  @P6 STG.E.U8 desc[UR40][R18.64], R26 ;  /* 0x0000001a12006986 */ /* 0x0083e2000c101128 */
[----:B------:R-:W-:-:S04]  /*be970*/  LOP3.LUT P6, RZ, R2, 0x100000, RZ, 0xc0, !PT ;  /* 0x0010000002ff7812 */ /* 0x000fc800078cc0ff */
[----:B0-----:R-:W-:Y:S02]  /*be980*/  P2R R0, PR, RZ, 0x40 ;  /* 0x00000040ff007803 */ /* 0x001fe40000000000 */
[----:B------:R-:W-:Y:S01]  /*be990*/  LOP3.LUT P6, RZ, R13, 0x1, RZ, 0xc0, !PT ;  /* 0x000000010dff7812 */ /* 0x000fe200078cc0ff */
[----:B-1----:R-:W3:Y:S04]  /*be9a0*/  LDL.LU.64 R18, [R1+0x1130] ;  /* 0x0011300001127983 */ /* 0x002ee80000300a00 */
[----:B------:R-:W3:Y:S04]  /*be9b0*/  LDL.LU.64 R10, [R1+0x1128] ;  /* 0x00112800010a7983 */ /* 0x000ee80000300a00 */
[----:B------:R-:W3:Y:S01]  /*be9c0*/  LDL.LU.64 R12, [R1+0x1108] ;  /* 0x00110800010c7983 */ /* 0x000ee20000300a00 */
[----:B------:R-:W-:-:S05]  /*be9d0*/  PRMT R9, R22, 0x7770, RZ ;  /* 0x0000777016097816 */ /* 0x000fca00000000ff */
[----:B------:R0:W-:Y:S02]  /*be9e0*/  @P0 STG.E.U8 desc[UR40][R24.64], R9 ;  /* 0x0000000918000986 */ /* 0x0001e4000c101128 */
[----:B0-----:R-:W-:-:S05]  /*be9f0*/  PRMT R9, R22, 0x7771, RZ ;  /* 0x0000777116097816 */ /* 0x001fca00000000ff */
[----:B----4-:R0:W-:Y:S01]  /*bea00*/  @P3 STG.E.U8 desc[UR40][R14.64], R9 ;  /* 0x000000090e003986 */ /* 0x0101e2000c101128 */
[----:B------:R-:W-:-:S03]  /*bea10*/  P2R R8, PR, RZ, 0x40 ;  /* 0x00000040ff087803 */ /* 0x000fc60000000000 */
[----:B0-----:R-:W4:Y:S01]  /*bea20*/  LDL.LU.64 R14, [R1+0x1140] ;  /* 0x00114000010e7983 */ /* 0x001f220000300a00 */
[----:B------:R-:W-:-:S03]  /*bea30*/  PRMT R9, R22, 0x7772, RZ ;  /* 0x0000777216097816 */ /* 0x000fc600000000ff */
[----:B------:R-:W4:Y:S04]  /*bea40*/  LDL.LU.64 R24, [R1+0x1138] ;  /* 0x0011380001187983 */ /* 0x000f280000300a00 */
[----:B--2---:R0:W-:Y:S04]  /*bea50*/  @P1 STG.E.U8 desc[UR40][R28.64], R9 ;  /* 0x000000091c001986 */ /* 0x0041e8000c101128 */
[----:B0-----:R-:W2:Y:S04]  /*bea60*/  LDL.LU R29, [R1+0x2e24] ;  /* 0x002e2400011d7983 */ /* 0x001ea80000300800 */
[----:B------:R0:W-:Y:S04]  /*bea70*/  STL [R1+0x2e20], R8 ;  /* 0x002e200801007387 */ /* 0x0001e80000100800 */
[----:B0-----:R-:W2:Y:S01]  /*bea80*/  LDL.LU.64 R8, [R1+0x1158] ;  /* 0x0011580001087983 */ /* 0x001ea20000300a00 */
[----:B------:R-:W-:-:S02]  /*bea90*/  ISETP.NE.AND P1, PT, R6, RZ, PT ;  /* 0x000000ff0600720c */ /* 0x000fc40003f25270 */
[----:B------:R-:W-:Y:S01]  /*beaa0*/  PRMT R22, R22, 0x7773, RZ ;  /* 0x0000777316167816 */ /* 0x000fe200000000ff */
[----:B------:R-:W2:Y:S10]  /*beab0*/  LDL.LU R26, [R1+0x1a0] ;  /* 0x0001a000011a7983 */ /* 0x000eb40000300800 */
[----:B---3--:R-:W-:Y:S01]  /*beac0*/  @P1 STG.E.U8 desc[UR40][R12.64], R22 ;  /* 0x000000160c001986 */ /* 0x008fe2000c101128 */
[----:B------:R-:W-:-:S02]  /*bead0*/  ISETP.NE.AND P1, PT, R5, RZ, PT ;  /* 0x000000ff0500720c */ /* 0x000fc40003f25270 */
[----:B------:R-:W-:-:S11]  /*beae0*/  PRMT R5, R27, 0x7770, RZ ;  /* 0x000077701b057816 */ /* 0x000fd600000000ff */
[----:B------:R0:W-:Y:S02]  /*beaf0*/  @P1 STG.E.U8 desc[UR40][R16.64], R5 ;  /* 0x0000000510001986 */ /* 0x0001e4000c101128 */
[C---:B0-----:R-:W-:Y:S02]  /*beb00*/  PRMT R5, R27.reuse, 0x7771, RZ ;  /* 0x000077711b057816 */ /* 0x041fe400000000ff */
[----:B------:R-:W3:Y:S04]  /*beb10*/  LDL.LU.64 R16, [R1+0x1148] ;  /* 0x0011480001107983 */ /* 0x000ee80000300a00 */
[----:B------:R0:W-:Y:S01]  /*beb20*/  @P4 STG.E.U8 desc[UR40][R20.64], R5 ;  /* 0x0000000514004986 */ /* 0x0001e2000c101128 */
[C---:B------:R-:W-:Y:S02]  /*beb30*/  LOP3.LUT P2, RZ, R2.reuse, 0x400000, RZ, 0xc0, !PT ;  /* 0x0040000002ff7812 */ /* 0x040fe4000784c0ff */
[----:B------:R-:W-:Y:S01]  /*beb40*/  LOP3.LUT P6, RZ, R2, 0x200000, RZ, 0xc0, !PT ;  /* 0x0020000002ff7812 */ /* 0x000fe200078cc0ff */
[----:B------:R-:W3:Y:S01]  /*beb50*/  LDL.LU.64 R12, [R1+0x1160] ;  /* 0x00116000010c7983 */ /* 0x000ee20000300a00 */
[----:B0-----:R-:W-:-:S05]  /*beb60*/  PRMT R5, R27, 0x7772, RZ ;  /* 0x000077721b057816 */ /* 0x001fca00000000ff */
[----:B------:R0:W-:Y:S01]  /*beb70*/  @P5 STG.E.U8 desc[UR40][R18.64], R5 ;  /* 0x0000000512005986 */ /* 0x0001e2000c101128 */
[----:B------:R-:W-:Y:S02]  /*beb80*/  ISETP.NE.AND P5, PT, R4, RZ, PT ;  /* 0x000000ff0400720c */ /* 0x000fe40003fa5270 */
[----:B------:R-:W-:Y:S01]  /*beb90*/  PRMT R27, R27, 0x7773, RZ ;  /* 0x000077731b1b7816 */ /* 0x000fe200000000ff */
[----:B0-----:R-:W3:Y:S10]  /*beba0*/  LDL.LU.64 R18, [R1+0x1168] ;  /* 0x0011680001127983 */ /* 0x001ef40000300a00 */
[----:B------:R0:W-:Y:S01]  /*bebb0*/  @P5 STG.E.U8 desc[UR40][R10.64], R27 ;  /* 0x0000001b0a005986 */ /* 0x0001e2000c101128 */
[----:B------:R-:W-:-:S02]  /*bebc0*/  ISETP.NE.AND P5, PT, R3, RZ, PT ;  /* 0x000000ff0300720c */ /* 0x000fc40003fa5270 */
[C---:B------:R-:W-:Y:S01]  /*bebd0*/  PRMT R3, R23.reuse, 0x7770, RZ ;  /* 0x0000777017037816 */ /* 0x040fe200000000ff */
[----:B------:R-:W3:Y:S04]  /*bebe0*/  LDL.LU.64 R4, [R1+0x1150] ;  /* 0x0011500001047983 */ /* 0x000ee80000300a00 */
[----:B0-----:R-:W3:Y:S06]  /*bebf0*/  LDL.LU.64 R10, [R1+0x1118] ;  /* 0x00111800010a7983 */ /* 0x001eec0000300a00 */
[----:B----4-:R0:W-:Y:S04]  /*bec00*/  @P5 STG.E.U8 desc[UR40][R14.64], R3 ;  /* 0x000000030e005986 */ /* 0x0101e8000c101128 */
[----:B------:R-:W4:Y:S01]  /*bec10*/  LDL.LU R28, [R1+0x1c4] ;  /* 0x0001c400011c7983 */ /* 0x000f220000300800 */
[----:B0-----:R-:W-:-:S03]  /*bec20*/  PRMT R3, R23, 0x7771, RZ ;  /* 0x0000777117037816 */ /* 0x001fc600000000ff */
[----:B------:R-:W3:Y:S04]  /*bec30*/  LDL.LU.64 R14, [R1+0x1180] ;  /* 0x00118000010e7983 */ /* 0x000ee80000300a00 */
[----:B------:R0:W-:Y:S04]  /*bec40*/  @P2 STG.E.U8 desc[UR40][R24.64], R3 ;  /* 0x0000000318002986 */ /* 0x0001e8000c101128 */
[----:B------:R-:W3:Y:S01]  /*bec50*/  LDL.LU.64 R20, [R1+0x1178] ;  /* 0x0011780001147983 */ /* 0x000ee20000300a00 */
[----:B0-----:R-:W-:-:S03]  /*bec60*/  PRMT R3, R23, 0x7772, RZ ;  /* 0x0000777217037816 */ /* 0x001fc600000000ff */
[----:B------:R-:W3:Y:S04]  /*bec70*/  LDL.LU.64 R24, [R1+0x1190] ;  /* 0x0011900001187983 */ /* 0x000ee80000300a00 */
[----:B--2---:R0:W-:Y:S04]  /*bec80*/  @P6 STG.E.U8 desc[UR40][R8.64], R3 ;  /* 0x0000000308006986 */ /* 0x0041e8000c101128 */
[----:B0-----:R-:W2:Y:S01]  /*bec90*/  LDL.LU R8, [R1+0x2e20] ;  /* 0x002e200001087983 */ /* 0x001ea20000300800 */
[----:B------:R-:W-:Y:S02]  /*beca0*/  PRMT R23, R23, 0x7773, RZ ;  /* 0x0000777317177816 */ /* 0x000fe400000000ff */
[----:B------:R-:W-:-:S02]  /*becb0*/  LOP3.LUT P0, RZ, R2, 0x80000, RZ, 0xc0, !PT ;  /* 0x0008000002ff7812 */ /* 0x000fc4000780c0ff */
[C---:B------:R-:W-:Y:S02]  /*becc0*/  LOP3.LUT P3, RZ, R2.reuse, 0x40000, RZ, 0xc0, !PT ;  /* 0x0004000002ff7812 */ /* 0x040fe4000786c0ff */
[----:B------:R-:W-:Y:S02]  /*becd0*/  LOP3.LUT P1, RZ, R2, 0x20000, RZ, 0xc0, !PT ;  /* 0x0002000002ff7812 */ /* 0x000fe4000782c0ff */
[----:B--2---:R-:W-:-:S13]  /*bece0*/  ISETP.NE.AND P6, PT, R8, RZ, PT ;  /* 0x000000ff0800720c */ /* 0x004fda0003fc5270 */
[----:B---3--:R-:W-:Y:S01]  /*becf0*/  @P6 STG.E.U8 desc[UR40][R4.64], R23 ;  /* 0x0000001704006986 */ /* 0x008fe2000c101128 */
[----:B------:R-:W-:Y:S02]  /*bed00*/  ISETP.NE.AND P6, PT, R0, RZ, PT ;  /* 0x000000ff0000720c */ /* 0x000fe40003fc5270 */
[----:B------:R-:W-:-:S11]  /*bed10*/  PRMT R0, R26, 0x7770, RZ ;  /* 0x000077701a007816 */ /* 0x000fd600000000ff */
[----:B------:R0:W-:Y:S04]  /*bed20*/  @P6 STG.E.U8 desc[UR40][R16.64], R0 ;  /* 0x0000000010006986 */ /* 0x0001e8000c101128 */
[----:B0-----:R-:W2:Y:S01]  /*bed30*/  LDL.LU.64 R16, [R1+0x1198] ;  /* 0x0011980001107983 */ /* 0x001ea20000300a00 */
[----:B------:R-:W-:-:S05]  /*bed40*/  PRMT R0, R26, 0x7771, RZ ;  /* 0x000077711a007816 */ /* 0x000fca00000000ff */
[----:B------:R0:W-:Y:S01]  /*bed50*/  @P0 STG.E.U8 desc[UR40][R12.64], R0 ;  /* 0x000000000c000986 */ /* 0x0001e2000c101128 */
[----:B------:R-:W-:Y:S02]  /*bed60*/  LOP3.LUT P0, RZ, R7, 0x80000000, RZ, 0xc0, !PT ;  /* 0x8000000007ff7812 */ /* 0x000fe4000780c0ff */
[C---:B0-----:R-:W-:Y:S01]  /*bed70*/  PRMT R0, R26.reuse, 0x7772, RZ ;  /* 0x000077721a007816 */ /* 0x041fe200000000ff */
[----:B------:R-:W3:Y:S04]  /*bed80*/  LDL.LU.64 R12, [R1+0x1170] ;  /* 0x00117000010c7983 */ /* 0x000ee80000300a00 */
[----:B------:R0:W-:Y:S02]  /*bed90*/  @P3 STG.E.U8 desc[UR40][R18.64], R0 ;  /* 0x0000000012003986 */ /* 0x0001e4000c101128 */
[----:B0-----:R-:W-:-:S02]  /*beda0*/  PRMT R0, R26, 0x7773, RZ ;  /* 0x000077731a007816 */ /* 0x001fc400000000ff */
[----:B------:R-:W3:Y:S04]  /*bedb0*/  LDL.LU.64 R18, [R1+0x1188] ;  /* 0x0011880001127983 */ /* 0x000ee80000300a00 */
[----:B------:R-:W-:Y:S04]  /*bedc0*/  @P0 STG.E.U8 desc[UR40][R10.64], R0 ;  /* 0x000000000a000986 */ /* 0x000fe8000c101128 */
[----:B----4-:R-:W0:Y:S01]  /*bedd0*/  LDS.128 R8, [R28] ;  /* 0x000000001c087984 */ /* 0x010e220000000c00 */
[C---:B------:R-:W-:Y:S02]  /*bede0*/  LOP3.LUT P0, RZ, R2.reuse, 0x10000, RZ, 0xc0, !PT ;  /* 0x0001000002ff7812 */ /* 0x040fe4000780c0ff */
[----:B------:R-:W-:-:S02]  /*bedf0*/  LOP3.LUT P4, RZ, R2, 0x8000, RZ, 0xc0, !PT ;  /* 0x0000800002ff7812 */ /* 0x000fc4000788c0ff */
[----:B0-----:R-:W-:Y:S01]  /*bee00*/  PRMT R0, R8, 0x7770, RZ ;  /* 0x0000777008007816 */ /* 0x001fe200000000ff */
[----:B------:R-:W-:Y:S04]  /*bee10*/  STL.64 [R1+0x2e18], R10 ;  /* 0x002e180a01007387 */ /* 0x000fe80000100a00 */
[----:B------:R0:W-:Y:S04]  /*bee20*/  @P1 STG.E.U8 desc[UR40][R14.64], R0 ;  /* 0x000000000e001986 */ /* 0x0001e8000c101128 */
[----:B0-----:R-:W4:Y:S04]  /*bee30*/  LDL.LU.64 R14, [R1+0x11a8] ;  /* 0x0011a800010e7983 */ /* 0x001f280000300a00 */
[----:B------:R-:W4:Y:S01]  /*bee40*/  LDL.LU.64 R22, [R1+0x11a0] ;  /* 0x0011a00001167983 */ /* 0x000f220000300a00 */
[----:B------:R-:W-:-:S02]  /*bee50*/  LOP3.LUT P1, RZ, R7, 0x40000000, RZ, 0xc0, !PT ;  /* 0x4000000007ff7812 */ /* 0x000fc4000782c0ff */
[C---:B------:R-:W-:Y:S01]  /*bee60*/  PRMT R0, R8.reuse, 0x7771, RZ ;  /* 0x0000777108007816 */ /* 0x040fe200000000ff */
[----:B------:R-:W4:Y:S04]  /*bee70*/  LDL.LU.64 R26, [R1+0x11b8] ;  /* 0x0011b800011a7983 */ /* 0x000f280000300a00 */
[----:B------:R0:W-:Y:S02]  /*bee80*/  @P0 STG.E.U8 desc[UR40][R20.64], R0 ;  /* 0x0000000014000986 */ /* 0x0001e4000c101128 */
[C---:B0-----:R-:W-:Y:S02]  /*bee90*/  PRMT R0, R8.reuse, 0x7772, RZ ;  /* 0x0000777208007816 */ /* 0x041fe400000000ff */
[----:B------:R-:W4:Y:S01]  /*beea0*/  LDL.LU.64 R20, [R1+0x11b0] ;  /* 0x0011b00001147983 */ /* 0x000f220000300a00 */
[----:B------:R-:W-:-:S03]  /*beeb0*/  PRMT R8, R8, 0x7773, RZ ;  /* 0x0000777308087816 */ /* 0x000fc600000000ff */
[----:B------:R0:W-:Y:S04]  /*beec0*/  @P4 STG.E.U8 desc[UR40][R24.64], R0 ;  /* 0x0000000018004986 */ /* 0x0001e8000c101128 */
[----:B0-----:R-:W4:Y:S04]  /*beed0*/  LDL.LU.64 R24, [R1+0x11d0] ;  /* 0x0011d00001187983 */ /* 0x001f280000300a00 */
[----:B--2---:R0:W-:Y:S04]  /*beee0*/  @P1 STG.E.U8 desc[UR40][R16.64], R8 ;  /* 0x0000000810001986 */ /* 0x0041e8000c101128 */
[----:B0-----:R-:W2:Y:S01]  /*beef0*/  LDL.LU.64 R16, [R1+0x11c8] ;  /* 0x0011c80001107983 */ /* 0x001ea20000300a00 */
[----:B------:R-:W-:-:S02]  /*bef00*/  LOP3.LUT P2, RZ, R2, 0x4000, RZ, 0xc0, !PT ;  /* 0x0000400002ff7812 */ /* 0x000fc4000784c0ff */
[C---:B------:R-:W-:Y:S02]  /*bef10*/  LOP3.LUT P5, RZ, R2.reuse, 0x2000, RZ, 0xc0, !PT ;  /* 0x0000200002ff7812 */ /* 0x040fe400078ac0ff */
[----:B------:R-:W-:Y:S02]  /*bef20*/  LOP3.LUT P6, RZ, R2, 0x1000, RZ, 0xc0, !PT ;  /* 0x0000100002ff7812 */ /* 0x000fe400078cc0ff */
[C---:B------:R-:W-:Y:S02]  /*bef30*/  PRMT R3, R29.reuse, 0x7770, RZ ;  /* 0x000077701d037816 */ /* 0x040fe400000000ff */
[----:B------:R-:W-:-:S05]  /*bef40*/  PRMT R5, R29, 0x7772, RZ ;  /* 0x000077721d057816 */ /* 0x000fca00000000ff */
[----:B---3--:R0:W-:Y:S01]  /*bef50*/  @P2 STG.E.U8 desc[UR40][R12.64], R3 ;  /* 0x000000030c002986 */ /* 0x0081e2000c101128 */
[----:B------:R-:W-:Y:S02]  /*bef60*/  LOP3.LUT P2, RZ, R7, 0x20000000, RZ, 0xc0, !PT ;  /* 0x2000000007ff7812 */ /* 0x000fe4000784c0ff */
[----:B------:R-:W-:Y:S02]  /*bef70*/  LOP3.LUT P3, RZ, R2, 0x800, RZ, 0xc0, !PT ;  /* 0x0000080002ff7812 */ /* 0x000fe4000786c0ff */
[----:B0-----:R-:W-:-:S05]  /*bef80*/  PRMT R3, R29, 0x7771, RZ ;  /* 0x000077711d037816 */ /* 0x001fca00000000ff */
[----:B------:R0:W-:Y:S01]  /*bef90*/  @P5 STG.E.U8 desc[UR40][R18.64], R3 ;  /* 0x0000000312005986 */ /* 0x0001e2000c101128 */
[----:B------:R-:W-:-:S03]  /*befa0*/  LOP3.LUT P1, RZ, R2, 0x200, RZ, 0xc0, !PT ;  /* 0x0000020002ff7812 */ /* 0x000fc6000782c0ff */
[----:B0-----:R-:W3:Y:S04]  /*befb0*/  LDL.LU.64 R18, [R1+0x11c0] ;  /* 0x0011c00001127983 */ /* 0x001ee80000300a00 */
[----:B------:R-:W3:Y:S04]  /*befc0*/  LDL.LU R13, [R1+0x1a8] ;  /* 0x0001a800010d7983 */ /* 0x000ee80000300800 */
[----:B----4-:R0:W-:Y:S02]  /*befd0*/  @P6 STG.E.U8 desc[UR40][R14.64], R5 ;  /* 0x000000050e006986 */ /* 0x0101e4000c101128 */
[----:B0-----:R-:W-:-:S02]  /*befe0*/  PRMT R5, R29, 0x7773, RZ ;  /* 0x000077731d057816 */ /* 0x001fc400000000ff */
[----:B------:R-:W4:Y:S04]  /*beff0*/  LDL.LU.64 R14, [R1+0x11e0] ;  /* 0x0011e000010e7983 */ /* 0x000f280000300a00 */
[----:B------:R0:W-:Y:S01]  /*bf000*/  @P2 STG.E.U8 desc[UR40][R22.64], R5 ;  /* 0x0000000516002986 */ /* 0x0001e2000c101128 */
[----:B------:R-:W-:-:S03]  /*bf010*/  LOP3.LUT P2, RZ, R2, 0x400, RZ, 0xc0, !PT ;  /* 0x0000040002ff7812 */ /* 0x000fc6000784c0ff */
[----:B------:R-:W3:Y:S04]  /*bf020*/  LDL.LU.64 R28, [R1+0x11d8] ;  /* 0x0011d800011c7983 */ /* 0x000ee80000300a00 */
[----:B------:R-:W3:Y:S01]  /*bf030*/  LDL.LU.64 R10, [R1+0x10d8] ;  /* 0x0010d800010a7983 */ /* 0x000ee20000300a00 */
[----:B0-----:R-:W-:-:S05]  /*bf040*/  PRMT R5, R9, 0x7770, RZ ;  /* 0x0000777009057816 */ /* 0x001fca00000000ff */
[----:B------:R0:W-:Y:S01]  /*bf050*/  @P3 STG.E.U8 desc[UR40][R26.64], R5 ;  /* 0x000000051a003986 */ /* 0x0001e2000c101128 */
[----:B------:R-:W-:Y:S02]  /*bf060*/  LOP3.LUT P3, RZ, R7, 0x10000000, RZ, 0xc0, !PT ;  /* 0x1000000007ff7812 */ /* 0x000fe4000786c0ff */
[----:B0-----:R-:W-:-:S05]  /*bf070*/  PRMT R5, R9, 0x7771, RZ ;  /* 0x0000777109057816 */ /* 0x001fca00000000ff */
[----:B------:R0:W-:Y:S02]  /*bf080*/  @P2 STG.E.U8 desc[UR40][R20.64], R5 ;  /* 0x0000000514002986 */ /* 0x0001e4000c101128 */
[C---:B0-----:R-:W-:Y:S02]  /*bf090*/  PRMT R5, R9.reuse, 0x7772, RZ ;  /* 0x0000777209057816 */ /* 0x041fe400000000ff */
[----:B------:R-:W-:-:S03]  /*bf0a0*/  PRMT R9, R9, 0x7773, RZ ;  /* 0x0000777309097816 */ /* 0x000fc600000000ff */
[----:B------:R-:W-:Y:S04]  /*bf0b0*/  @P1 STG.E.U8 desc[UR40][R24.64], R5 ;  /* 0x0000000518001986 */ /* 0x000fe8000c101128 */
[----:B--2---:R0:W-:Y:S04]  /*bf0c0*/  @P3 STG.E.U8 desc[UR40][R16.64], R9 ;  /* 0x0000000910003986 */ /* 0x0041e8000c101128 */
[----:B0-----:R-:W2:Y:S01]  /*bf0d0*/  LDL.LU.64 R8, [R1+0xf90] ;  /* 0x000f900001087983 */ /* 0x001ea20000300a00 */
[C---:B------:R-:W-:Y:S02]  /*bf0e0*/  LOP3.LUT P0, RZ, R2.reuse, 0x100, RZ, 0xc0, !PT ;  /* 0x0000010002ff7812 */ /* 0x040fe4000780c0ff */
[----:B------:R-:W-:-:S04]  /*bf0f0*/  LOP3.LUT P4, RZ, R2, 0x40, RZ, 0xc0, !PT ;  /* 0x0000004002ff7812 */ /* 0x000fc8000788c0ff */
[----:B------:R-:W-:Y:S02]  /*bf100*/  P2R R0, PR, RZ, 0x10 ;  /* 0x00000010ff007803 */ /* 0x000fe40000000000 */
[----:B------:R-:W-:Y:S01]  /*bf110*/  LOP3.LUT P4, RZ, R2, 0x80, RZ, 0xc0, !PT ;  /* 0x0000008002ff7812 */ /* 0x000fe2000788c0ff */
[----:B--2---:R0:W-:Y:S04]  /*bf120*/  STL.64 [R1+0x2e08], R8 ;  /* 0x002e080801007387 */ /* 0x0041e80000100a00 */
[----:B0-----:R-:W2:Y:S01]  /*bf130*/  LDL.LU.64 R8, [R1+0x1038] ;  /* 0x0010380001087983 */ /* 0x001ea20000300a00 */
[----:B---3--:R-:W-:-:S05]  /*bf140*/  PRMT R5, R13, 0x7770, RZ ;  /* 0x000077700d057816 */ /* 0x008fca00000000ff */
[----:B------:R0:W-:Y:S02]  /*bf150*/  @P0 STG.E.U8 desc[UR40][R18.64], R5 ;  /* 0x0000000512000986 */ /* 0x0001e4000c101128 */
[----:B0-----:R-:W-:-:S05]  /*bf160*/  PRMT R5, R13, 0x7771, RZ ;  /* 0x000077710d057816 */ /* 0x001fca00000000ff */
[----:B----4-:R-:W-:Y:S01]  /*bf170*/  @P4 STG.E.U8 desc[UR40][R14.64], R5 ;  /* 0x000000050e004986 */ /* 0x010fe2000c101128 */
[----:B------:R-:W-:Y:S02]  /*bf180*/  ISETP.NE.AND P4, PT, R0, RZ, PT ;  /* 0x000000ff0000720c */ /* 0x000fe40003f85270 */
[----:B------:R-:W-:-:S11]  /*bf190*/  PRMT R0, R13, 0x7772, RZ ;  /* 0x000077720d007816 */ /* 0x000fd600000000ff */
[----:B------:R0:W-:Y:S01]  /*bf1a0*/  @P4 STG.E.U8 desc[UR40][R28.64], R0 ;  /* 0x000000001c004986 */ /* 0x0001e2000c101128 */
[----:B------:R-:W-:Y:S02]  /*bf1b0*/  LOP3.LUT P4, RZ, R7, 0x8000000, RZ, 0xc0, !PT ;  /* 0x0800000007ff7812 */ /* 0x000fe4000788c0ff */
[----:B0-----:R-:W-:-:S11]  /*bf1c0*/  PRMT R0, R13, 0x7773, RZ ;  /* 0x000077730d007816 */ /* 0x001fd600000000ff */
[----:B------:R-:W-:Y:S04]  /*bf1d0*/  @P4 STG.E.U8 desc[UR40][R10.64], R0 ;  /* 0x000000000a004986 */ /* 0x000fe8000c101128 */
[----:B--2---:R0:W-:Y:S04]  /*bf1e0*/  STL.64 [R1+0x2e10], R8 ;  /* 0x002e100801007387 */ /* 0x0041e80000100a00 */
[----:B0-----:R-:W2:Y:S04]  /*bf1f0*/  LDL.LU.64 R8, [R1+0x1090] ;  /* 0x0010900001087983 */ /* 0x001ea80000300a00 */
[----:B------:R-:W3:Y:S04]  /*bf200*/  LDL.LU.64 R22, [R1+0xf68] ;  /* 0x000f680001167983 */ /* 0x000ee80000300a00 */
[----:B------:R-:W4:Y:S04]  /*bf210*/  LDL.LU.64 R26, [R1+0xea0] ;  /* 0x000ea000011a7983 */ /* 0x000f280000300a00 */
[----:B------:R-:W2:Y:S04]  /*bf220*/  LDL.LU R12, [R1+0x1ac] ;  /* 0x0001ac00010c7983 */ /* 0x000ea80000300800 */
[----:B------:R-:W2:Y:S04]  /*bf230*/  LDL.LU.64 R20, [R1+0xd98] ;  /* 0x000d980001147983 */ /* 0x000ea80000300a00 */
[----:B------:R-:W2:Y:S04]  /*bf240*/  LDL.LU.64 R24, [R1+0xb50] ;  /* 0x000b500001187983 */ /* 0x000ea80000300a00 */
[----:B------:R-:W2:Y:S04]  /*bf250*/  LDL.LU.64 R16, [R1+0x8] ;  /* 0x0000080001107983 */ /* 0x000ea80000300a00 */
[----:B------:R-:W2:Y:S04]  /*bf260*/  LDL.LU.64 R18, [R1+0x1200] ;  /* 0x0012000001127983 */ /* 0x000ea80000300a00 */
[----:B------:R-:W2:Y:S04]  /*bf270*/  LDL.LU.64 R14, [R1+0x11f8] ;  /* 0x0011f800010e7983 */ /* 0x000ea80000300a00 */
[----:B------:R-:W2:Y:S04]  /*bf280*/  LDL.LU.64 R28, [R1+0x11f0] ;  /* 0x0011f000011c7983 */ /* 0x000ea80000300a00 */
[----:B------:R-:W2:Y:S01]  /*bf290*/  LDL.LU.64 R10, [R1+0x2e18] ;  /* 0x002e1800010a7983 */ /* 0x000ea20000300a00 */
[----:B------:R-:W-:-:S04]  /*bf2a0*/  LOP3.LUT P5, RZ, R2, 0x8, RZ, 0xc0, !PT ;  /* 0x0000000802ff7812 */ /* 0x000fc800078ac0ff */
[----:B------:R-:W-:Y:S02]  /*bf2b0*/  P2R R3, PR, RZ, 0x20 ;  /* 0x00000020ff037803 */ /* 0x000fe40000000000 */
[----:B------:R-:W-:-:S04]  /*bf2c0*/  LOP3.LUT P5, RZ, R2, 0x10, RZ, 0xc0, !PT ;  /* 0x0000001002ff7812 */ /* 0x000fc800078ac0ff */
[----:B------:R-:W-:Y:S02]  /*bf2d0*/  P2R R4, PR, RZ, 0x20 ;  /* 0x00000020ff047803 */ /* 0x000fe40000000000 */
[----:B------:R-:W-:Y:S02]  /*bf2e0*/  LOP3.LUT P5, RZ, R2, 0x20, RZ, 0xc0, !PT ;  /* 0x0000002002ff7812 */ /* 0x000fe400078ac0ff */
[----:B--2---:R-:W-:-:S11]  /*bf2f0*/  PRMT R0, R10, 0x7770, RZ ;  /* 0x000077700a007816 */ /* 0x004fd600000000ff */
[----:B------:R0:W-:Y:S04]  /*bf300*/  @P5 STG.E.U8 desc[UR40][R8.64], R0 ;  /* 0x0000000008005986 */ /* 0x0001e8000c101128 */
[----:B0-----:R-:W2:Y:S01]  /*bf310*/  LDL.LU.64 R8, [R1+0x2e10] ;  /* 0x002e100001087983 */ /* 0x001ea20000300a00 */
[----:B------:R-:W-:Y:S02]  /*bf320*/  ISETP.NE.AND P5, PT, R4, RZ, PT ;  /* 0x000000ff0400720c */ /* 0x000fe40003fa5270 */
[----:B------:R-:W-:-:S11]  /*bf330*/  PRMT R4, R10, 0x7771, RZ ;  /* 0x000077710a047816 */ /* 0x000fd600000000ff */
[----:B--2---:R0:W-:Y:S04]  /*bf340*/  @P5 STG.E.U8 desc[UR40][R8.64], R4 ;  /* 0x0000000408005986 */ /* 0x0041e8000c101128 */
[----:B0-----:R-:W2:Y:S01]  /*bf350*/  LDL.LU.64 R8, [R1+0x2e08] ;  /* 0x002e080001087983 */ /* 0x001ea20000300a00 */
[----:B------:R-:W-:Y:S02]  /*bf360*/  ISETP.NE.AND P5, PT, R3, RZ, PT ;  /* 0x000000ff0300720c */ /* 0x000fe40003fa5270 */
[----:B------:R-:W-:Y:S02]  /*bf370*/  PRMT R3, R10, 0x7772, RZ ;  /* 0x000077720a037816 */ /* 0x000fe400000000ff */
[----:B------:R-:W-:Y:S02]  /*bf380*/  LOP3.LUT P6, RZ, R2, 0x4, RZ, 0xc0, !PT ;  /* 0x0000000402ff7812 */ /* 0x000fe400078cc0ff */
[----:B------:R-:W-:-:S02]  /*bf390*/  PRMT R10, R10, 0x7773, RZ ;  /* 0x000077730a0a7816 */ /* 0x000fc400000000ff */
[----:B------:R-:W-:Y:S02]  /*bf3a0*/  LOP3.LUT P4, RZ, R2, 0x1, RZ, 0xc0, !PT ;  /* 0x0000000102ff7812 */ /* 0x000fe4000788c0ff */
[C---:B------:R-:W-:Y:S02]  /*bf3b0*/  LOP3.LUT P3, RZ, R7.reuse, 0x400000, RZ, 0xc0, !PT ;  /* 0x0040000007ff7812 */ /* 0x040fe4000786c0ff */
[C---:B------:R-:W-:Y:S02]  /*bf3c0*/  LOP3.LUT P2, RZ, R7.reuse, 0x200000, RZ, 0xc0, !PT ;  /* 0x0020000007ff7812 */ /* 0x040fe4000784c0ff */
[C---:B------:R-:W-:Y:S02]  /*bf3d0*/  LOP3.LUT P1, RZ, R7.reuse, 0x100000, RZ, 0xc0, !PT ;  /* 0x0010000007ff7812 */ /* 0x040fe4000782c0ff */
[----:B------:R-:W-:Y:S02]  /*bf3e0*/  LOP3.LUT P0, RZ, R7, 0x10000, RZ, 0xc0, !PT ;  /* 0x0001000007ff7812 */ /* 0x000fe4000780c0ff */
[----:B------:R-:W-:-:S02]  /*bf3f0*/  PRMT R5, R12, 0x7771, RZ ;  /* 0x000077710c057816 */ /* 0x000fc400000000ff */
[C---:B------:R-:W-:Y:S02]  /*bf400*/  PRMT R6, R12.reuse, 0x7772, RZ ;  /* 0x000077720c067816 */ /* 0x040fe400000000ff */
[----:B------:R-:W-:Y:S02]  /*bf410*/  PRMT R0, R12, 0x7773, RZ ;  /* 0x000077730c007816 */ /* 0x000fe400000000ff */
[----:B------:R-:W-:Y:S01]  /*bf420*/  PRMT R4, R11, 0x7771, RZ ;  /* 0x000077710b047816 */ /* 0x000fe200000000ff */
[----:B--2---:R0:W-:Y:S01]  /*bf430*/  @P5 STG.E.U8 desc[UR40][R8.64], R3 ;  /* 0x0000000308005986 */ /* 0x0041e2000c101128 */
[----:B------:R-:W-:-:S13]  /*bf440*/  LOP3.LUT P5, RZ, R7, 0x4000000, RZ, 0xc0, !PT ;  /* 0x0400000007ff7812 */ /* 0x000fda00078ac0ff */
[----:B---3--:R1:W-:Y:S01]  /*bf450*/  @P5 STG.E.U8 desc[UR40][R22.64], R10 ;  /* 0x0000000a16005986 */ /* 0x0083e2000c101128 */
[----:B------:R-:W-:Y:S02]  /*bf460*/  LOP3.LUT P5, RZ, R2, 0x2, RZ, 0xc0, !PT ;  /* 0x0000000202ff7812 */ /* 0x000fe400078ac0ff */
[----:B------:R-:W-:-:S05]  /*bf470*/  PRMT R2, R12, 0x7770, RZ ;  /* 0x000077700c027816 */ /* 0x000fca00000000ff */
[----:B----4-:R1:W-:Y:S01]  /*bf480*/  @P6 STG.E.U8 desc[UR40][R26.64], R2 ;  /* 0x000000021a006986 */ /* 0x0103e2000c101128 */
[----:B------:R-:W-:Y:S02]  /*bf490*/  LOP3.LUT P6, RZ, R7, 0x2000000, RZ, 0xc0, !PT ;  /* 0x0200000007ff7812 */ /* 0x000fe400078cc0ff */
[C---:B------:R-:W-:Y:S02]  /*bf4a0*/  PRMT R7, R11.reuse, 0x7770, RZ ;  /* 0x000077700b077816 */ /* 0x040fe400000000ff */
[C---:B0-----:R-:W-:Y:S01]  /*bf4b0*/  PRMT R8, R11.reuse, 0x7772, RZ ;  /* 0x000077720b087816 */ /* 0x041fe200000000ff */
[----:B------:R1:W-:Y:S04]  /*bf4c0*/  @P5 STG.E.U8 desc[UR40][R20.64], R5 ;  /* 0x0000000514005986 */ /* 0x0003e8000c101128 */
[----:B------:R1:W-:Y:S04]  /*bf4d0*/  @P4 STG.E.U8 desc[UR40][R24.64], R6 ;  /* 0x0000000618004986 */ /* 0x0003e8000c101128 */
[----:B------:R1:W-:Y:S04]  /*bf4e0*/  @P6 STG.E.U8 desc[UR40][R16.64], R0 ;  /* 0x0000000010006986 */ /* 0x0003e8000c101128 */
[----:B------:R1:W-:Y:S04]  /*bf4f0*/  @P3 STG.E.U8 desc[UR40][R18.64], R7 ;  /* 0x0000000712003986 */ /* 0x0003e8000c101128 */
[----:B------:R1:W-:Y:S01]  /*bf500*/  @P2 STG.E.U8 desc[UR40][R14.64], R4 ;  /* 0x000000040e002986 */ /* 0x0003e2000c101128 */
[----:B------:R-:W-:-:S03]  /*bf510*/  PRMT R11, R11, 0x7773, RZ ;  /* 0x000077730b0b7816 */ /* 0x000fc600000000ff */
[----:B------:R1:W-:Y:S01]  /*bf520*/  @P1 STG.E.U8 desc[UR40][R28.64], R8 ;  /* 0x000000081c001986 */ /* 0x0003e2000c101128 */
[----:B------:R-:W-:Y:S05]  /*bf530*/  @!P0 EXIT ;  /* 0x000000000000894d */ /* 0x000fea0003800000 */
[----:B-1----:R-:W2:Y:S04]  /*bf540*/  LDL.LU.64 R28, [R1+0x11e8] ;  /* 0x0011e800011c7983 */ /* 0x002ea80000300a00 */
[----:B--2---:R-:W-:Y:S01]  /*bf550*/  STG.E.U8 desc[UR40][R28.64], R11 ;  /* 0x0000000b1c007986 */ /* 0x004fe2000c101128 */
[----:B------:R-:W-:Y:S05]  /*bf560*/  EXIT ;  /* 0x000000000000794d */ /* 0x000fea0003800000 */
.L_x_2:
[----:B------:R-:W-:-:S00]  /*bf570*/  BRA `(.L_x_2) ;  /* 0xfffffffc00fc7947 */ /* 0x000fc0000383ffff */
[----:B------:R-:W-:-:S00]  /*bf580*/  NOP ;  /* 0x0000000000007918 */ /* 0x000fc00000000000 */
[----:B------:R-:W-:-:S00]  /*bf590*/  NOP ;  /* 0x0000000000007918 */ /* 0x000fc00000000000 */
[----:B------:R-:W-:-:S00]  /*bf5a0*/  NOP ;  /* 0x0000000000007918 */ /* 0x000fc00000000000 */
[----:B------:R-:W-:-:S00]  /*bf5b0*/  NOP ;  /* 0x0000000000007918 */ /* 0x000fc00000000000 */
[----:B------:R-:W-:-:S00]  /*bf5c0*/  NOP ;  /* 0x0000000000007918 */ /* 0x000fc00000000000 */
[----:B------:R-:W-:-:S00]  /*bf5d0*/  NOP ;  /* 0x0000000000007918 */ /* 0x000fc00000000000 */
[----:B------:R-:W-:-:S00]  /*bf5e0*/  NOP ;  /* 0x0000000000007918 */ /* 0x000fc00000000000 */
[----:B------:R-:W-:-:S00]  /*bf5f0*/  NOP ;  /* 0x0000000000007918 */ /* 0x000fc00000000000 */
.L_x_3:


//--------------------- .nv.shared.matmul_kernel  --------------------------
	.section	.nv.shared.matmul_kernel,"aw",@nobits
	.sectionflags	@""
	.align	16
	.zero		1024


//--------------------- .nv.shared.reserved.0     --------------------------
	.section	.nv.shared.reserved.0,"aw",@nobits
	.weak		__nv_reservedSMEM_offset_0_alias
	.size		__nv_reservedSMEM_offset_0_alias, 0, 64
	.other		__nv_reservedSMEM_offset_0_alias,@"STO_CUDA_RESERVED_SHARED STV_DEFAULT"
__nv_reservedSMEM_offset_0_alias:
	.zero		0
	.zero		64


//--------------------- .nv.constant0.matmul_kernel --------------------------
	.section	.nv.constant0.matmul_kernel,"a",@progbits
	.sectionflags	@""
	.align	4
.nv.constant0.matmul_kernel:
	.zero		976


//--------------------- SYMBOLS --------------------------

	.type		.nv.reservedSmem.offset0,@object
	.size		.nv.reservedSmem.offset0,0x4
	.type		.nv.reservedSmem.cap,@object
	.size		.nv.reservedSmem.cap,0x4
